//
// Generated by NVIDIA NVVM Compiler
//
// Compiler Build ID: CL-36424714
// Cuda compilation tools, release 13.0, V13.0.88
// Based on NVVM 20.0.0
//

.version 9.0
.target sm_100
.address_size 64

	// .globl	_Z19generateIndividualsPA10_fff
.extern .func  (.param .b32 func_retval0) vprintf
(
	.param .b64 vprintf_param_0,
	.param .b64 vprintf_param_1
)
;
.global .align 4 .b8 precalc_xorwow_matrix[102400];
.global .align 4 .b8 precalc_xorwow_offset_matrix[102400];
.global .align 4 .b8 mrg32k3aM1[2304];
.global .align 4 .b8 mrg32k3aM2[2304];
.global .align 4 .b8 mrg32k3aM1SubSeq[2016];
.global .align 4 .b8 mrg32k3aM2SubSeq[2016];
.global .align 4 .b8 mrg32k3aM1Seq[2304];
.global .align 4 .b8 mrg32k3aM2Seq[2304];
.const .align 8 .b8 __cr_lgamma_table[72];
// _ZZN3cub18CUB_300001_SM_10006detail6reduce28DeviceReduceSingleTileKernelINS2_10policy_hubIfjN4cuda3std3__44plusIfEEE10Policy1000EN6thrust24THRUST_300001_SM_1000_NS6detail15normal_iteratorINSD_10device_ptrIfEEEEPfjS9_ffNS7_10__identityEEEvT0_T1_T2_T3_T4_T6_E12temp_storage has been demoted
// _ZZN3cub18CUB_300001_SM_10006detail6reduce18DeviceReduceKernelINS2_10policy_hubIfjN4cuda3std3__44plusIfEEE10Policy1000EN6thrust24THRUST_300001_SM_1000_NS6detail15normal_iteratorINSD_10device_ptrIfEEEEjS9_fNS7_10__identityEEEvT0_PT3_T1_NS0_13GridEvenShareISN_EET2_T4_E12temp_storage has been demoted
// _ZZN3cub18CUB_300001_SM_10006detail6reduce28DeviceReduceSingleTileKernelINS2_10policy_hubIfjN4cuda3std3__44plusIfEEE10Policy1000EPfSC_iS9_ffNS7_10__identityEEEvT0_T1_T2_T3_T4_T6_E12temp_storage has been demoted
// _ZZN3cub18CUB_300001_SM_10006detail6reduce28DeviceReduceSingleTileKernelINS2_10policy_hubIfyN4cuda3std3__44plusIfEEE10Policy1000EN6thrust24THRUST_300001_SM_1000_NS6detail15normal_iteratorINSD_10device_ptrIfEEEEPfyS9_ffNS7_10__identityEEEvT0_T1_T2_T3_T4_T6_E12temp_storage has been demoted
// _ZZN3cub18CUB_300001_SM_10006detail6reduce18DeviceReduceKernelINS2_10policy_hubIfyN4cuda3std3__44plusIfEEE10Policy1000EN6thrust24THRUST_300001_SM_1000_NS6detail15normal_iteratorINSD_10device_ptrIfEEEEyS9_fNS7_10__identityEEEvT0_PT3_T1_NS0_13GridEvenShareISN_EET2_T4_E12temp_storage has been demoted
// _ZZN3cub18CUB_300001_SM_10006detail6reduce28DeviceReduceSingleTileKernelINS2_10policy_hubIfyN4cuda3std3__44plusIfEEE10Policy1000EPfSC_iS9_ffNS7_10__identityEEEvT0_T1_T2_T3_T4_T6_E12temp_storage has been demoted
// _ZZN3cub18CUB_300001_SM_10006detail6reduce28DeviceReduceSingleTileKernelINS2_10policy_hubIN4cuda3std3__45tupleIJfiEEEj13smaller_tupleIfEE10Policy1000EN6thrust24THRUST_300001_SM_1000_NS12zip_iteratorINS8_IJNSF_6detail15normal_iteratorINSF_10device_ptrIfEEEENSF_17counting_iteratorIiNSF_11use_defaultESN_SN_EEEEEEEPS9_jSB_S9_S9_NS7_10__identityEEEvT0_T1_T2_T3_T4_T6_E12temp_storage has been demoted
// _ZZN3cub18CUB_300001_SM_10006detail6reduce18DeviceReduceKernelINS2_10policy_hubIN4cuda3std3__45tupleIJfiEEEj13smaller_tupleIfEE10Policy1000EN6thrust24THRUST_300001_SM_1000_NS12zip_iteratorINS8_IJNSF_6detail15normal_iteratorINSF_10device_ptrIfEEEENSF_17counting_iteratorIiNSF_11use_defaultESN_SN_EEEEEEEjSB_S9_NS7_10__identityEEEvT0_PT3_T1_NS0_13GridEvenShareISV_EET2_T4_E12temp_storage has been demoted
// _ZZN3cub18CUB_300001_SM_10006detail6reduce28DeviceReduceSingleTileKernelINS2_10policy_hubIN4cuda3std3__45tupleIJfiEEEj13smaller_tupleIfEE10Policy1000EPS9_SE_iSB_S9_S9_NS7_10__identityEEEvT0_T1_T2_T3_T4_T6_E12temp_storage has been demoted
// _ZZN3cub18CUB_300001_SM_10006detail6reduce28DeviceReduceSingleTileKernelINS2_10policy_hubIN4cuda3std3__45tupleIJfiEEEy13smaller_tupleIfEE10Policy1000EN6thrust24THRUST_300001_SM_1000_NS12zip_iteratorINS8_IJNSF_6detail15normal_iteratorINSF_10device_ptrIfEEEENSF_17counting_iteratorIiNSF_11use_defaultESN_SN_EEEEEEEPS9_ySB_S9_S9_NS7_10__identityEEEvT0_T1_T2_T3_T4_T6_E12temp_storage has been demoted
// _ZZN3cub18CUB_300001_SM_10006detail6reduce18DeviceReduceKernelINS2_10policy_hubIN4cuda3std3__45tupleIJfiEEEy13smaller_tupleIfEE10Policy1000EN6thrust24THRUST_300001_SM_1000_NS12zip_iteratorINS8_IJNSF_6detail15normal_iteratorINSF_10device_ptrIfEEEENSF_17counting_iteratorIiNSF_11use_defaultESN_SN_EEEEEEEySB_S9_NS7_10__identityEEEvT0_PT3_T1_NS0_13GridEvenShareISV_EET2_T4_E12temp_storage has been demoted
// _ZZN3cub18CUB_300001_SM_10006detail6reduce28DeviceReduceSingleTileKernelINS2_10policy_hubIN4cuda3std3__45tupleIJfiEEEy13smaller_tupleIfEE10Policy1000EPS9_SE_iSB_S9_S9_NS7_10__identityEEEvT0_T1_T2_T3_T4_T6_E12temp_storage has been demoted
.global .align 1 .b8 _ZN34_INTERNAL_fb16b512_4_k_cu_a487c9aa4cuda3std3__45__cpo5beginE[1];
.global .align 1 .b8 _ZN34_INTERNAL_fb16b512_4_k_cu_a487c9aa4cuda3std3__45__cpo3endE[1];
.global .align 1 .b8 _ZN34_INTERNAL_fb16b512_4_k_cu_a487c9aa4cuda3std3__45__cpo6cbeginE[1];
.global .align 1 .b8 _ZN34_INTERNAL_fb16b512_4_k_cu_a487c9aa4cuda3std3__45__cpo4cendE[1];
.global .align 1 .b8 _ZN34_INTERNAL_fb16b512_4_k_cu_a487c9aa4cuda3std3__45__cpo6rbeginE[1];
.global .align 1 .b8 _ZN34_INTERNAL_fb16b512_4_k_cu_a487c9aa4cuda3std3__45__cpo4rendE[1];
.global .align 1 .b8 _ZN34_INTERNAL_fb16b512_4_k_cu_a487c9aa4cuda3std3__45__cpo7crbeginE[1];
.global .align 1 .b8 _ZN34_INTERNAL_fb16b512_4_k_cu_a487c9aa4cuda3std3__45__cpo5crendE[1];
.global .align 1 .b8 _ZN34_INTERNAL_fb16b512_4_k_cu_a487c9aa4cuda3std3__436_GLOBAL__N__fb16b512_4_k_cu_a487c9aa6ignoreE[1];
.global .align 1 .b8 _ZN34_INTERNAL_fb16b512_4_k_cu_a487c9aa4cuda3std3__419piecewise_constructE[1];
.global .align 1 .b8 _ZN34_INTERNAL_fb16b512_4_k_cu_a487c9aa4cuda3std3__48in_placeE[1];
.global .align 1 .b8 _ZN34_INTERNAL_fb16b512_4_k_cu_a487c9aa4cuda3std3__420unreachable_sentinelE[1];
.global .align 1 .b8 _ZN34_INTERNAL_fb16b512_4_k_cu_a487c9aa4cuda3std3__47nulloptE[1];
.global .align 1 .b8 _ZN34_INTERNAL_fb16b512_4_k_cu_a487c9aa4cuda3std3__48unexpectE[1];
.global .align 1 .b8 _ZN34_INTERNAL_fb16b512_4_k_cu_a487c9aa4cuda3std6ranges3__45__cpo4swapE[1];
.global .align 1 .b8 _ZN34_INTERNAL_fb16b512_4_k_cu_a487c9aa4cuda3std6ranges3__45__cpo9iter_moveE[1];
.global .align 1 .b8 _ZN34_INTERNAL_fb16b512_4_k_cu_a487c9aa4cuda3std6ranges3__45__cpo5beginE[1];
.global .align 1 .b8 _ZN34_INTERNAL_fb16b512_4_k_cu_a487c9aa4cuda3std6ranges3__45__cpo3endE[1];
.global .align 1 .b8 _ZN34_INTERNAL_fb16b512_4_k_cu_a487c9aa4cuda3std6ranges3__45__cpo6cbeginE[1];
.global .align 1 .b8 _ZN34_INTERNAL_fb16b512_4_k_cu_a487c9aa4cuda3std6ranges3__45__cpo4cendE[1];
.global .align 1 .b8 _ZN34_INTERNAL_fb16b512_4_k_cu_a487c9aa4cuda3std6ranges3__45__cpo7advanceE[1];
.global .align 1 .b8 _ZN34_INTERNAL_fb16b512_4_k_cu_a487c9aa4cuda3std6ranges3__45__cpo9iter_swapE[1];
.global .align 1 .b8 _ZN34_INTERNAL_fb16b512_4_k_cu_a487c9aa4cuda3std6ranges3__45__cpo4nextE[1];
.global .align 1 .b8 _ZN34_INTERNAL_fb16b512_4_k_cu_a487c9aa4cuda3std6ranges3__45__cpo4prevE[1];
.global .align 1 .b8 _ZN34_INTERNAL_fb16b512_4_k_cu_a487c9aa4cuda3std6ranges3__45__cpo4dataE[1];
.global .align 1 .b8 _ZN34_INTERNAL_fb16b512_4_k_cu_a487c9aa4cuda3std6ranges3__45__cpo5cdataE[1];
.global .align 1 .b8 _ZN34_INTERNAL_fb16b512_4_k_cu_a487c9aa4cuda3std6ranges3__45__cpo4sizeE[1];
.global .align 1 .b8 _ZN34_INTERNAL_fb16b512_4_k_cu_a487c9aa4cuda3std6ranges3__45__cpo5ssizeE[1];
.global .align 1 .b8 _ZN34_INTERNAL_fb16b512_4_k_cu_a487c9aa4cuda3std6ranges3__45__cpo8distanceE[1];
.global .align 1 .b8 _ZN34_INTERNAL_fb16b512_4_k_cu_a487c9aa6thrust24THRUST_300001_SM_1000_NS8cuda_cub3parE[1];
.global .align 1 .b8 _ZN34_INTERNAL_fb16b512_4_k_cu_a487c9aa6thrust24THRUST_300001_SM_1000_NS8cuda_cub10par_nosyncE[1];
.global .align 1 .b8 _ZN34_INTERNAL_fb16b512_4_k_cu_a487c9aa6thrust24THRUST_300001_SM_1000_NS6system6detail10sequential3seqE[1];
.global .align 1 .b8 _ZN34_INTERNAL_fb16b512_4_k_cu_a487c9aa6thrust24THRUST_300001_SM_1000_NS6system3cpp3parE[1];
.global .align 1 .b8 _ZN34_INTERNAL_fb16b512_4_k_cu_a487c9aa6thrust24THRUST_300001_SM_1000_NS12placeholders2_1E[1];
.global .align 1 .b8 _ZN34_INTERNAL_fb16b512_4_k_cu_a487c9aa6thrust24THRUST_300001_SM_1000_NS12placeholders2_2E[1];
.global .align 1 .b8 _ZN34_INTERNAL_fb16b512_4_k_cu_a487c9aa6thrust24THRUST_300001_SM_1000_NS12placeholders2_3E[1];
.global .align 1 .b8 _ZN34_INTERNAL_fb16b512_4_k_cu_a487c9aa6thrust24THRUST_300001_SM_1000_NS12placeholders2_4E[1];
.global .align 1 .b8 _ZN34_INTERNAL_fb16b512_4_k_cu_a487c9aa6thrust24THRUST_300001_SM_1000_NS12placeholders2_5E[1];
.global .align 1 .b8 _ZN34_INTERNAL_fb16b512_4_k_cu_a487c9aa6thrust24THRUST_300001_SM_1000_NS12placeholders2_6E[1];
.global .align 1 .b8 _ZN34_INTERNAL_fb16b512_4_k_cu_a487c9aa6thrust24THRUST_300001_SM_1000_NS12placeholders2_7E[1];
.global .align 1 .b8 _ZN34_INTERNAL_fb16b512_4_k_cu_a487c9aa6thrust24THRUST_300001_SM_1000_NS12placeholders2_8E[1];
.global .align 1 .b8 _ZN34_INTERNAL_fb16b512_4_k_cu_a487c9aa6thrust24THRUST_300001_SM_1000_NS12placeholders2_9E[1];
.global .align 1 .b8 _ZN34_INTERNAL_fb16b512_4_k_cu_a487c9aa6thrust24THRUST_300001_SM_1000_NS12placeholders3_10E[1];
.global .align 1 .b8 _ZN34_INTERNAL_fb16b512_4_k_cu_a487c9aa6thrust24THRUST_300001_SM_1000_NS3seqE[1];
.global .align 1 .b8 _ZN34_INTERNAL_fb16b512_4_k_cu_a487c9aa6thrust24THRUST_300001_SM_1000_NS6deviceE[1];
.global .align 1 .b8 $str[78] = {72, 101, 108, 108, 111, 32, 102, 114, 111, 109, 32, 98, 108, 111, 99, 107, 32, 37, 100, 44, 32, 116, 104, 114, 101, 97, 100, 32, 37, 100, 46, 32, 67, 117, 114, 114, 101, 110, 116, 32, 116, 111, 116, 97, 108, 32, 105, 110, 100, 101, 120, 32, 37, 100, 44, 32, 117, 115, 105, 110, 103, 32, 115, 116, 114, 105, 100, 101, 32, 115, 105, 122, 101, 32, 37, 100, 10};
.extern .shared .align 16 .b8 _ZN6thrust24THRUST_300001_SM_1000_NS8cuda_cub4core6detail5shmemE[];

.visible .entry _Z19generateIndividualsPA10_fff(
	.param .u64 .ptr .align 1 _Z19generateIndividualsPA10_fff_param_0,
	.param .f32 _Z19generateIndividualsPA10_fff_param_1,
	.param .f32 _Z19generateIndividualsPA10_fff_param_2
)
{
	.local .align 16 .b8 	__local_depot0[16];
	.reg .b64 	%SP;
	.reg .b64 	%SPL;
	.reg .b32 	%r<9>;
	.reg .b64 	%rd<5>;

	mov.u64 	%SPL, __local_depot0;
	cvta.local.u64 	%SP, %SPL;
	add.u64 	%rd1, %SP, 0;
	add.u64 	%rd2, %SPL, 0;
	mov.u32 	%r1, %ctaid.x;
	mov.u32 	%r2, %ntid.x;
	mov.u32 	%r3, %tid.x;
	mad.lo.s32 	%r4, %r1, %r2, %r3;
	mov.u32 	%r5, %nctaid.x;
	mul.lo.s32 	%r6, %r2, %r5;
	st.local.v4.u32 	[%rd2], {%r1, %r3, %r4, %r6};
	mov.u64 	%rd3, $str;
	cvta.global.u64 	%rd4, %rd3;
	{ // callseq 0, 0
	.param .b64 param0;
	st.param.b64 	[param0], %rd4;
	.param .b64 param1;
	st.param.b64 	[param1], %rd1;
	.param .b32 retval0;
	call.uni (retval0), 
	vprintf, 
	(
	param0, 
	param1
	);
	ld.param.b32 	%r7, [retval0];
	} // callseq 0
	ret;

}
	// .globl	_ZN6thrust24THRUST_300001_SM_1000_NS8cuda_cub4core6detail13_kernel_agentINS1_8__reduce11ReduceAgentINS0_12zip_iteratorIN4cuda3std3__45tupleIJNS0_6detail15normal_iteratorINS0_10device_ptrIfEEEENS0_17counting_iteratorIlNS0_11use_defaultESI_SI_EEEEEEEPNSB_IJflEEESM_iNS1_9__extrema9arg_min_fIflNSA_4lessIfEEEEEEJSL_SN_iSS_EEEvDpT0_
.visible .entry _ZN6thrust24THRUST_300001_SM_1000_NS8cuda_cub4core6detail13_kernel_agentINS1_8__reduce11ReduceAgentINS0_12zip_iteratorIN4cuda3std3__45tupleIJNS0_6detail15normal_iteratorINS0_10device_ptrIfEEEENS0_17counting_iteratorIlNS0_11use_defaultESI_SI_EEEEEEEPNSB_IJflEEESM_iNS1_9__extrema9arg_min_fIflNSA_4lessIfEEEEEEJSL_SN_iSS_EEEvDpT0_(
	.param .align 8 .b8 _ZN6thrust24THRUST_300001_SM_1000_NS8cuda_cub4core6detail13_kernel_agentINS1_8__reduce11ReduceAgentINS0_12zip_iteratorIN4cuda3std3__45tupleIJNS0_6detail15normal_iteratorINS0_10device_ptrIfEEEENS0_17counting_iteratorIlNS0_11use_defaultESI_SI_EEEEEEEPNSB_IJflEEESM_iNS1_9__extrema9arg_min_fIflNSA_4lessIfEEEEEEJSL_SN_iSS_EEEvDpT0__param_0[16],
	.param .u64 .ptr .align 1 _ZN6thrust24THRUST_300001_SM_1000_NS8cuda_cub4core6detail13_kernel_agentINS1_8__reduce11ReduceAgentINS0_12zip_iteratorIN4cuda3std3__45tupleIJNS0_6detail15normal_iteratorINS0_10device_ptrIfEEEENS0_17counting_iteratorIlNS0_11use_defaultESI_SI_EEEEEEEPNSB_IJflEEESM_iNS1_9__extrema9arg_min_fIflNSA_4lessIfEEEEEEJSL_SN_iSS_EEEvDpT0__param_1,
	.param .u32 _ZN6thrust24THRUST_300001_SM_1000_NS8cuda_cub4core6detail13_kernel_agentINS1_8__reduce11ReduceAgentINS0_12zip_iteratorIN4cuda3std3__45tupleIJNS0_6detail15normal_iteratorINS0_10device_ptrIfEEEENS0_17counting_iteratorIlNS0_11use_defaultESI_SI_EEEEEEEPNSB_IJflEEESM_iNS1_9__extrema9arg_min_fIflNSA_4lessIfEEEEEEJSL_SN_iSS_EEEvDpT0__param_2,
	.param .align 1 .b8 _ZN6thrust24THRUST_300001_SM_1000_NS8cuda_cub4core6detail13_kernel_agentINS1_8__reduce11ReduceAgentINS0_12zip_iteratorIN4cuda3std3__45tupleIJNS0_6detail15normal_iteratorINS0_10device_ptrIfEEEENS0_17counting_iteratorIlNS0_11use_defaultESI_SI_EEEEEEEPNSB_IJflEEESM_iNS1_9__extrema9arg_min_fIflNSA_4lessIfEEEEEEJSL_SN_iSS_EEEvDpT0__param_3[1]
)
.maxntid 256
{
	.reg .pred 	%p<223>;
	.reg .b32 	%r<400>;
	.reg .b32 	%f<243>;
	.reg .b64 	%rd<306>;

	ld.param.u64 	%rd198, [_ZN6thrust24THRUST_300001_SM_1000_NS8cuda_cub4core6detail13_kernel_agentINS1_8__reduce11ReduceAgentINS0_12zip_iteratorIN4cuda3std3__45tupleIJNS0_6detail15normal_iteratorINS0_10device_ptrIfEEEENS0_17counting_iteratorIlNS0_11use_defaultESI_SI_EEEEEEEPNSB_IJflEEESM_iNS1_9__extrema9arg_min_fIflNSA_4lessIfEEEEEEJSL_SN_iSS_EEEvDpT0__param_0+8];
	ld.param.u64 	%rd197, [_ZN6thrust24THRUST_300001_SM_1000_NS8cuda_cub4core6detail13_kernel_agentINS1_8__reduce11ReduceAgentINS0_12zip_iteratorIN4cuda3std3__45tupleIJNS0_6detail15normal_iteratorINS0_10device_ptrIfEEEENS0_17counting_iteratorIlNS0_11use_defaultESI_SI_EEEEEEEPNSB_IJflEEESM_iNS1_9__extrema9arg_min_fIflNSA_4lessIfEEEEEEJSL_SN_iSS_EEEvDpT0__param_0];
	ld.param.u32 	%r36, [_ZN6thrust24THRUST_300001_SM_1000_NS8cuda_cub4core6detail13_kernel_agentINS1_8__reduce11ReduceAgentINS0_12zip_iteratorIN4cuda3std3__45tupleIJNS0_6detail15normal_iteratorINS0_10device_ptrIfEEEENS0_17counting_iteratorIlNS0_11use_defaultESI_SI_EEEEEEEPNSB_IJflEEESM_iNS1_9__extrema9arg_min_fIflNSA_4lessIfEEEEEEJSL_SN_iSS_EEEvDpT0__param_2];
	setp.eq.s32 	%p1, %r36, 0;
	@%p1 bra 	$L__BB1_200;
	cvta.to.global.u64 	%rd1, %rd197;
	setp.gt.s32 	%p2, %r36, 1279;
	@%p2 bra 	$L__BB1_112;
	mov.u32 	%r1, %tid.x;
	setp.ge.s32 	%p96, %r1, %r36;
	mov.f32 	%f188, 0f00000000;
	mov.b64 	%rd246, 0;
	mov.u32 	%r391, %r1;
	@%p96 bra 	$L__BB1_4;
	cvt.u64.u32 	%rd222, %r1;
	mul.wide.u32 	%rd223, %r1, 4;
	add.s64 	%rd224, %rd1, %rd223;
	add.s64 	%rd246, %rd198, %rd222;
	ld.global.f32 	%f188, [%rd224];
	add.s32 	%r391, %r1, 256;
$L__BB1_4:
	setp.ge.s32 	%p97, %r391, %r36;
	@%p97 bra 	$L__BB1_26;
	not.b32 	%r160, %r391;
	add.s32 	%r4, %r36, %r160;
	and.b32  	%r161, %r4, 768;
	setp.eq.s32 	%p98, %r161, 768;
	@%p98 bra 	$L__BB1_11;
	cvt.u64.u32 	%rd226, %r391;
	add.s64 	%rd237, %rd198, %rd226;
	mul.wide.u32 	%rd227, %r391, 4;
	add.s64 	%rd236, %rd1, %rd227;
	shr.u32 	%r162, %r4, 8;
	add.s32 	%r163, %r162, 1;
	and.b32  	%r164, %r163, 3;
	neg.s32 	%r389, %r164;
$L__BB1_7:
	.pragma "nounroll";
	mov.u64 	%rd9, %rd246;
	mov.f32 	%f3, %f188;
	ld.global.f32 	%f4, [%rd236];
	setp.lt.f32 	%p99, %f3, %f4;
	@%p99 bra 	$L__BB1_10;
	setp.lt.f32 	%p100, %f4, %f3;
	mov.u64 	%rd246, %rd237;
	mov.f32 	%f188, %f4;
	@%p100 bra 	$L__BB1_10;
	setp.lt.s64 	%p101, %rd9, %rd237;
	min.s64 	%rd246, %rd9, %rd237;
	selp.f32 	%f188, %f3, %f4, %p101;
$L__BB1_10:
	add.s32 	%r391, %r391, 256;
	add.s64 	%rd237, %rd237, 256;
	add.s64 	%rd236, %rd236, 1024;
	add.s32 	%r389, %r389, 1;
	setp.ne.s32 	%p102, %r389, 0;
	@%p102 bra 	$L__BB1_7;
$L__BB1_11:
	setp.lt.u32 	%p103, %r4, 768;
	@%p103 bra 	$L__BB1_26;
	add.s32 	%r392, %r391, 512;
$L__BB1_13:
	mov.u32 	%r12, %r392;
	add.s32 	%r165, %r12, -512;
	cvt.s64.s32 	%rd228, %r165;
	mul.wide.s32 	%rd229, %r165, 4;
	add.s64 	%rd17, %rd1, %rd229;
	add.s64 	%rd18, %rd198, %rd228;
	ld.global.f32 	%f10, [%rd17];
	setp.lt.f32 	%p104, %f188, %f10;
	mov.u64 	%rd243, %rd246;
	mov.f32 	%f185, %f188;
	@%p104 bra 	$L__BB1_16;
	setp.lt.f32 	%p105, %f10, %f188;
	mov.u64 	%rd243, %rd18;
	mov.f32 	%f185, %f10;
	@%p105 bra 	$L__BB1_16;
	setp.lt.s64 	%p106, %rd246, %rd18;
	min.s64 	%rd243, %rd246, %rd18;
	selp.f32 	%f185, %f188, %f10, %p106;
$L__BB1_16:
	add.s32 	%r166, %r12, -256;
	cvt.s64.s32 	%rd230, %r166;
	add.s64 	%rd21, %rd198, %rd230;
	ld.global.f32 	%f13, [%rd17+1024];
	setp.lt.f32 	%p107, %f185, %f13;
	mov.u64 	%rd244, %rd243;
	mov.f32 	%f186, %f185;
	@%p107 bra 	$L__BB1_19;
	setp.lt.f32 	%p108, %f13, %f185;
	mov.u64 	%rd244, %rd21;
	mov.f32 	%f186, %f13;
	@%p108 bra 	$L__BB1_19;
	setp.lt.s64 	%p109, %rd243, %rd21;
	min.s64 	%rd244, %rd243, %rd21;
	selp.f32 	%f186, %f185, %f13, %p109;
$L__BB1_19:
	cvt.s64.s32 	%rd231, %r12;
	add.s64 	%rd24, %rd198, %rd231;
	ld.global.f32 	%f16, [%rd17+2048];
	setp.lt.f32 	%p110, %f186, %f16;
	mov.u64 	%rd245, %rd244;
	mov.f32 	%f187, %f186;
	@%p110 bra 	$L__BB1_22;
	setp.lt.f32 	%p111, %f16, %f186;
	mov.u64 	%rd245, %rd24;
	mov.f32 	%f187, %f16;
	@%p111 bra 	$L__BB1_22;
	setp.lt.s64 	%p112, %rd244, %rd24;
	min.s64 	%rd245, %rd244, %rd24;
	selp.f32 	%f187, %f186, %f16, %p112;
$L__BB1_22:
	add.s32 	%r167, %r12, 256;
	cvt.s64.s32 	%rd232, %r167;
	add.s64 	%rd27, %rd198, %rd232;
	ld.global.f32 	%f19, [%rd17+3072];
	setp.lt.f32 	%p113, %f187, %f19;
	mov.u64 	%rd246, %rd245;
	mov.f32 	%f188, %f187;
	@%p113 bra 	$L__BB1_25;
	setp.lt.f32 	%p114, %f19, %f187;
	mov.u64 	%rd246, %rd27;
	mov.f32 	%f188, %f19;
	@%p114 bra 	$L__BB1_25;
	setp.lt.s64 	%p115, %rd245, %rd27;
	min.s64 	%rd246, %rd245, %rd27;
	selp.f32 	%f188, %f187, %f19, %p115;
$L__BB1_25:
	add.s32 	%r392, %r12, 1024;
	add.s32 	%r168, %r12, 512;
	setp.lt.s32 	%p116, %r168, %r36;
	@%p116 bra 	$L__BB1_13;
$L__BB1_26:
	setp.lt.s32 	%p117, %r36, 256;
	@%p117 bra 	$L__BB1_66;
	// begin inline asm
	mov.u32 %r282, %laneid;
	// end inline asm
	mov.b32 	%r284, %f188;
	mov.b32 	%r300, 1;
	mov.b32 	%r301, 31;
	mov.b32 	%r302, -1;
	// begin inline asm
	shfl.sync.down.b32 %r283, %r284, %r300, %r301, %r302;
	// end inline asm
	mov.b32 	%f23, %r283;
	// begin inline asm
	shfl.sync.down.b32 %r288, %r289, %r300, %r301, %r302;
	// end inline asm
	mov.b64 	{%r294, %r299}, %rd246;
	// begin inline asm
	shfl.sync.down.b32 %r293, %r294, %r300, %r301, %r302;
	// end inline asm
	// begin inline asm
	shfl.sync.down.b32 %r298, %r299, %r300, %r301, %r302;
	// end inline asm
	mov.b64 	%rd31, {%r293, %r298};
	setp.gt.s32 	%p174, %r282, 30;
	setp.lt.f32 	%p175, %f188, %f23;
	or.pred  	%p176, %p174, %p175;
	mov.u64 	%rd248, %rd246;
	mov.f32 	%f190, %f188;
	@%p176 bra 	$L__BB1_30;
	setp.gt.f32 	%p177, %f188, %f23;
	mov.u64 	%rd248, %rd31;
	mov.f32 	%f190, %f23;
	@%p177 bra 	$L__BB1_30;
	setp.lt.s64 	%p178, %rd246, %rd31;
	min.s64 	%rd248, %rd246, %rd31;
	selp.f32 	%f190, %f188, %f23, %p178;
$L__BB1_30:
	mov.b32 	%r304, %f190;
	mov.b32 	%r320, 2;
	mov.b32 	%r321, 31;
	mov.b32 	%r322, -1;
	// begin inline asm
	shfl.sync.down.b32 %r303, %r304, %r320, %r321, %r322;
	// end inline asm
	mov.b32 	%f26, %r303;
	// begin inline asm
	shfl.sync.down.b32 %r308, %r309, %r320, %r321, %r322;
	// end inline asm
	mov.b64 	{%r314, %r319}, %rd248;
	// begin inline asm
	shfl.sync.down.b32 %r313, %r314, %r320, %r321, %r322;
	// end inline asm
	// begin inline asm
	shfl.sync.down.b32 %r318, %r319, %r320, %r321, %r322;
	// end inline asm
	mov.b64 	%rd34, {%r313, %r318};
	setp.gt.s32 	%p179, %r282, 29;
	setp.lt.f32 	%p180, %f190, %f26;
	or.pred  	%p181, %p179, %p180;
	mov.u64 	%rd249, %rd248;
	mov.f32 	%f191, %f190;
	@%p181 bra 	$L__BB1_33;
	setp.gt.f32 	%p182, %f190, %f26;
	mov.u64 	%rd249, %rd34;
	mov.f32 	%f191, %f26;
	@%p182 bra 	$L__BB1_33;
	setp.lt.s64 	%p183, %rd248, %rd34;
	min.s64 	%rd249, %rd248, %rd34;
	selp.f32 	%f191, %f190, %f26, %p183;
$L__BB1_33:
	mov.b32 	%r324, %f191;
	mov.b32 	%r340, 4;
	mov.b32 	%r341, 31;
	mov.b32 	%r342, -1;
	// begin inline asm
	shfl.sync.down.b32 %r323, %r324, %r340, %r341, %r342;
	// end inline asm
	mov.b32 	%f29, %r323;
	// begin inline asm
	shfl.sync.down.b32 %r328, %r329, %r340, %r341, %r342;
	// end inline asm
	mov.b64 	{%r334, %r339}, %rd249;
	// begin inline asm
	shfl.sync.down.b32 %r333, %r334, %r340, %r341, %r342;
	// end inline asm
	// begin inline asm
	shfl.sync.down.b32 %r338, %r339, %r340, %r341, %r342;
	// end inline asm
	mov.b64 	%rd37, {%r333, %r338};
	setp.gt.s32 	%p184, %r282, 27;
	setp.lt.f32 	%p185, %f191, %f29;
	or.pred  	%p186, %p184, %p185;
	mov.u64 	%rd250, %rd249;
	mov.f32 	%f192, %f191;
	@%p186 bra 	$L__BB1_36;
	setp.gt.f32 	%p187, %f191, %f29;
	mov.u64 	%rd250, %rd37;
	mov.f32 	%f192, %f29;
	@%p187 bra 	$L__BB1_36;
	setp.lt.s64 	%p188, %rd249, %rd37;
	min.s64 	%rd250, %rd249, %rd37;
	selp.f32 	%f192, %f191, %f29, %p188;
$L__BB1_36:
	mov.b32 	%r344, %f192;
	mov.b32 	%r360, 8;
	mov.b32 	%r361, 31;
	mov.b32 	%r362, -1;
	// begin inline asm
	shfl.sync.down.b32 %r343, %r344, %r360, %r361, %r362;
	// end inline asm
	mov.b32 	%f32, %r343;
	// begin inline asm
	shfl.sync.down.b32 %r348, %r349, %r360, %r361, %r362;
	// end inline asm
	mov.b64 	{%r354, %r359}, %rd250;
	// begin inline asm
	shfl.sync.down.b32 %r353, %r354, %r360, %r361, %r362;
	// end inline asm
	// begin inline asm
	shfl.sync.down.b32 %r358, %r359, %r360, %r361, %r362;
	// end inline asm
	mov.b64 	%rd40, {%r353, %r358};
	setp.gt.s32 	%p189, %r282, 23;
	setp.lt.f32 	%p190, %f192, %f32;
	or.pred  	%p191, %p189, %p190;
	mov.u64 	%rd251, %rd250;
	mov.f32 	%f193, %f192;
	@%p191 bra 	$L__BB1_39;
	setp.gt.f32 	%p192, %f192, %f32;
	mov.u64 	%rd251, %rd40;
	mov.f32 	%f193, %f32;
	@%p192 bra 	$L__BB1_39;
	setp.lt.s64 	%p193, %rd250, %rd40;
	min.s64 	%rd251, %rd250, %rd40;
	selp.f32 	%f193, %f192, %f32, %p193;
$L__BB1_39:
	mov.b32 	%r364, %f193;
	mov.b32 	%r380, 16;
	mov.b32 	%r381, 31;
	mov.b32 	%r382, -1;
	// begin inline asm
	shfl.sync.down.b32 %r363, %r364, %r380, %r381, %r382;
	// end inline asm
	mov.b32 	%f35, %r363;
	// begin inline asm
	shfl.sync.down.b32 %r368, %r369, %r380, %r381, %r382;
	// end inline asm
	mov.b64 	{%r374, %r379}, %rd251;
	// begin inline asm
	shfl.sync.down.b32 %r373, %r374, %r380, %r381, %r382;
	// end inline asm
	// begin inline asm
	shfl.sync.down.b32 %r378, %r379, %r380, %r381, %r382;
	// end inline asm
	mov.b64 	%rd43, {%r373, %r378};
	setp.gt.s32 	%p194, %r282, 15;
	setp.lt.f32 	%p195, %f193, %f35;
	or.pred  	%p196, %p194, %p195;
	mov.u64 	%rd305, %rd251;
	mov.f32 	%f242, %f193;
	@%p196 bra 	$L__BB1_42;
	setp.gt.f32 	%p197, %f193, %f35;
	mov.u64 	%rd305, %rd43;
	mov.f32 	%f242, %f35;
	@%p197 bra 	$L__BB1_42;
	setp.lt.s64 	%p198, %rd251, %rd43;
	min.s64 	%rd305, %rd251, %rd43;
	selp.f32 	%f242, %f193, %f35, %p198;
$L__BB1_42:
	setp.ne.s32 	%p199, %r282, 0;
	@%p199 bra 	$L__BB1_44;
	shr.u32 	%r383, %r1, 1;
	and.b32  	%r384, %r383, 496;
	mov.u32 	%r385, _ZN6thrust24THRUST_300001_SM_1000_NS8cuda_cub4core6detail5shmemE;
	add.s32 	%r386, %r385, %r384;
	st.shared.f32 	[%r386+8], %f242;
	st.shared.u64 	[%r386+16], %rd305;
$L__BB1_44:
	bar.sync 	0;
	setp.ne.s32 	%p200, %r1, 0;
	@%p200 bra 	$L__BB1_198;
	ld.shared.f32 	%f38, [_ZN6thrust24THRUST_300001_SM_1000_NS8cuda_cub4core6detail5shmemE+24];
	ld.shared.u64 	%rd46, [_ZN6thrust24THRUST_300001_SM_1000_NS8cuda_cub4core6detail5shmemE+32];
	setp.lt.f32 	%p201, %f242, %f38;
	mov.u64 	%rd253, %rd305;
	mov.f32 	%f195, %f242;
	@%p201 bra 	$L__BB1_48;
	setp.lt.f32 	%p202, %f38, %f242;
	mov.u64 	%rd253, %rd46;
	mov.f32 	%f195, %f38;
	@%p202 bra 	$L__BB1_48;
	setp.lt.s64 	%p203, %rd305, %rd46;
	min.s64 	%rd253, %rd305, %rd46;
	selp.f32 	%f195, %f242, %f38, %p203;
$L__BB1_48:
	ld.shared.f32 	%f41, [_ZN6thrust24THRUST_300001_SM_1000_NS8cuda_cub4core6detail5shmemE+40];
	ld.shared.u64 	%rd49, [_ZN6thrust24THRUST_300001_SM_1000_NS8cuda_cub4core6detail5shmemE+48];
	setp.lt.f32 	%p204, %f195, %f41;
	mov.u64 	%rd254, %rd253;
	mov.f32 	%f196, %f195;
	@%p204 bra 	$L__BB1_51;
	setp.lt.f32 	%p205, %f41, %f195;
	mov.u64 	%rd254, %rd49;
	mov.f32 	%f196, %f41;
	@%p205 bra 	$L__BB1_51;
	setp.lt.s64 	%p206, %rd253, %rd49;
	min.s64 	%rd254, %rd253, %rd49;
	selp.f32 	%f196, %f195, %f41, %p206;
$L__BB1_51:
	ld.shared.f32 	%f44, [_ZN6thrust24THRUST_300001_SM_1000_NS8cuda_cub4core6detail5shmemE+56];
	ld.shared.u64 	%rd52, [_ZN6thrust24THRUST_300001_SM_1000_NS8cuda_cub4core6detail5shmemE+64];
	setp.lt.f32 	%p207, %f196, %f44;
	mov.u64 	%rd255, %rd254;
	mov.f32 	%f197, %f196;
	@%p207 bra 	$L__BB1_54;
	setp.lt.f32 	%p208, %f44, %f196;
	mov.u64 	%rd255, %rd52;
	mov.f32 	%f197, %f44;
	@%p208 bra 	$L__BB1_54;
	setp.lt.s64 	%p209, %rd254, %rd52;
	min.s64 	%rd255, %rd254, %rd52;
	selp.f32 	%f197, %f196, %f44, %p209;
$L__BB1_54:
	ld.shared.f32 	%f47, [_ZN6thrust24THRUST_300001_SM_1000_NS8cuda_cub4core6detail5shmemE+72];
	ld.shared.u64 	%rd55, [_ZN6thrust24THRUST_300001_SM_1000_NS8cuda_cub4core6detail5shmemE+80];
	setp.lt.f32 	%p210, %f197, %f47;
	mov.u64 	%rd256, %rd255;
	mov.f32 	%f198, %f197;
	@%p210 bra 	$L__BB1_57;
	setp.lt.f32 	%p211, %f47, %f197;
	mov.u64 	%rd256, %rd55;
	mov.f32 	%f198, %f47;
	@%p211 bra 	$L__BB1_57;
	setp.lt.s64 	%p212, %rd255, %rd55;
	min.s64 	%rd256, %rd255, %rd55;
	selp.f32 	%f198, %f197, %f47, %p212;
$L__BB1_57:
	ld.shared.f32 	%f50, [_ZN6thrust24THRUST_300001_SM_1000_NS8cuda_cub4core6detail5shmemE+88];
	ld.shared.u64 	%rd58, [_ZN6thrust24THRUST_300001_SM_1000_NS8cuda_cub4core6detail5shmemE+96];
	setp.lt.f32 	%p213, %f198, %f50;
	mov.u64 	%rd257, %rd256;
	mov.f32 	%f199, %f198;
	@%p213 bra 	$L__BB1_60;
	setp.lt.f32 	%p214, %f50, %f198;
	mov.u64 	%rd257, %rd58;
	mov.f32 	%f199, %f50;
	@%p214 bra 	$L__BB1_60;
	setp.lt.s64 	%p215, %rd256, %rd58;
	min.s64 	%rd257, %rd256, %rd58;
	selp.f32 	%f199, %f198, %f50, %p215;
$L__BB1_60:
	ld.shared.f32 	%f53, [_ZN6thrust24THRUST_300001_SM_1000_NS8cuda_cub4core6detail5shmemE+104];
	ld.shared.u64 	%rd61, [_ZN6thrust24THRUST_300001_SM_1000_NS8cuda_cub4core6detail5shmemE+112];
	setp.lt.f32 	%p216, %f199, %f53;
	mov.u64 	%rd258, %rd257;
	mov.f32 	%f200, %f199;
	@%p216 bra 	$L__BB1_63;
	setp.lt.f32 	%p217, %f53, %f199;
	mov.u64 	%rd258, %rd61;
	mov.f32 	%f200, %f53;
	@%p217 bra 	$L__BB1_63;
	setp.lt.s64 	%p218, %rd257, %rd61;
	min.s64 	%rd258, %rd257, %rd61;
	selp.f32 	%f200, %f199, %f53, %p218;
$L__BB1_63:
	ld.shared.f32 	%f56, [_ZN6thrust24THRUST_300001_SM_1000_NS8cuda_cub4core6detail5shmemE+120];
	ld.shared.u64 	%rd64, [_ZN6thrust24THRUST_300001_SM_1000_NS8cuda_cub4core6detail5shmemE+128];
	setp.lt.f32 	%p219, %f200, %f56;
	mov.f32 	%f242, %f200;
	mov.u64 	%rd305, %rd258;
	@%p219 bra 	$L__BB1_198;
	setp.lt.f32 	%p220, %f56, %f200;
	mov.f32 	%f242, %f56;
	mov.u64 	%rd305, %rd64;
	@%p220 bra 	$L__BB1_198;
	setp.lt.s64 	%p221, %rd258, %rd64;
	min.s64 	%rd305, %rd258, %rd64;
	selp.f32 	%f242, %f200, %f56, %p221;
	bra.uni 	$L__BB1_198;
$L__BB1_66:
	// begin inline asm
	mov.u32 %r169, %laneid;
	// end inline asm
	and.b32  	%r190, %r1, 992;
	add.s32 	%r191, %r190, 32;
	setp.gt.s32 	%p118, %r191, %r36;
	not.b32 	%r192, %r190;
	add.s32 	%r193, %r36, %r192;
	selp.b32 	%r188, %r193, 31, %p118;
	mov.b32 	%r171, %f188;
	mov.b32 	%r187, 1;
	mov.b32 	%r189, -1;
	// begin inline asm
	shfl.sync.down.b32 %r170, %r171, %r187, %r188, %r189;
	// end inline asm
	mov.b32 	%f58, %r170;
	// begin inline asm
	shfl.sync.down.b32 %r175, %r176, %r187, %r188, %r189;
	// end inline asm
	mov.b64 	{%r181, %r186}, %rd246;
	// begin inline asm
	shfl.sync.down.b32 %r180, %r181, %r187, %r188, %r189;
	// end inline asm
	// begin inline asm
	shfl.sync.down.b32 %r185, %r186, %r187, %r188, %r189;
	// end inline asm
	mov.b64 	%rd66, {%r180, %r185};
	setp.ge.s32 	%p119, %r169, %r188;
	setp.lt.f32 	%p120, %f188, %f58;
	or.pred  	%p121, %p119, %p120;
	mov.f32 	%f201, %f188;
	mov.u64 	%rd259, %rd246;
	@%p121 bra 	$L__BB1_69;
	setp.gt.f32 	%p122, %f188, %f58;
	mov.f32 	%f201, %f58;
	mov.u64 	%rd259, %rd66;
	@%p122 bra 	$L__BB1_69;
	setp.lt.s64 	%p123, %rd246, %rd66;
	selp.f32 	%f201, %f188, %f58, %p123;
	min.s64 	%rd259, %rd246, %rd66;
$L__BB1_69:
	mov.b32 	%r195, %f201;
	mov.b32 	%r211, 2;
	mov.b32 	%r213, -1;
	// begin inline asm
	shfl.sync.down.b32 %r194, %r195, %r211, %r188, %r213;
	// end inline asm
	mov.b32 	%f61, %r194;
	// begin inline asm
	shfl.sync.down.b32 %r199, %r200, %r211, %r188, %r213;
	// end inline asm
	mov.b64 	{%r205, %r210}, %rd259;
	// begin inline asm
	shfl.sync.down.b32 %r204, %r205, %r211, %r188, %r213;
	// end inline asm
	// begin inline asm
	shfl.sync.down.b32 %r209, %r210, %r211, %r188, %r213;
	// end inline asm
	mov.b64 	%rd69, {%r204, %r209};
	add.s32 	%r214, %r169, 2;
	setp.gt.s32 	%p124, %r214, %r188;
	setp.lt.f32 	%p125, %f201, %f61;
	or.pred  	%p126, %p124, %p125;
	mov.f32 	%f202, %f201;
	mov.u64 	%rd260, %rd259;
	@%p126 bra 	$L__BB1_72;
	setp.gt.f32 	%p127, %f201, %f61;
	mov.f32 	%f202, %f61;
	mov.u64 	%rd260, %rd69;
	@%p127 bra 	$L__BB1_72;
	setp.lt.s64 	%p128, %rd259, %rd69;
	selp.f32 	%f202, %f201, %f61, %p128;
	min.s64 	%rd260, %rd259, %rd69;
$L__BB1_72:
	mov.b32 	%r216, %f202;
	mov.b32 	%r232, 4;
	mov.b32 	%r234, -1;
	// begin inline asm
	shfl.sync.down.b32 %r215, %r216, %r232, %r188, %r234;
	// end inline asm
	mov.b32 	%f64, %r215;
	// begin inline asm
	shfl.sync.down.b32 %r220, %r221, %r232, %r188, %r234;
	// end inline asm
	mov.b64 	{%r226, %r231}, %rd260;
	// begin inline asm
	shfl.sync.down.b32 %r225, %r226, %r232, %r188, %r234;
	// end inline asm
	// begin inline asm
	shfl.sync.down.b32 %r230, %r231, %r232, %r188, %r234;
	// end inline asm
	mov.b64 	%rd72, {%r225, %r230};
	add.s32 	%r235, %r169, 4;
	setp.gt.s32 	%p129, %r235, %r188;
	setp.lt.f32 	%p130, %f202, %f64;
	or.pred  	%p131, %p129, %p130;
	mov.f32 	%f203, %f202;
	mov.u64 	%rd261, %rd260;
	@%p131 bra 	$L__BB1_75;
	setp.gt.f32 	%p132, %f202, %f64;
	mov.f32 	%f203, %f64;
	mov.u64 	%rd261, %rd72;
	@%p132 bra 	$L__BB1_75;
	setp.lt.s64 	%p133, %rd260, %rd72;
	selp.f32 	%f203, %f202, %f64, %p133;
	min.s64 	%rd261, %rd260, %rd72;
$L__BB1_75:
	mov.b32 	%r237, %f203;
	mov.b32 	%r253, 8;
	mov.b32 	%r255, -1;
	// begin inline asm
	shfl.sync.down.b32 %r236, %r237, %r253, %r188, %r255;
	// end inline asm
	mov.b32 	%f67, %r236;
	// begin inline asm
	shfl.sync.down.b32 %r241, %r242, %r253, %r188, %r255;
	// end inline asm
	mov.b64 	{%r247, %r252}, %rd261;
	// begin inline asm
	shfl.sync.down.b32 %r246, %r247, %r253, %r188, %r255;
	// end inline asm
	// begin inline asm
	shfl.sync.down.b32 %r251, %r252, %r253, %r188, %r255;
	// end inline asm
	mov.b64 	%rd75, {%r246, %r251};
	add.s32 	%r256, %r169, 8;
	setp.gt.s32 	%p134, %r256, %r188;
	setp.lt.f32 	%p135, %f203, %f67;
	or.pred  	%p136, %p134, %p135;
	mov.f32 	%f204, %f203;
	mov.u64 	%rd262, %rd261;
	@%p136 bra 	$L__BB1_78;
	setp.gt.f32 	%p137, %f203, %f67;
	mov.f32 	%f204, %f67;
	mov.u64 	%rd262, %rd75;
	@%p137 bra 	$L__BB1_78;
	setp.lt.s64 	%p138, %rd261, %rd75;
	selp.f32 	%f204, %f203, %f67, %p138;
	min.s64 	%rd262, %rd261, %rd75;
$L__BB1_78:
	mov.b32 	%r258, %f204;
	mov.b32 	%r274, 16;
	mov.b32 	%r276, -1;
	// begin inline asm
	shfl.sync.down.b32 %r257, %r258, %r274, %r188, %r276;
	// end inline asm
	mov.b32 	%f70, %r257;
	// begin inline asm
	shfl.sync.down.b32 %r262, %r263, %r274, %r188, %r276;
	// end inline asm
	mov.b64 	{%r268, %r273}, %rd262;
	// begin inline asm
	shfl.sync.down.b32 %r267, %r268, %r274, %r188, %r276;
	// end inline asm
	// begin inline asm
	shfl.sync.down.b32 %r272, %r273, %r274, %r188, %r276;
	// end inline asm
	mov.b64 	%rd78, {%r267, %r272};
	add.s32 	%r277, %r169, 16;
	setp.gt.s32 	%p139, %r277, %r188;
	setp.lt.f32 	%p140, %f204, %f70;
	or.pred  	%p141, %p139, %p140;
	mov.f32 	%f242, %f204;
	mov.u64 	%rd305, %rd262;
	@%p141 bra 	$L__BB1_81;
	setp.gt.f32 	%p142, %f204, %f70;
	mov.f32 	%f242, %f70;
	mov.u64 	%rd305, %rd78;
	@%p142 bra 	$L__BB1_81;
	setp.lt.s64 	%p143, %rd262, %rd78;
	selp.f32 	%f242, %f204, %f70, %p143;
	min.s64 	%rd305, %rd262, %rd78;
$L__BB1_81:
	setp.ne.s32 	%p144, %r169, 0;
	@%p144 bra 	$L__BB1_83;
	shr.u32 	%r278, %r1, 1;
	and.b32  	%r279, %r278, 496;
	mov.u32 	%r280, _ZN6thrust24THRUST_300001_SM_1000_NS8cuda_cub4core6detail5shmemE;
	add.s32 	%r281, %r280, %r279;
	st.shared.f32 	[%r281+8], %f242;
	st.shared.u64 	[%r281+16], %rd305;
$L__BB1_83:
	bar.sync 	0;
	setp.ne.s32 	%p145, %r1, 0;
	@%p145 bra 	$L__BB1_198;
	setp.lt.s32 	%p146, %r36, 33;
	mov.f32 	%f206, %f242;
	mov.u64 	%rd264, %rd305;
	@%p146 bra 	$L__BB1_88;
	ld.shared.f32 	%f73, [_ZN6thrust24THRUST_300001_SM_1000_NS8cuda_cub4core6detail5shmemE+24];
	ld.shared.u64 	%rd81, [_ZN6thrust24THRUST_300001_SM_1000_NS8cuda_cub4core6detail5shmemE+32];
	setp.lt.f32 	%p147, %f242, %f73;
	mov.f32 	%f206, %f242;
	mov.u64 	%rd264, %rd305;
	@%p147 bra 	$L__BB1_88;
	setp.lt.f32 	%p148, %f73, %f242;
	mov.f32 	%f206, %f73;
	mov.u64 	%rd264, %rd81;
	@%p148 bra 	$L__BB1_88;
	setp.lt.s64 	%p149, %rd305, %rd81;
	selp.f32 	%f206, %f242, %f73, %p149;
	min.s64 	%rd264, %rd305, %rd81;
$L__BB1_88:
	setp.lt.s32 	%p150, %r36, 65;
	mov.f32 	%f207, %f206;
	mov.u64 	%rd265, %rd264;
	@%p150 bra 	$L__BB1_92;
	ld.shared.f32 	%f76, [_ZN6thrust24THRUST_300001_SM_1000_NS8cuda_cub4core6detail5shmemE+40];
	ld.shared.u64 	%rd84, [_ZN6thrust24THRUST_300001_SM_1000_NS8cuda_cub4core6detail5shmemE+48];
	setp.lt.f32 	%p151, %f206, %f76;
	mov.f32 	%f207, %f206;
	mov.u64 	%rd265, %rd264;
	@%p151 bra 	$L__BB1_92;
	setp.lt.f32 	%p152, %f76, %f206;
	mov.f32 	%f207, %f76;
	mov.u64 	%rd265, %rd84;
	@%p152 bra 	$L__BB1_92;
	setp.lt.s64 	%p153, %rd264, %rd84;
	selp.f32 	%f207, %f206, %f76, %p153;
	min.s64 	%rd265, %rd264, %rd84;
$L__BB1_92:
	setp.lt.s32 	%p154, %r36, 97;
	mov.f32 	%f208, %f207;
	mov.u64 	%rd266, %rd265;
	@%p154 bra 	$L__BB1_96;
	ld.shared.f32 	%f79, [_ZN6thrust24THRUST_300001_SM_1000_NS8cuda_cub4core6detail5shmemE+56];
	ld.shared.u64 	%rd87, [_ZN6thrust24THRUST_300001_SM_1000_NS8cuda_cub4core6detail5shmemE+64];
	setp.lt.f32 	%p155, %f207, %f79;
	mov.f32 	%f208, %f207;
	mov.u64 	%rd266, %rd265;
	@%p155 bra 	$L__BB1_96;
	setp.lt.f32 	%p156, %f79, %f207;
	mov.f32 	%f208, %f79;
	mov.u64 	%rd266, %rd87;
	@%p156 bra 	$L__BB1_96;
	setp.lt.s64 	%p157, %rd265, %rd87;
	selp.f32 	%f208, %f207, %f79, %p157;
	min.s64 	%rd266, %rd265, %rd87;
$L__BB1_96:
	setp.lt.s32 	%p158, %r36, 129;
	mov.f32 	%f209, %f208;
	mov.u64 	%rd267, %rd266;
	@%p158 bra 	$L__BB1_100;
	ld.shared.f32 	%f82, [_ZN6thrust24THRUST_300001_SM_1000_NS8cuda_cub4core6detail5shmemE+72];
	ld.shared.u64 	%rd90, [_ZN6thrust24THRUST_300001_SM_1000_NS8cuda_cub4core6detail5shmemE+80];
	setp.lt.f32 	%p159, %f208, %f82;
	mov.f32 	%f209, %f208;
	mov.u64 	%rd267, %rd266;
	@%p159 bra 	$L__BB1_100;
	setp.lt.f32 	%p160, %f82, %f208;
	mov.f32 	%f209, %f82;
	mov.u64 	%rd267, %rd90;
	@%p160 bra 	$L__BB1_100;
	setp.lt.s64 	%p161, %rd266, %rd90;
	selp.f32 	%f209, %f208, %f82, %p161;
	min.s64 	%rd267, %rd266, %rd90;
$L__BB1_100:
	setp.lt.s32 	%p162, %r36, 161;
	mov.f32 	%f210, %f209;
	mov.u64 	%rd268, %rd267;
	@%p162 bra 	$L__BB1_104;
	ld.shared.f32 	%f85, [_ZN6thrust24THRUST_300001_SM_1000_NS8cuda_cub4core6detail5shmemE+88];
	ld.shared.u64 	%rd93, [_ZN6thrust24THRUST_300001_SM_1000_NS8cuda_cub4core6detail5shmemE+96];
	setp.lt.f32 	%p163, %f209, %f85;
	mov.f32 	%f210, %f209;
	mov.u64 	%rd268, %rd267;
	@%p163 bra 	$L__BB1_104;
	setp.lt.f32 	%p164, %f85, %f209;
	mov.f32 	%f210, %f85;
	mov.u64 	%rd268, %rd93;
	@%p164 bra 	$L__BB1_104;
	setp.lt.s64 	%p165, %rd267, %rd93;
	selp.f32 	%f210, %f209, %f85, %p165;
	min.s64 	%rd268, %rd267, %rd93;
$L__BB1_104:
	setp.lt.s32 	%p166, %r36, 193;
	mov.f32 	%f211, %f210;
	mov.u64 	%rd269, %rd268;
	@%p166 bra 	$L__BB1_108;
	ld.shared.f32 	%f88, [_ZN6thrust24THRUST_300001_SM_1000_NS8cuda_cub4core6detail5shmemE+104];
	ld.shared.u64 	%rd96, [_ZN6thrust24THRUST_300001_SM_1000_NS8cuda_cub4core6detail5shmemE+112];
	setp.lt.f32 	%p167, %f210, %f88;
	mov.f32 	%f211, %f210;
	mov.u64 	%rd269, %rd268;
	@%p167 bra 	$L__BB1_108;
	setp.lt.f32 	%p168, %f88, %f210;
	mov.f32 	%f211, %f88;
	mov.u64 	%rd269, %rd96;
	@%p168 bra 	$L__BB1_108;
	setp.lt.s64 	%p169, %rd268, %rd96;
	selp.f32 	%f211, %f210, %f88, %p169;
	min.s64 	%rd269, %rd268, %rd96;
$L__BB1_108:
	setp.lt.s32 	%p170, %r36, 225;
	mov.f32 	%f242, %f211;
	mov.u64 	%rd305, %rd269;
	@%p170 bra 	$L__BB1_198;
	ld.shared.f32 	%f91, [_ZN6thrust24THRUST_300001_SM_1000_NS8cuda_cub4core6detail5shmemE+120];
	ld.shared.u64 	%rd99, [_ZN6thrust24THRUST_300001_SM_1000_NS8cuda_cub4core6detail5shmemE+128];
	setp.lt.f32 	%p171, %f211, %f91;
	mov.f32 	%f242, %f211;
	mov.u64 	%rd305, %rd269;
	@%p171 bra 	$L__BB1_198;
	setp.lt.f32 	%p172, %f91, %f211;
	mov.f32 	%f242, %f91;
	mov.u64 	%rd305, %rd99;
	@%p172 bra 	$L__BB1_198;
	setp.lt.s64 	%p173, %rd269, %rd99;
	selp.f32 	%f242, %f211, %f91, %p173;
	min.s64 	%rd305, %rd269, %rd99;
	bra.uni 	$L__BB1_198;
$L__BB1_112:
	mov.u32 	%r17, %tid.x;
	cvt.u64.u32 	%rd101, %r17;
	mul.wide.u32 	%rd200, %r17, 4;
	add.s64 	%rd102, %rd1, %rd200;
	ld.global.f32 	%f172, [%rd102];
	add.s32 	%r37, %r17, 256;
	cvt.u64.u32 	%rd201, %r37;
	ld.global.f32 	%f173, [%rd102+1024];
	add.s32 	%r38, %r17, 512;
	cvt.u64.u32 	%rd202, %r38;
	ld.global.f32 	%f174, [%rd102+2048];
	ld.global.f32 	%f93, [%rd102+3072];
	or.b32  	%r39, %r17, 1024;
	cvt.u64.u32 	%rd103, %r39;
	add.s64 	%rd104, %rd198, %rd103;
	ld.global.f32 	%f94, [%rd102+4096];
	setp.lt.f32 	%p3, %f173, %f172;
	selp.f32 	%f175, %f173, %f172, %p3;
	selp.b64 	%rd203, %rd201, %rd101, %p3;
	setp.lt.f32 	%p4, %f174, %f175;
	selp.f32 	%f95, %f174, %f175, %p4;
	selp.b64 	%rd105, %rd202, %rd203, %p4;
	setp.lt.f32 	%p5, %f95, %f93;
	mov.f32 	%f212, %f95;
	mov.u64 	%rd270, %rd105;
	@%p5 bra 	$L__BB1_115;
	add.s32 	%r40, %r17, 768;
	cvt.u64.u32 	%rd270, %r40;
	setp.lt.f32 	%p6, %f93, %f95;
	mov.f32 	%f212, %f93;
	@%p6 bra 	$L__BB1_115;
	mov.f32 	%f212, %f95;
	mov.u64 	%rd270, %rd105;
$L__BB1_115:
	add.s64 	%rd108, %rd198, %rd270;
	setp.lt.f32 	%p7, %f212, %f94;
	mov.f32 	%f229, %f212;
	mov.u64 	%rd292, %rd108;
	@%p7 bra 	$L__BB1_118;
	setp.lt.f32 	%p8, %f94, %f212;
	mov.f32 	%f229, %f94;
	mov.u64 	%rd292, %rd104;
	@%p8 bra 	$L__BB1_118;
	setp.lt.s64 	%p9, %rd270, %rd103;
	selp.f32 	%f229, %f212, %f94, %p9;
	selp.b64 	%rd292, %rd108, %rd104, %p9;
$L__BB1_118:
	setp.lt.u32 	%p10, %r36, 2560;
	mov.b32 	%r394, 1280;
	@%p10 bra 	$L__BB1_136;
	mov.b32 	%r394, 1280;
$L__BB1_120:
	mov.u32 	%r18, %r394;
	cvt.u64.u32 	%rd204, %r18;
	add.s64 	%rd205, %rd101, %rd204;
	mul.wide.u32 	%rd206, %r18, 4;
	add.s64 	%rd207, %rd102, %rd206;
	add.s64 	%rd112, %rd205, %rd198;
	ld.global.f32 	%f100, [%rd207];
	add.s64 	%rd113, %rd112, 256;
	ld.global.f32 	%f101, [%rd207+1024];
	add.s64 	%rd114, %rd112, 512;
	ld.global.f32 	%f102, [%rd207+2048];
	add.s64 	%rd115, %rd112, 768;
	ld.global.f32 	%f103, [%rd207+3072];
	add.s64 	%rd116, %rd112, 1024;
	ld.global.f32 	%f104, [%rd207+4096];
	setp.lt.f32 	%p11, %f229, %f100;
	mov.f32 	%f215, %f229;
	mov.u64 	%rd273, %rd292;
	@%p11 bra 	$L__BB1_123;
	setp.lt.f32 	%p12, %f100, %f229;
	mov.f32 	%f215, %f100;
	mov.u64 	%rd273, %rd112;
	@%p12 bra 	$L__BB1_123;
	setp.lt.s64 	%p13, %rd292, %rd112;
	selp.f32 	%f215, %f229, %f100, %p13;
	min.s64 	%rd273, %rd292, %rd112;
$L__BB1_123:
	setp.lt.f32 	%p14, %f215, %f101;
	mov.f32 	%f216, %f215;
	mov.u64 	%rd274, %rd273;
	@%p14 bra 	$L__BB1_126;
	setp.lt.f32 	%p15, %f101, %f215;
	mov.f32 	%f216, %f101;
	mov.u64 	%rd274, %rd113;
	@%p15 bra 	$L__BB1_126;
	setp.lt.s64 	%p16, %rd273, %rd113;
	selp.f32 	%f216, %f215, %f101, %p16;
	min.s64 	%rd274, %rd273, %rd113;
$L__BB1_126:
	setp.lt.f32 	%p17, %f216, %f102;
	mov.f32 	%f217, %f216;
	mov.u64 	%rd275, %rd274;
	@%p17 bra 	$L__BB1_129;
	setp.lt.f32 	%p18, %f102, %f216;
	mov.f32 	%f217, %f102;
	mov.u64 	%rd275, %rd114;
	@%p18 bra 	$L__BB1_129;
	setp.lt.s64 	%p19, %rd274, %rd114;
	selp.f32 	%f217, %f216, %f102, %p19;
	min.s64 	%rd275, %rd274, %rd114;
$L__BB1_129:
	setp.lt.f32 	%p20, %f217, %f103;
	mov.f32 	%f218, %f217;
	mov.u64 	%rd276, %rd275;
	@%p20 bra 	$L__BB1_132;
	setp.lt.f32 	%p21, %f103, %f217;
	mov.f32 	%f218, %f103;
	mov.u64 	%rd276, %rd115;
	@%p21 bra 	$L__BB1_132;
	setp.lt.s64 	%p22, %rd275, %rd115;
	selp.f32 	%f218, %f217, %f103, %p22;
	min.s64 	%rd276, %rd275, %rd115;
$L__BB1_132:
	setp.lt.f32 	%p23, %f218, %f104;
	mov.f32 	%f229, %f218;
	mov.u64 	%rd292, %rd276;
	@%p23 bra 	$L__BB1_135;
	setp.lt.f32 	%p24, %f104, %f218;
	mov.f32 	%f229, %f104;
	mov.u64 	%rd292, %rd116;
	@%p24 bra 	$L__BB1_135;
	setp.lt.s64 	%p25, %rd276, %rd116;
	selp.f32 	%f229, %f218, %f104, %p25;
	min.s64 	%rd292, %rd276, %rd116;
$L__BB1_135:
	add.s32 	%r394, %r18, 1280;
	add.s32 	%r43, %r18, 2560;
	setp.le.s32 	%p26, %r43, %r36;
	@%p26 bra 	$L__BB1_120;
$L__BB1_136:
	setp.le.s32 	%p27, %r36, %r394;
	@%p27 bra 	$L__BB1_159;
	sub.s32 	%r21, %r36, %r394;
	setp.ge.s32 	%p28, %r17, %r21;
	@%p28 bra 	$L__BB1_159;
	not.b32 	%r44, %r17;
	add.s32 	%r45, %r36, %r44;
	sub.s32 	%r22, %r45, %r394;
	and.b32  	%r46, %r22, 768;
	setp.eq.s32 	%p29, %r46, 768;
	mov.u32 	%r397, %r17;
	@%p29 bra 	$L__BB1_144;
	add.s32 	%r47, %r17, %r394;
	cvt.u64.u32 	%rd209, %r47;
	add.s64 	%rd280, %rd198, %rd209;
	mul.wide.u32 	%rd210, %r47, 4;
	add.s64 	%rd279, %rd1, %rd210;
	shr.u32 	%r48, %r22, 8;
	add.s32 	%r49, %r48, 1;
	and.b32  	%r50, %r49, 3;
	neg.s32 	%r395, %r50;
	mov.u32 	%r397, %r17;
$L__BB1_140:
	.pragma "nounroll";
	mov.u64 	%rd132, %rd292;
	mov.f32 	%f116, %f229;
	ld.global.f32 	%f117, [%rd279];
	setp.lt.f32 	%p30, %f116, %f117;
	@%p30 bra 	$L__BB1_143;
	setp.lt.f32 	%p31, %f117, %f116;
	mov.f32 	%f229, %f117;
	mov.u64 	%rd292, %rd280;
	@%p31 bra 	$L__BB1_143;
	setp.lt.s64 	%p32, %rd132, %rd280;
	selp.f32 	%f229, %f116, %f117, %p32;
	min.s64 	%rd292, %rd132, %rd280;
$L__BB1_143:
	add.s32 	%r397, %r397, 256;
	add.s64 	%rd280, %rd280, 256;
	add.s64 	%rd279, %rd279, 1024;
	add.s32 	%r395, %r395, 1;
	setp.ne.s32 	%p33, %r395, 0;
	@%p33 bra 	$L__BB1_140;
$L__BB1_144:
	setp.lt.u32 	%p34, %r22, 768;
	@%p34 bra 	$L__BB1_159;
	add.s32 	%r398, %r397, %r394;
	cvt.u64.u32 	%rd211, %r398;
	add.s64 	%rd287, %rd198, %rd211;
	cvt.u64.u32 	%rd212, %r397;
	cvt.u64.u32 	%rd213, %r394;
	add.s64 	%rd214, %rd212, %rd213;
	shl.b64 	%rd215, %rd214, 2;
	add.s64 	%rd216, %rd215, %rd1;
	add.s64 	%rd286, %rd216, 3072;
	mul.wide.u32 	%rd217, %r398, 4;
	add.s64 	%rd285, %rd1, %rd217;
	add.s32 	%r399, %r397, 512;
$L__BB1_146:
	mov.u32 	%r32, %r399;
	ld.global.f32 	%f123, [%rd285];
	setp.lt.f32 	%p35, %f229, %f123;
	mov.f32 	%f226, %f229;
	mov.u64 	%rd289, %rd292;
	@%p35 bra 	$L__BB1_149;
	setp.lt.f32 	%p36, %f123, %f229;
	mov.f32 	%f226, %f123;
	mov.u64 	%rd289, %rd287;
	@%p36 bra 	$L__BB1_149;
	setp.lt.s64 	%p37, %rd292, %rd287;
	selp.f32 	%f226, %f229, %f123, %p37;
	min.s64 	%rd289, %rd292, %rd287;
$L__BB1_149:
	add.s32 	%r51, %r398, 256;
	cvt.u64.u32 	%rd218, %r51;
	add.s64 	%rd148, %rd198, %rd218;
	ld.global.f32 	%f126, [%rd286+-2048];
	setp.lt.f32 	%p38, %f226, %f126;
	mov.f32 	%f227, %f226;
	mov.u64 	%rd290, %rd289;
	@%p38 bra 	$L__BB1_152;
	setp.lt.f32 	%p39, %f126, %f226;
	mov.f32 	%f227, %f126;
	mov.u64 	%rd290, %rd148;
	@%p39 bra 	$L__BB1_152;
	setp.lt.s64 	%p40, %rd289, %rd148;
	selp.f32 	%f227, %f226, %f126, %p40;
	min.s64 	%rd290, %rd289, %rd148;
$L__BB1_152:
	add.s32 	%r52, %r398, 512;
	cvt.u64.u32 	%rd219, %r52;
	add.s64 	%rd151, %rd198, %rd219;
	ld.global.f32 	%f129, [%rd286+-1024];
	setp.lt.f32 	%p41, %f227, %f129;
	mov.f32 	%f228, %f227;
	mov.u64 	%rd291, %rd290;
	@%p41 bra 	$L__BB1_155;
	setp.lt.f32 	%p42, %f129, %f227;
	mov.f32 	%f228, %f129;
	mov.u64 	%rd291, %rd151;
	@%p42 bra 	$L__BB1_155;
	setp.lt.s64 	%p43, %rd290, %rd151;
	selp.f32 	%f228, %f227, %f129, %p43;
	min.s64 	%rd291, %rd290, %rd151;
$L__BB1_155:
	add.s32 	%r53, %r398, 768;
	cvt.u64.u32 	%rd220, %r53;
	add.s64 	%rd154, %rd198, %rd220;
	ld.global.f32 	%f132, [%rd286];
	setp.lt.f32 	%p44, %f228, %f132;
	mov.f32 	%f229, %f228;
	mov.u64 	%rd292, %rd291;
	@%p44 bra 	$L__BB1_158;
	setp.lt.f32 	%p45, %f132, %f228;
	mov.f32 	%f229, %f132;
	mov.u64 	%rd292, %rd154;
	@%p45 bra 	$L__BB1_158;
	setp.lt.s64 	%p46, %rd291, %rd154;
	selp.f32 	%f229, %f228, %f132, %p46;
	min.s64 	%rd292, %rd291, %rd154;
$L__BB1_158:
	add.s64 	%rd287, %rd287, 1024;
	add.s64 	%rd286, %rd286, 4096;
	add.s64 	%rd285, %rd285, 4096;
	add.s32 	%r399, %r32, 1024;
	add.s32 	%r54, %r32, 512;
	add.s32 	%r398, %r398, 1024;
	setp.lt.s32 	%p47, %r54, %r21;
	@%p47 bra 	$L__BB1_146;
$L__BB1_159:
	// begin inline asm
	mov.u32 %r55, %laneid;
	// end inline asm
	mov.b32 	%r57, %f229;
	mov.b32 	%r73, 1;
	mov.b32 	%r74, 31;
	mov.b32 	%r75, -1;
	// begin inline asm
	shfl.sync.down.b32 %r56, %r57, %r73, %r74, %r75;
	// end inline asm
	mov.b32 	%f136, %r56;
	// begin inline asm
	shfl.sync.down.b32 %r61, %r62, %r73, %r74, %r75;
	// end inline asm
	mov.b64 	{%r67, %r72}, %rd292;
	// begin inline asm
	shfl.sync.down.b32 %r66, %r67, %r73, %r74, %r75;
	// end inline asm
	// begin inline asm
	shfl.sync.down.b32 %r71, %r72, %r73, %r74, %r75;
	// end inline asm
	mov.b64 	%rd161, {%r66, %r71};
	setp.gt.s32 	%p48, %r55, 30;
	setp.lt.f32 	%p49, %f229, %f136;
	or.pred  	%p50, %p48, %p49;
	mov.f32 	%f231, %f229;
	mov.u64 	%rd294, %rd292;
	@%p50 bra 	$L__BB1_162;
	setp.gt.f32 	%p51, %f229, %f136;
	mov.f32 	%f231, %f136;
	mov.u64 	%rd294, %rd161;
	@%p51 bra 	$L__BB1_162;
	setp.lt.s64 	%p52, %rd292, %rd161;
	selp.f32 	%f231, %f229, %f136, %p52;
	min.s64 	%rd294, %rd292, %rd161;
$L__BB1_162:
	mov.b32 	%r77, %f231;
	mov.b32 	%r93, 2;
	mov.b32 	%r94, 31;
	mov.b32 	%r95, -1;
	// begin inline asm
	shfl.sync.down.b32 %r76, %r77, %r93, %r94, %r95;
	// end inline asm
	mov.b32 	%f139, %r76;
	// begin inline asm
	shfl.sync.down.b32 %r81, %r82, %r93, %r94, %r95;
	// end inline asm
	mov.b64 	{%r87, %r92}, %rd294;
	// begin inline asm
	shfl.sync.down.b32 %r86, %r87, %r93, %r94, %r95;
	// end inline asm
	// begin inline asm
	shfl.sync.down.b32 %r91, %r92, %r93, %r94, %r95;
	// end inline asm
	mov.b64 	%rd164, {%r86, %r91};
	setp.gt.s32 	%p53, %r55, 29;
	setp.lt.f32 	%p54, %f231, %f139;
	or.pred  	%p55, %p53, %p54;
	mov.f32 	%f232, %f231;
	mov.u64 	%rd295, %rd294;
	@%p55 bra 	$L__BB1_165;
	setp.gt.f32 	%p56, %f231, %f139;
	mov.f32 	%f232, %f139;
	mov.u64 	%rd295, %rd164;
	@%p56 bra 	$L__BB1_165;
	setp.lt.s64 	%p57, %rd294, %rd164;
	selp.f32 	%f232, %f231, %f139, %p57;
	min.s64 	%rd295, %rd294, %rd164;
$L__BB1_165:
	mov.b32 	%r97, %f232;
	mov.b32 	%r113, 4;
	mov.b32 	%r114, 31;
	mov.b32 	%r115, -1;
	// begin inline asm
	shfl.sync.down.b32 %r96, %r97, %r113, %r114, %r115;
	// end inline asm
	mov.b32 	%f142, %r96;
	// begin inline asm
	shfl.sync.down.b32 %r101, %r102, %r113, %r114, %r115;
	// end inline asm
	mov.b64 	{%r107, %r112}, %rd295;
	// begin inline asm
	shfl.sync.down.b32 %r106, %r107, %r113, %r114, %r115;
	// end inline asm
	// begin inline asm
	shfl.sync.down.b32 %r111, %r112, %r113, %r114, %r115;
	// end inline asm
	mov.b64 	%rd167, {%r106, %r111};
	setp.gt.s32 	%p58, %r55, 27;
	setp.lt.f32 	%p59, %f232, %f142;
	or.pred  	%p60, %p58, %p59;
	mov.f32 	%f233, %f232;
	mov.u64 	%rd296, %rd295;
	@%p60 bra 	$L__BB1_168;
	setp.gt.f32 	%p61, %f232, %f142;
	mov.f32 	%f233, %f142;
	mov.u64 	%rd296, %rd167;
	@%p61 bra 	$L__BB1_168;
	setp.lt.s64 	%p62, %rd295, %rd167;
	selp.f32 	%f233, %f232, %f142, %p62;
	min.s64 	%rd296, %rd295, %rd167;
$L__BB1_168:
	mov.b32 	%r117, %f233;
	mov.b32 	%r133, 8;
	mov.b32 	%r134, 31;
	mov.b32 	%r135, -1;
	// begin inline asm
	shfl.sync.down.b32 %r116, %r117, %r133, %r134, %r135;
	// end inline asm
	mov.b32 	%f145, %r116;
	// begin inline asm
	shfl.sync.down.b32 %r121, %r122, %r133, %r134, %r135;
	// end inline asm
	mov.b64 	{%r127, %r132}, %rd296;
	// begin inline asm
	shfl.sync.down.b32 %r126, %r127, %r133, %r134, %r135;
	// end inline asm
	// begin inline asm
	shfl.sync.down.b32 %r131, %r132, %r133, %r134, %r135;
	// end inline asm
	mov.b64 	%rd170, {%r126, %r131};
	setp.gt.s32 	%p63, %r55, 23;
	setp.lt.f32 	%p64, %f233, %f145;
	or.pred  	%p65, %p63, %p64;
	mov.f32 	%f234, %f233;
	mov.u64 	%rd297, %rd296;
	@%p65 bra 	$L__BB1_171;
	setp.gt.f32 	%p66, %f233, %f145;
	mov.f32 	%f234, %f145;
	mov.u64 	%rd297, %rd170;
	@%p66 bra 	$L__BB1_171;
	setp.lt.s64 	%p67, %rd296, %rd170;
	selp.f32 	%f234, %f233, %f145, %p67;
	min.s64 	%rd297, %rd296, %rd170;
$L__BB1_171:
	mov.b32 	%r137, %f234;
	mov.b32 	%r153, 16;
	mov.b32 	%r154, 31;
	mov.b32 	%r155, -1;
	// begin inline asm
	shfl.sync.down.b32 %r136, %r137, %r153, %r154, %r155;
	// end inline asm
	mov.b32 	%f148, %r136;
	// begin inline asm
	shfl.sync.down.b32 %r141, %r142, %r153, %r154, %r155;
	// end inline asm
	mov.b64 	{%r147, %r152}, %rd297;
	// begin inline asm
	shfl.sync.down.b32 %r146, %r147, %r153, %r154, %r155;
	// end inline asm
	// begin inline asm
	shfl.sync.down.b32 %r151, %r152, %r153, %r154, %r155;
	// end inline asm
	mov.b64 	%rd173, {%r146, %r151};
	setp.gt.s32 	%p68, %r55, 15;
	setp.lt.f32 	%p69, %f234, %f148;
	or.pred  	%p70, %p68, %p69;
	mov.f32 	%f242, %f234;
	mov.u64 	%rd305, %rd297;
	@%p70 bra 	$L__BB1_174;
	setp.gt.f32 	%p71, %f234, %f148;
	mov.f32 	%f242, %f148;
	mov.u64 	%rd305, %rd173;
	@%p71 bra 	$L__BB1_174;
	setp.lt.s64 	%p72, %rd297, %rd173;
	selp.f32 	%f242, %f234, %f148, %p72;
	min.s64 	%rd305, %rd297, %rd173;
$L__BB1_174:
	setp.ne.s32 	%p73, %r55, 0;
	@%p73 bra 	$L__BB1_176;
	shr.u32 	%r156, %r17, 1;
	and.b32  	%r157, %r156, 496;
	mov.u32 	%r158, _ZN6thrust24THRUST_300001_SM_1000_NS8cuda_cub4core6detail5shmemE;
	add.s32 	%r159, %r158, %r157;
	st.shared.f32 	[%r159+8], %f242;
	st.shared.u64 	[%r159+16], %rd305;
$L__BB1_176:
	bar.sync 	0;
	setp.ne.s32 	%p74, %r17, 0;
	@%p74 bra 	$L__BB1_198;
	ld.shared.f32 	%f151, [_ZN6thrust24THRUST_300001_SM_1000_NS8cuda_cub4core6detail5shmemE+24];
	ld.shared.u64 	%rd176, [_ZN6thrust24THRUST_300001_SM_1000_NS8cuda_cub4core6detail5shmemE+32];
	setp.lt.f32 	%p75, %f242, %f151;
	mov.f32 	%f236, %f242;
	mov.u64 	%rd299, %rd305;
	@%p75 bra 	$L__BB1_180;
	setp.lt.f32 	%p76, %f151, %f242;
	mov.f32 	%f236, %f151;
	mov.u64 	%rd299, %rd176;
	@%p76 bra 	$L__BB1_180;
	setp.lt.s64 	%p77, %rd305, %rd176;
	selp.f32 	%f236, %f242, %f151, %p77;
	min.s64 	%rd299, %rd305, %rd176;
$L__BB1_180:
	ld.shared.f32 	%f154, [_ZN6thrust24THRUST_300001_SM_1000_NS8cuda_cub4core6detail5shmemE+40];
	ld.shared.u64 	%rd179, [_ZN6thrust24THRUST_300001_SM_1000_NS8cuda_cub4core6detail5shmemE+48];
	setp.lt.f32 	%p78, %f236, %f154;
	mov.f32 	%f237, %f236;
	mov.u64 	%rd300, %rd299;
	@%p78 bra 	$L__BB1_183;
	setp.lt.f32 	%p79, %f154, %f236;
	mov.f32 	%f237, %f154;
	mov.u64 	%rd300, %rd179;
	@%p79 bra 	$L__BB1_183;
	setp.lt.s64 	%p80, %rd299, %rd179;
	selp.f32 	%f237, %f236, %f154, %p80;
	min.s64 	%rd300, %rd299, %rd179;
$L__BB1_183:
	ld.shared.f32 	%f157, [_ZN6thrust24THRUST_300001_SM_1000_NS8cuda_cub4core6detail5shmemE+56];
	ld.shared.u64 	%rd182, [_ZN6thrust24THRUST_300001_SM_1000_NS8cuda_cub4core6detail5shmemE+64];
	setp.lt.f32 	%p81, %f237, %f157;
	mov.f32 	%f238, %f237;
	mov.u64 	%rd301, %rd300;
	@%p81 bra 	$L__BB1_186;
	setp.lt.f32 	%p82, %f157, %f237;
	mov.f32 	%f238, %f157;
	mov.u64 	%rd301, %rd182;
	@%p82 bra 	$L__BB1_186;
	setp.lt.s64 	%p83, %rd300, %rd182;
	selp.f32 	%f238, %f237, %f157, %p83;
	min.s64 	%rd301, %rd300, %rd182;
$L__BB1_186:
	ld.shared.f32 	%f160, [_ZN6thrust24THRUST_300001_SM_1000_NS8cuda_cub4core6detail5shmemE+72];
	ld.shared.u64 	%rd185, [_ZN6thrust24THRUST_300001_SM_1000_NS8cuda_cub4core6detail5shmemE+80];
	setp.lt.f32 	%p84, %f238, %f160;
	mov.f32 	%f239, %f238;
	mov.u64 	%rd302, %rd301;
	@%p84 bra 	$L__BB1_189;
	setp.lt.f32 	%p85, %f160, %f238;
	mov.f32 	%f239, %f160;
	mov.u64 	%rd302, %rd185;
	@%p85 bra 	$L__BB1_189;
	setp.lt.s64 	%p86, %rd301, %rd185;
	selp.f32 	%f239, %f238, %f160, %p86;
	min.s64 	%rd302, %rd301, %rd185;
$L__BB1_189:
	ld.shared.f32 	%f163, [_ZN6thrust24THRUST_300001_SM_1000_NS8cuda_cub4core6detail5shmemE+88];
	ld.shared.u64 	%rd188, [_ZN6thrust24THRUST_300001_SM_1000_NS8cuda_cub4core6detail5shmemE+96];
	setp.lt.f32 	%p87, %f239, %f163;
	mov.f32 	%f240, %f239;
	mov.u64 	%rd303, %rd302;
	@%p87 bra 	$L__BB1_192;
	setp.lt.f32 	%p88, %f163, %f239;
	mov.f32 	%f240, %f163;
	mov.u64 	%rd303, %rd188;
	@%p88 bra 	$L__BB1_192;
	setp.lt.s64 	%p89, %rd302, %rd188;
	selp.f32 	%f240, %f239, %f163, %p89;
	min.s64 	%rd303, %rd302, %rd188;
$L__BB1_192:
	ld.shared.f32 	%f166, [_ZN6thrust24THRUST_300001_SM_1000_NS8cuda_cub4core6detail5shmemE+104];
	ld.shared.u64 	%rd191, [_ZN6thrust24THRUST_300001_SM_1000_NS8cuda_cub4core6detail5shmemE+112];
	setp.lt.f32 	%p90, %f240, %f166;
	mov.f32 	%f241, %f240;
	mov.u64 	%rd304, %rd303;
	@%p90 bra 	$L__BB1_195;
	setp.lt.f32 	%p91, %f166, %f240;
	mov.f32 	%f241, %f166;
	mov.u64 	%rd304, %rd191;
	@%p91 bra 	$L__BB1_195;
	setp.lt.s64 	%p92, %rd303, %rd191;
	selp.f32 	%f241, %f240, %f166, %p92;
	min.s64 	%rd304, %rd303, %rd191;
$L__BB1_195:
	ld.shared.f32 	%f169, [_ZN6thrust24THRUST_300001_SM_1000_NS8cuda_cub4core6detail5shmemE+120];
	ld.shared.u64 	%rd194, [_ZN6thrust24THRUST_300001_SM_1000_NS8cuda_cub4core6detail5shmemE+128];
	setp.lt.f32 	%p93, %f241, %f169;
	mov.f32 	%f242, %f241;
	mov.u64 	%rd305, %rd304;
	@%p93 bra 	$L__BB1_198;
	setp.lt.f32 	%p94, %f169, %f241;
	mov.f32 	%f242, %f169;
	mov.u64 	%rd305, %rd194;
	@%p94 bra 	$L__BB1_198;
	setp.lt.s64 	%p95, %rd304, %rd194;
	selp.f32 	%f242, %f241, %f169, %p95;
	min.s64 	%rd305, %rd304, %rd194;
$L__BB1_198:
	mov.u32 	%r387, %tid.x;
	setp.ne.s32 	%p222, %r387, 0;
	@%p222 bra 	$L__BB1_200;
	ld.param.u64 	%rd234, [_ZN6thrust24THRUST_300001_SM_1000_NS8cuda_cub4core6detail13_kernel_agentINS1_8__reduce11ReduceAgentINS0_12zip_iteratorIN4cuda3std3__45tupleIJNS0_6detail15normal_iteratorINS0_10device_ptrIfEEEENS0_17counting_iteratorIlNS0_11use_defaultESI_SI_EEEEEEEPNSB_IJflEEESM_iNS1_9__extrema9arg_min_fIflNSA_4lessIfEEEEEEJSL_SN_iSS_EEEvDpT0__param_1];
	cvta.to.global.u64 	%rd233, %rd234;
	st.global.f32 	[%rd233], %f242;
	st.global.u64 	[%rd233+8], %rd305;
$L__BB1_200:
	ret;

}
	// .globl	_ZN6thrust24THRUST_300001_SM_1000_NS8cuda_cub4core6detail13_kernel_agentINS1_8__reduce11ReduceAgentINS0_12zip_iteratorIN4cuda3std3__45tupleIJNS0_6detail15normal_iteratorINS0_10device_ptrIfEEEENS0_17counting_iteratorIlNS0_11use_defaultESI_SI_EEEEEEEPNSB_IJflEEESM_iNS1_9__extrema9arg_min_fIflNSA_4lessIfEEEEEEJSL_SN_iN3cub18CUB_300001_SM_100013GridEvenShareIiEENSV_9GridQueueIjEESS_EEEvDpT0_
.visible .entry _ZN6thrust24THRUST_300001_SM_1000_NS8cuda_cub4core6detail13_kernel_agentINS1_8__reduce11ReduceAgentINS0_12zip_iteratorIN4cuda3std3__45tupleIJNS0_6detail15normal_iteratorINS0_10device_ptrIfEEEENS0_17counting_iteratorIlNS0_11use_defaultESI_SI_EEEEEEEPNSB_IJflEEESM_iNS1_9__extrema9arg_min_fIflNSA_4lessIfEEEEEEJSL_SN_iN3cub18CUB_300001_SM_100013GridEvenShareIiEENSV_9GridQueueIjEESS_EEEvDpT0_(
	.param .align 8 .b8 _ZN6thrust24THRUST_300001_SM_1000_NS8cuda_cub4core6detail13_kernel_agentINS1_8__reduce11ReduceAgentINS0_12zip_iteratorIN4cuda3std3__45tupleIJNS0_6detail15normal_iteratorINS0_10device_ptrIfEEEENS0_17counting_iteratorIlNS0_11use_defaultESI_SI_EEEEEEEPNSB_IJflEEESM_iNS1_9__extrema9arg_min_fIflNSA_4lessIfEEEEEEJSL_SN_iN3cub18CUB_300001_SM_100013GridEvenShareIiEENSV_9GridQueueIjEESS_EEEvDpT0__param_0[16],
	.param .u64 .ptr .align 1 _ZN6thrust24THRUST_300001_SM_1000_NS8cuda_cub4core6detail13_kernel_agentINS1_8__reduce11ReduceAgentINS0_12zip_iteratorIN4cuda3std3__45tupleIJNS0_6detail15normal_iteratorINS0_10device_ptrIfEEEENS0_17counting_iteratorIlNS0_11use_defaultESI_SI_EEEEEEEPNSB_IJflEEESM_iNS1_9__extrema9arg_min_fIflNSA_4lessIfEEEEEEJSL_SN_iN3cub18CUB_300001_SM_100013GridEvenShareIiEENSV_9GridQueueIjEESS_EEEvDpT0__param_1,
	.param .u32 _ZN6thrust24THRUST_300001_SM_1000_NS8cuda_cub4core6detail13_kernel_agentINS1_8__reduce11ReduceAgentINS0_12zip_iteratorIN4cuda3std3__45tupleIJNS0_6detail15normal_iteratorINS0_10device_ptrIfEEEENS0_17counting_iteratorIlNS0_11use_defaultESI_SI_EEEEEEEPNSB_IJflEEESM_iNS1_9__extrema9arg_min_fIflNSA_4lessIfEEEEEEJSL_SN_iN3cub18CUB_300001_SM_100013GridEvenShareIiEENSV_9GridQueueIjEESS_EEEvDpT0__param_2,
	.param .align 4 .b8 _ZN6thrust24THRUST_300001_SM_1000_NS8cuda_cub4core6detail13_kernel_agentINS1_8__reduce11ReduceAgentINS0_12zip_iteratorIN4cuda3std3__45tupleIJNS0_6detail15normal_iteratorINS0_10device_ptrIfEEEENS0_17counting_iteratorIlNS0_11use_defaultESI_SI_EEEEEEEPNSB_IJflEEESM_iNS1_9__extrema9arg_min_fIflNSA_4lessIfEEEEEEJSL_SN_iN3cub18CUB_300001_SM_100013GridEvenShareIiEENSV_9GridQueueIjEESS_EEEvDpT0__param_3[40],
	.param .align 8 .b8 _ZN6thrust24THRUST_300001_SM_1000_NS8cuda_cub4core6detail13_kernel_agentINS1_8__reduce11ReduceAgentINS0_12zip_iteratorIN4cuda3std3__45tupleIJNS0_6detail15normal_iteratorINS0_10device_ptrIfEEEENS0_17counting_iteratorIlNS0_11use_defaultESI_SI_EEEEEEEPNSB_IJflEEESM_iNS1_9__extrema9arg_min_fIflNSA_4lessIfEEEEEEJSL_SN_iN3cub18CUB_300001_SM_100013GridEvenShareIiEENSV_9GridQueueIjEESS_EEEvDpT0__param_4[8],
	.param .align 1 .b8 _ZN6thrust24THRUST_300001_SM_1000_NS8cuda_cub4core6detail13_kernel_agentINS1_8__reduce11ReduceAgentINS0_12zip_iteratorIN4cuda3std3__45tupleIJNS0_6detail15normal_iteratorINS0_10device_ptrIfEEEENS0_17counting_iteratorIlNS0_11use_defaultESI_SI_EEEEEEEPNSB_IJflEEESM_iNS1_9__extrema9arg_min_fIflNSA_4lessIfEEEEEEJSL_SN_iN3cub18CUB_300001_SM_100013GridEvenShareIiEENSV_9GridQueueIjEESS_EEEvDpT0__param_5[1]
)
.maxntid 256
{
	.reg .pred 	%p<225>;
	.reg .b32 	%r<437>;
	.reg .b32 	%f<243>;
	.reg .b64 	%rd<287>;

	ld.param.u64 	%rd3, [_ZN6thrust24THRUST_300001_SM_1000_NS8cuda_cub4core6detail13_kernel_agentINS1_8__reduce11ReduceAgentINS0_12zip_iteratorIN4cuda3std3__45tupleIJNS0_6detail15normal_iteratorINS0_10device_ptrIfEEEENS0_17counting_iteratorIlNS0_11use_defaultESI_SI_EEEEEEEPNSB_IJflEEESM_iNS1_9__extrema9arg_min_fIflNSA_4lessIfEEEEEEJSL_SN_iN3cub18CUB_300001_SM_100013GridEvenShareIiEENSV_9GridQueueIjEESS_EEEvDpT0__param_0+8];
	ld.param.u64 	%rd184, [_ZN6thrust24THRUST_300001_SM_1000_NS8cuda_cub4core6detail13_kernel_agentINS1_8__reduce11ReduceAgentINS0_12zip_iteratorIN4cuda3std3__45tupleIJNS0_6detail15normal_iteratorINS0_10device_ptrIfEEEENS0_17counting_iteratorIlNS0_11use_defaultESI_SI_EEEEEEEPNSB_IJflEEESM_iNS1_9__extrema9arg_min_fIflNSA_4lessIfEEEEEEJSL_SN_iN3cub18CUB_300001_SM_100013GridEvenShareIiEENSV_9GridQueueIjEESS_EEEvDpT0__param_0];
	ld.param.u64 	%rd185, [_ZN6thrust24THRUST_300001_SM_1000_NS8cuda_cub4core6detail13_kernel_agentINS1_8__reduce11ReduceAgentINS0_12zip_iteratorIN4cuda3std3__45tupleIJNS0_6detail15normal_iteratorINS0_10device_ptrIfEEEENS0_17counting_iteratorIlNS0_11use_defaultESI_SI_EEEEEEEPNSB_IJflEEESM_iNS1_9__extrema9arg_min_fIflNSA_4lessIfEEEEEEJSL_SN_iN3cub18CUB_300001_SM_100013GridEvenShareIiEENSV_9GridQueueIjEESS_EEEvDpT0__param_4];
	ld.param.u32 	%r66, [_ZN6thrust24THRUST_300001_SM_1000_NS8cuda_cub4core6detail13_kernel_agentINS1_8__reduce11ReduceAgentINS0_12zip_iteratorIN4cuda3std3__45tupleIJNS0_6detail15normal_iteratorINS0_10device_ptrIfEEEENS0_17counting_iteratorIlNS0_11use_defaultESI_SI_EEEEEEEPNSB_IJflEEESM_iNS1_9__extrema9arg_min_fIflNSA_4lessIfEEEEEEJSL_SN_iN3cub18CUB_300001_SM_100013GridEvenShareIiEENSV_9GridQueueIjEESS_EEEvDpT0__param_2];
	cvta.to.global.u64 	%rd1, %rd185;
	cvta.to.global.u64 	%rd2, %rd184;
	mov.u32 	%r1, %ctaid.x;
	mul.lo.s32 	%r2, %r1, 1280;
	mov.u32 	%r67, %nctaid.x;
	mul.lo.s32 	%r3, %r67, 1280;
	add.s32 	%r68, %r2, 1280;
	setp.le.s32 	%p1, %r68, %r66;
	@%p1 bra 	$L__BB2_111;
	sub.s32 	%r4, %r66, %r2;
	mov.u32 	%r5, %tid.x;
	setp.ge.s32 	%p98, %r5, %r4;
	mov.f32 	%f188, 0f00000000;
	mov.b64 	%rd232, 0;
	mov.u32 	%r420, %r5;
	@%p98 bra 	$L__BB2_3;
	add.s32 	%r190, %r2, %r5;
	cvt.s64.s32 	%rd207, %r190;
	mul.wide.s32 	%rd208, %r190, 4;
	add.s64 	%rd209, %rd2, %rd208;
	add.s64 	%rd232, %rd3, %rd207;
	ld.global.f32 	%f188, [%rd209];
	add.s32 	%r420, %r5, 256;
$L__BB2_3:
	setp.ge.s32 	%p99, %r420, %r4;
	@%p99 bra 	$L__BB2_25;
	not.b32 	%r191, %r420;
	add.s32 	%r192, %r66, %r191;
	sub.s32 	%r8, %r192, %r2;
	and.b32  	%r193, %r8, 768;
	setp.eq.s32 	%p100, %r193, 768;
	@%p100 bra 	$L__BB2_10;
	add.s32 	%r418, %r420, %r2;
	shr.u32 	%r194, %r8, 8;
	add.s32 	%r195, %r194, 1;
	and.b32  	%r196, %r195, 3;
	neg.s32 	%r417, %r196;
$L__BB2_6:
	.pragma "nounroll";
	mov.u64 	%rd6, %rd232;
	mov.f32 	%f3, %f188;
	cvt.s64.s32 	%rd211, %r418;
	add.s64 	%rd7, %rd3, %rd211;
	mul.wide.s32 	%rd212, %r418, 4;
	add.s64 	%rd213, %rd2, %rd212;
	ld.global.f32 	%f4, [%rd213];
	setp.lt.f32 	%p101, %f3, %f4;
	@%p101 bra 	$L__BB2_9;
	setp.lt.f32 	%p102, %f4, %f3;
	mov.u64 	%rd232, %rd7;
	mov.f32 	%f188, %f4;
	@%p102 bra 	$L__BB2_9;
	setp.lt.s64 	%p103, %rd6, %rd7;
	min.s64 	%rd232, %rd6, %rd7;
	selp.f32 	%f188, %f3, %f4, %p103;
$L__BB2_9:
	add.s32 	%r420, %r420, 256;
	add.s32 	%r418, %r418, 256;
	add.s32 	%r417, %r417, 1;
	setp.ne.s32 	%p104, %r417, 0;
	@%p104 bra 	$L__BB2_6;
$L__BB2_10:
	setp.lt.u32 	%p105, %r8, 768;
	@%p105 bra 	$L__BB2_25;
	add.s32 	%r421, %r420, %r2;
	add.s32 	%r424, %r421, 256;
	add.s32 	%r423, %r421, 512;
	add.s32 	%r422, %r421, 768;
	add.s64 	%rd12, %rd2, 2048;
$L__BB2_12:
	cvt.s64.s32 	%rd214, %r424;
	add.s64 	%rd14, %rd3, %rd214;
	cvt.s64.s32 	%rd215, %r423;
	add.s64 	%rd15, %rd3, %rd215;
	cvt.s64.s32 	%rd216, %r422;
	add.s64 	%rd16, %rd3, %rd216;
	cvt.s64.s32 	%rd217, %r421;
	mul.wide.s32 	%rd218, %r421, 4;
	add.s64 	%rd17, %rd12, %rd218;
	add.s64 	%rd18, %rd3, %rd217;
	ld.global.f32 	%f10, [%rd17+-2048];
	setp.lt.f32 	%p106, %f188, %f10;
	mov.u64 	%rd229, %rd232;
	mov.f32 	%f185, %f188;
	@%p106 bra 	$L__BB2_15;
	setp.lt.f32 	%p107, %f10, %f188;
	mov.u64 	%rd229, %rd18;
	mov.f32 	%f185, %f10;
	@%p107 bra 	$L__BB2_15;
	setp.lt.s64 	%p108, %rd232, %rd18;
	min.s64 	%rd229, %rd232, %rd18;
	selp.f32 	%f185, %f188, %f10, %p108;
$L__BB2_15:
	ld.global.f32 	%f13, [%rd17+-1024];
	setp.lt.f32 	%p109, %f185, %f13;
	mov.u64 	%rd230, %rd229;
	mov.f32 	%f186, %f185;
	@%p109 bra 	$L__BB2_18;
	setp.lt.f32 	%p110, %f13, %f185;
	mov.u64 	%rd230, %rd14;
	mov.f32 	%f186, %f13;
	@%p110 bra 	$L__BB2_18;
	setp.lt.s64 	%p111, %rd229, %rd14;
	min.s64 	%rd230, %rd229, %rd14;
	selp.f32 	%f186, %f185, %f13, %p111;
$L__BB2_18:
	ld.global.f32 	%f16, [%rd17];
	setp.lt.f32 	%p112, %f186, %f16;
	mov.u64 	%rd231, %rd230;
	mov.f32 	%f187, %f186;
	@%p112 bra 	$L__BB2_21;
	setp.lt.f32 	%p113, %f16, %f186;
	mov.u64 	%rd231, %rd15;
	mov.f32 	%f187, %f16;
	@%p113 bra 	$L__BB2_21;
	setp.lt.s64 	%p114, %rd230, %rd15;
	min.s64 	%rd231, %rd230, %rd15;
	selp.f32 	%f187, %f186, %f16, %p114;
$L__BB2_21:
	ld.global.f32 	%f19, [%rd17+1024];
	setp.lt.f32 	%p115, %f187, %f19;
	mov.u64 	%rd232, %rd231;
	mov.f32 	%f188, %f187;
	@%p115 bra 	$L__BB2_24;
	setp.lt.f32 	%p116, %f19, %f187;
	mov.u64 	%rd232, %rd16;
	mov.f32 	%f188, %f19;
	@%p116 bra 	$L__BB2_24;
	setp.lt.s64 	%p117, %rd231, %rd16;
	min.s64 	%rd232, %rd231, %rd16;
	selp.f32 	%f188, %f187, %f19, %p117;
$L__BB2_24:
	add.s32 	%r420, %r420, 1024;
	add.s32 	%r424, %r424, 1024;
	add.s32 	%r423, %r423, 1024;
	add.s32 	%r422, %r422, 1024;
	add.s32 	%r421, %r421, 1024;
	setp.lt.s32 	%p118, %r420, %r4;
	@%p118 bra 	$L__BB2_12;
$L__BB2_25:
	setp.lt.s32 	%p119, %r4, 256;
	@%p119 bra 	$L__BB2_65;
	// begin inline asm
	mov.u32 %r310, %laneid;
	// end inline asm
	mov.b32 	%r312, %f188;
	mov.b32 	%r328, 1;
	mov.b32 	%r329, 31;
	mov.b32 	%r330, -1;
	// begin inline asm
	shfl.sync.down.b32 %r311, %r312, %r328, %r329, %r330;
	// end inline asm
	mov.b32 	%f23, %r311;
	// begin inline asm
	shfl.sync.down.b32 %r316, %r317, %r328, %r329, %r330;
	// end inline asm
	mov.b64 	{%r322, %r327}, %rd232;
	// begin inline asm
	shfl.sync.down.b32 %r321, %r322, %r328, %r329, %r330;
	// end inline asm
	// begin inline asm
	shfl.sync.down.b32 %r326, %r327, %r328, %r329, %r330;
	// end inline asm
	mov.b64 	%rd28, {%r321, %r326};
	setp.gt.s32 	%p176, %r310, 30;
	setp.lt.f32 	%p177, %f188, %f23;
	or.pred  	%p178, %p176, %p177;
	mov.u64 	%rd234, %rd232;
	mov.f32 	%f190, %f188;
	@%p178 bra 	$L__BB2_29;
	setp.gt.f32 	%p179, %f188, %f23;
	mov.u64 	%rd234, %rd28;
	mov.f32 	%f190, %f23;
	@%p179 bra 	$L__BB2_29;
	setp.lt.s64 	%p180, %rd232, %rd28;
	min.s64 	%rd234, %rd232, %rd28;
	selp.f32 	%f190, %f188, %f23, %p180;
$L__BB2_29:
	mov.b32 	%r332, %f190;
	mov.b32 	%r348, 2;
	mov.b32 	%r349, 31;
	mov.b32 	%r350, -1;
	// begin inline asm
	shfl.sync.down.b32 %r331, %r332, %r348, %r349, %r350;
	// end inline asm
	mov.b32 	%f26, %r331;
	// begin inline asm
	shfl.sync.down.b32 %r336, %r337, %r348, %r349, %r350;
	// end inline asm
	mov.b64 	{%r342, %r347}, %rd234;
	// begin inline asm
	shfl.sync.down.b32 %r341, %r342, %r348, %r349, %r350;
	// end inline asm
	// begin inline asm
	shfl.sync.down.b32 %r346, %r347, %r348, %r349, %r350;
	// end inline asm
	mov.b64 	%rd31, {%r341, %r346};
	setp.gt.s32 	%p181, %r310, 29;
	setp.lt.f32 	%p182, %f190, %f26;
	or.pred  	%p183, %p181, %p182;
	mov.u64 	%rd235, %rd234;
	mov.f32 	%f191, %f190;
	@%p183 bra 	$L__BB2_32;
	setp.gt.f32 	%p184, %f190, %f26;
	mov.u64 	%rd235, %rd31;
	mov.f32 	%f191, %f26;
	@%p184 bra 	$L__BB2_32;
	setp.lt.s64 	%p185, %rd234, %rd31;
	min.s64 	%rd235, %rd234, %rd31;
	selp.f32 	%f191, %f190, %f26, %p185;
$L__BB2_32:
	mov.b32 	%r352, %f191;
	mov.b32 	%r368, 4;
	mov.b32 	%r369, 31;
	mov.b32 	%r370, -1;
	// begin inline asm
	shfl.sync.down.b32 %r351, %r352, %r368, %r369, %r370;
	// end inline asm
	mov.b32 	%f29, %r351;
	// begin inline asm
	shfl.sync.down.b32 %r356, %r357, %r368, %r369, %r370;
	// end inline asm
	mov.b64 	{%r362, %r367}, %rd235;
	// begin inline asm
	shfl.sync.down.b32 %r361, %r362, %r368, %r369, %r370;
	// end inline asm
	// begin inline asm
	shfl.sync.down.b32 %r366, %r367, %r368, %r369, %r370;
	// end inline asm
	mov.b64 	%rd34, {%r361, %r366};
	setp.gt.s32 	%p186, %r310, 27;
	setp.lt.f32 	%p187, %f191, %f29;
	or.pred  	%p188, %p186, %p187;
	mov.u64 	%rd236, %rd235;
	mov.f32 	%f192, %f191;
	@%p188 bra 	$L__BB2_35;
	setp.gt.f32 	%p189, %f191, %f29;
	mov.u64 	%rd236, %rd34;
	mov.f32 	%f192, %f29;
	@%p189 bra 	$L__BB2_35;
	setp.lt.s64 	%p190, %rd235, %rd34;
	min.s64 	%rd236, %rd235, %rd34;
	selp.f32 	%f192, %f191, %f29, %p190;
$L__BB2_35:
	mov.b32 	%r372, %f192;
	mov.b32 	%r388, 8;
	mov.b32 	%r389, 31;
	mov.b32 	%r390, -1;
	// begin inline asm
	shfl.sync.down.b32 %r371, %r372, %r388, %r389, %r390;
	// end inline asm
	mov.b32 	%f32, %r371;
	// begin inline asm
	shfl.sync.down.b32 %r376, %r377, %r388, %r389, %r390;
	// end inline asm
	mov.b64 	{%r382, %r387}, %rd236;
	// begin inline asm
	shfl.sync.down.b32 %r381, %r382, %r388, %r389, %r390;
	// end inline asm
	// begin inline asm
	shfl.sync.down.b32 %r386, %r387, %r388, %r389, %r390;
	// end inline asm
	mov.b64 	%rd37, {%r381, %r386};
	setp.gt.s32 	%p191, %r310, 23;
	setp.lt.f32 	%p192, %f192, %f32;
	or.pred  	%p193, %p191, %p192;
	mov.u64 	%rd237, %rd236;
	mov.f32 	%f193, %f192;
	@%p193 bra 	$L__BB2_38;
	setp.gt.f32 	%p194, %f192, %f32;
	mov.u64 	%rd237, %rd37;
	mov.f32 	%f193, %f32;
	@%p194 bra 	$L__BB2_38;
	setp.lt.s64 	%p195, %rd236, %rd37;
	min.s64 	%rd237, %rd236, %rd37;
	selp.f32 	%f193, %f192, %f32, %p195;
$L__BB2_38:
	mov.b32 	%r392, %f193;
	mov.b32 	%r408, 16;
	mov.b32 	%r409, 31;
	mov.b32 	%r410, -1;
	// begin inline asm
	shfl.sync.down.b32 %r391, %r392, %r408, %r409, %r410;
	// end inline asm
	mov.b32 	%f35, %r391;
	// begin inline asm
	shfl.sync.down.b32 %r396, %r397, %r408, %r409, %r410;
	// end inline asm
	mov.b64 	{%r402, %r407}, %rd237;
	// begin inline asm
	shfl.sync.down.b32 %r401, %r402, %r408, %r409, %r410;
	// end inline asm
	// begin inline asm
	shfl.sync.down.b32 %r406, %r407, %r408, %r409, %r410;
	// end inline asm
	mov.b64 	%rd40, {%r401, %r406};
	setp.gt.s32 	%p196, %r310, 15;
	setp.lt.f32 	%p197, %f193, %f35;
	or.pred  	%p198, %p196, %p197;
	mov.u64 	%rd286, %rd237;
	mov.f32 	%f242, %f193;
	@%p198 bra 	$L__BB2_41;
	setp.gt.f32 	%p199, %f193, %f35;
	mov.u64 	%rd286, %rd40;
	mov.f32 	%f242, %f35;
	@%p199 bra 	$L__BB2_41;
	setp.lt.s64 	%p200, %rd237, %rd40;
	min.s64 	%rd286, %rd237, %rd40;
	selp.f32 	%f242, %f193, %f35, %p200;
$L__BB2_41:
	setp.ne.s32 	%p201, %r310, 0;
	@%p201 bra 	$L__BB2_43;
	shr.u32 	%r411, %r5, 1;
	and.b32  	%r412, %r411, 496;
	mov.u32 	%r413, _ZN6thrust24THRUST_300001_SM_1000_NS8cuda_cub4core6detail5shmemE;
	add.s32 	%r414, %r413, %r412;
	st.shared.f32 	[%r414+8], %f242;
	st.shared.u64 	[%r414+16], %rd286;
$L__BB2_43:
	bar.sync 	0;
	setp.ne.s32 	%p202, %r5, 0;
	@%p202 bra 	$L__BB2_201;
	ld.shared.f32 	%f38, [_ZN6thrust24THRUST_300001_SM_1000_NS8cuda_cub4core6detail5shmemE+24];
	ld.shared.u64 	%rd43, [_ZN6thrust24THRUST_300001_SM_1000_NS8cuda_cub4core6detail5shmemE+32];
	setp.lt.f32 	%p203, %f242, %f38;
	mov.u64 	%rd239, %rd286;
	mov.f32 	%f195, %f242;
	@%p203 bra 	$L__BB2_47;
	setp.lt.f32 	%p204, %f38, %f242;
	mov.u64 	%rd239, %rd43;
	mov.f32 	%f195, %f38;
	@%p204 bra 	$L__BB2_47;
	setp.lt.s64 	%p205, %rd286, %rd43;
	min.s64 	%rd239, %rd286, %rd43;
	selp.f32 	%f195, %f242, %f38, %p205;
$L__BB2_47:
	ld.shared.f32 	%f41, [_ZN6thrust24THRUST_300001_SM_1000_NS8cuda_cub4core6detail5shmemE+40];
	ld.shared.u64 	%rd46, [_ZN6thrust24THRUST_300001_SM_1000_NS8cuda_cub4core6detail5shmemE+48];
	setp.lt.f32 	%p206, %f195, %f41;
	mov.u64 	%rd240, %rd239;
	mov.f32 	%f196, %f195;
	@%p206 bra 	$L__BB2_50;
	setp.lt.f32 	%p207, %f41, %f195;
	mov.u64 	%rd240, %rd46;
	mov.f32 	%f196, %f41;
	@%p207 bra 	$L__BB2_50;
	setp.lt.s64 	%p208, %rd239, %rd46;
	min.s64 	%rd240, %rd239, %rd46;
	selp.f32 	%f196, %f195, %f41, %p208;
$L__BB2_50:
	ld.shared.f32 	%f44, [_ZN6thrust24THRUST_300001_SM_1000_NS8cuda_cub4core6detail5shmemE+56];
	ld.shared.u64 	%rd49, [_ZN6thrust24THRUST_300001_SM_1000_NS8cuda_cub4core6detail5shmemE+64];
	setp.lt.f32 	%p209, %f196, %f44;
	mov.u64 	%rd241, %rd240;
	mov.f32 	%f197, %f196;
	@%p209 bra 	$L__BB2_53;
	setp.lt.f32 	%p210, %f44, %f196;
	mov.u64 	%rd241, %rd49;
	mov.f32 	%f197, %f44;
	@%p210 bra 	$L__BB2_53;
	setp.lt.s64 	%p211, %rd240, %rd49;
	min.s64 	%rd241, %rd240, %rd49;
	selp.f32 	%f197, %f196, %f44, %p211;
$L__BB2_53:
	ld.shared.f32 	%f47, [_ZN6thrust24THRUST_300001_SM_1000_NS8cuda_cub4core6detail5shmemE+72];
	ld.shared.u64 	%rd52, [_ZN6thrust24THRUST_300001_SM_1000_NS8cuda_cub4core6detail5shmemE+80];
	setp.lt.f32 	%p212, %f197, %f47;
	mov.u64 	%rd242, %rd241;
	mov.f32 	%f198, %f197;
	@%p212 bra 	$L__BB2_56;
	setp.lt.f32 	%p213, %f47, %f197;
	mov.u64 	%rd242, %rd52;
	mov.f32 	%f198, %f47;
	@%p213 bra 	$L__BB2_56;
	setp.lt.s64 	%p214, %rd241, %rd52;
	min.s64 	%rd242, %rd241, %rd52;
	selp.f32 	%f198, %f197, %f47, %p214;
$L__BB2_56:
	ld.shared.f32 	%f50, [_ZN6thrust24THRUST_300001_SM_1000_NS8cuda_cub4core6detail5shmemE+88];
	ld.shared.u64 	%rd55, [_ZN6thrust24THRUST_300001_SM_1000_NS8cuda_cub4core6detail5shmemE+96];
	setp.lt.f32 	%p215, %f198, %f50;
	mov.f32 	%f199, %f198;
	mov.u64 	%rd243, %rd242;
	@%p215 bra 	$L__BB2_59;
	setp.lt.f32 	%p216, %f50, %f198;
	mov.f32 	%f199, %f50;
	mov.u64 	%rd243, %rd55;
	@%p216 bra 	$L__BB2_59;
	setp.lt.s64 	%p217, %rd242, %rd55;
	selp.f32 	%f199, %f198, %f50, %p217;
	min.s64 	%rd243, %rd242, %rd55;
$L__BB2_59:
	ld.shared.f32 	%f53, [_ZN6thrust24THRUST_300001_SM_1000_NS8cuda_cub4core6detail5shmemE+104];
	ld.shared.u64 	%rd58, [_ZN6thrust24THRUST_300001_SM_1000_NS8cuda_cub4core6detail5shmemE+112];
	setp.lt.f32 	%p218, %f199, %f53;
	mov.f32 	%f200, %f199;
	mov.u64 	%rd244, %rd243;
	@%p218 bra 	$L__BB2_62;
	setp.lt.f32 	%p219, %f53, %f199;
	mov.f32 	%f200, %f53;
	mov.u64 	%rd244, %rd58;
	@%p219 bra 	$L__BB2_62;
	setp.lt.s64 	%p220, %rd243, %rd58;
	selp.f32 	%f200, %f199, %f53, %p220;
	min.s64 	%rd244, %rd243, %rd58;
$L__BB2_62:
	ld.shared.f32 	%f56, [_ZN6thrust24THRUST_300001_SM_1000_NS8cuda_cub4core6detail5shmemE+120];
	ld.shared.u64 	%rd61, [_ZN6thrust24THRUST_300001_SM_1000_NS8cuda_cub4core6detail5shmemE+128];
	setp.lt.f32 	%p221, %f200, %f56;
	mov.f32 	%f242, %f200;
	mov.u64 	%rd286, %rd244;
	@%p221 bra 	$L__BB2_201;
	setp.lt.f32 	%p222, %f56, %f200;
	mov.f32 	%f242, %f56;
	mov.u64 	%rd286, %rd61;
	@%p222 bra 	$L__BB2_201;
	setp.lt.s64 	%p223, %rd244, %rd61;
	selp.f32 	%f242, %f200, %f56, %p223;
	min.s64 	%rd286, %rd244, %rd61;
	bra.uni 	$L__BB2_201;
$L__BB2_65:
	// begin inline asm
	mov.u32 %r197, %laneid;
	// end inline asm
	and.b32  	%r218, %r5, 992;
	add.s32 	%r219, %r218, 32;
	setp.gt.s32 	%p120, %r219, %r4;
	not.b32 	%r220, %r218;
	add.s32 	%r221, %r4, %r220;
	selp.b32 	%r216, %r221, 31, %p120;
	mov.b32 	%r199, %f188;
	mov.b32 	%r215, 1;
	mov.b32 	%r217, -1;
	// begin inline asm
	shfl.sync.down.b32 %r198, %r199, %r215, %r216, %r217;
	// end inline asm
	mov.b32 	%f58, %r198;
	// begin inline asm
	shfl.sync.down.b32 %r203, %r204, %r215, %r216, %r217;
	// end inline asm
	mov.b64 	{%r209, %r214}, %rd232;
	// begin inline asm
	shfl.sync.down.b32 %r208, %r209, %r215, %r216, %r217;
	// end inline asm
	// begin inline asm
	shfl.sync.down.b32 %r213, %r214, %r215, %r216, %r217;
	// end inline asm
	mov.b64 	%rd63, {%r208, %r213};
	setp.ge.s32 	%p121, %r197, %r216;
	setp.lt.f32 	%p122, %f188, %f58;
	or.pred  	%p123, %p121, %p122;
	mov.f32 	%f201, %f188;
	mov.u64 	%rd245, %rd232;
	@%p123 bra 	$L__BB2_68;
	setp.gt.f32 	%p124, %f188, %f58;
	mov.f32 	%f201, %f58;
	mov.u64 	%rd245, %rd63;
	@%p124 bra 	$L__BB2_68;
	setp.lt.s64 	%p125, %rd232, %rd63;
	selp.f32 	%f201, %f188, %f58, %p125;
	min.s64 	%rd245, %rd232, %rd63;
$L__BB2_68:
	mov.b32 	%r223, %f201;
	mov.b32 	%r239, 2;
	mov.b32 	%r241, -1;
	// begin inline asm
	shfl.sync.down.b32 %r222, %r223, %r239, %r216, %r241;
	// end inline asm
	mov.b32 	%f61, %r222;
	// begin inline asm
	shfl.sync.down.b32 %r227, %r228, %r239, %r216, %r241;
	// end inline asm
	mov.b64 	{%r233, %r238}, %rd245;
	// begin inline asm
	shfl.sync.down.b32 %r232, %r233, %r239, %r216, %r241;
	// end inline asm
	// begin inline asm
	shfl.sync.down.b32 %r237, %r238, %r239, %r216, %r241;
	// end inline asm
	mov.b64 	%rd66, {%r232, %r237};
	add.s32 	%r242, %r197, 2;
	setp.gt.s32 	%p126, %r242, %r216;
	setp.lt.f32 	%p127, %f201, %f61;
	or.pred  	%p128, %p126, %p127;
	mov.f32 	%f202, %f201;
	mov.u64 	%rd246, %rd245;
	@%p128 bra 	$L__BB2_71;
	setp.gt.f32 	%p129, %f201, %f61;
	mov.f32 	%f202, %f61;
	mov.u64 	%rd246, %rd66;
	@%p129 bra 	$L__BB2_71;
	setp.lt.s64 	%p130, %rd245, %rd66;
	selp.f32 	%f202, %f201, %f61, %p130;
	min.s64 	%rd246, %rd245, %rd66;
$L__BB2_71:
	mov.b32 	%r244, %f202;
	mov.b32 	%r260, 4;
	mov.b32 	%r262, -1;
	// begin inline asm
	shfl.sync.down.b32 %r243, %r244, %r260, %r216, %r262;
	// end inline asm
	mov.b32 	%f64, %r243;
	// begin inline asm
	shfl.sync.down.b32 %r248, %r249, %r260, %r216, %r262;
	// end inline asm
	mov.b64 	{%r254, %r259}, %rd246;
	// begin inline asm
	shfl.sync.down.b32 %r253, %r254, %r260, %r216, %r262;
	// end inline asm
	// begin inline asm
	shfl.sync.down.b32 %r258, %r259, %r260, %r216, %r262;
	// end inline asm
	mov.b64 	%rd69, {%r253, %r258};
	add.s32 	%r263, %r197, 4;
	setp.gt.s32 	%p131, %r263, %r216;
	setp.lt.f32 	%p132, %f202, %f64;
	or.pred  	%p133, %p131, %p132;
	mov.f32 	%f203, %f202;
	mov.u64 	%rd247, %rd246;
	@%p133 bra 	$L__BB2_74;
	setp.gt.f32 	%p134, %f202, %f64;
	mov.f32 	%f203, %f64;
	mov.u64 	%rd247, %rd69;
	@%p134 bra 	$L__BB2_74;
	setp.lt.s64 	%p135, %rd246, %rd69;
	selp.f32 	%f203, %f202, %f64, %p135;
	min.s64 	%rd247, %rd246, %rd69;
$L__BB2_74:
	mov.b32 	%r265, %f203;
	mov.b32 	%r281, 8;
	mov.b32 	%r283, -1;
	// begin inline asm
	shfl.sync.down.b32 %r264, %r265, %r281, %r216, %r283;
	// end inline asm
	mov.b32 	%f67, %r264;
	// begin inline asm
	shfl.sync.down.b32 %r269, %r270, %r281, %r216, %r283;
	// end inline asm
	mov.b64 	{%r275, %r280}, %rd247;
	// begin inline asm
	shfl.sync.down.b32 %r274, %r275, %r281, %r216, %r283;
	// end inline asm
	// begin inline asm
	shfl.sync.down.b32 %r279, %r280, %r281, %r216, %r283;
	// end inline asm
	mov.b64 	%rd72, {%r274, %r279};
	add.s32 	%r284, %r197, 8;
	setp.gt.s32 	%p136, %r284, %r216;
	setp.lt.f32 	%p137, %f203, %f67;
	or.pred  	%p138, %p136, %p137;
	mov.f32 	%f204, %f203;
	mov.u64 	%rd248, %rd247;
	@%p138 bra 	$L__BB2_77;
	setp.gt.f32 	%p139, %f203, %f67;
	mov.f32 	%f204, %f67;
	mov.u64 	%rd248, %rd72;
	@%p139 bra 	$L__BB2_77;
	setp.lt.s64 	%p140, %rd247, %rd72;
	selp.f32 	%f204, %f203, %f67, %p140;
	min.s64 	%rd248, %rd247, %rd72;
$L__BB2_77:
	mov.b32 	%r286, %f204;
	mov.b32 	%r302, 16;
	mov.b32 	%r304, -1;
	// begin inline asm
	shfl.sync.down.b32 %r285, %r286, %r302, %r216, %r304;
	// end inline asm
	mov.b32 	%f70, %r285;
	// begin inline asm
	shfl.sync.down.b32 %r290, %r291, %r302, %r216, %r304;
	// end inline asm
	mov.b64 	{%r296, %r301}, %rd248;
	// begin inline asm
	shfl.sync.down.b32 %r295, %r296, %r302, %r216, %r304;
	// end inline asm
	// begin inline asm
	shfl.sync.down.b32 %r300, %r301, %r302, %r216, %r304;
	// end inline asm
	mov.b64 	%rd75, {%r295, %r300};
	add.s32 	%r305, %r197, 16;
	setp.gt.s32 	%p141, %r305, %r216;
	setp.lt.f32 	%p142, %f204, %f70;
	or.pred  	%p143, %p141, %p142;
	mov.f32 	%f242, %f204;
	mov.u64 	%rd286, %rd248;
	@%p143 bra 	$L__BB2_80;
	setp.gt.f32 	%p144, %f204, %f70;
	mov.f32 	%f242, %f70;
	mov.u64 	%rd286, %rd75;
	@%p144 bra 	$L__BB2_80;
	setp.lt.s64 	%p145, %rd248, %rd75;
	selp.f32 	%f242, %f204, %f70, %p145;
	min.s64 	%rd286, %rd248, %rd75;
$L__BB2_80:
	setp.ne.s32 	%p146, %r197, 0;
	@%p146 bra 	$L__BB2_82;
	shr.u32 	%r306, %r5, 1;
	and.b32  	%r307, %r306, 496;
	mov.u32 	%r308, _ZN6thrust24THRUST_300001_SM_1000_NS8cuda_cub4core6detail5shmemE;
	add.s32 	%r309, %r308, %r307;
	st.shared.f32 	[%r309+8], %f242;
	st.shared.u64 	[%r309+16], %rd286;
$L__BB2_82:
	bar.sync 	0;
	setp.ne.s32 	%p147, %r5, 0;
	@%p147 bra 	$L__BB2_201;
	setp.lt.s32 	%p148, %r4, 33;
	mov.f32 	%f206, %f242;
	mov.u64 	%rd250, %rd286;
	@%p148 bra 	$L__BB2_87;
	ld.shared.f32 	%f73, [_ZN6thrust24THRUST_300001_SM_1000_NS8cuda_cub4core6detail5shmemE+24];
	ld.shared.u64 	%rd78, [_ZN6thrust24THRUST_300001_SM_1000_NS8cuda_cub4core6detail5shmemE+32];
	setp.lt.f32 	%p149, %f242, %f73;
	mov.f32 	%f206, %f242;
	mov.u64 	%rd250, %rd286;
	@%p149 bra 	$L__BB2_87;
	setp.lt.f32 	%p150, %f73, %f242;
	mov.f32 	%f206, %f73;
	mov.u64 	%rd250, %rd78;
	@%p150 bra 	$L__BB2_87;
	setp.lt.s64 	%p151, %rd286, %rd78;
	selp.f32 	%f206, %f242, %f73, %p151;
	min.s64 	%rd250, %rd286, %rd78;
$L__BB2_87:
	setp.lt.s32 	%p152, %r4, 65;
	mov.f32 	%f207, %f206;
	mov.u64 	%rd251, %rd250;
	@%p152 bra 	$L__BB2_91;
	ld.shared.f32 	%f76, [_ZN6thrust24THRUST_300001_SM_1000_NS8cuda_cub4core6detail5shmemE+40];
	ld.shared.u64 	%rd81, [_ZN6thrust24THRUST_300001_SM_1000_NS8cuda_cub4core6detail5shmemE+48];
	setp.lt.f32 	%p153, %f206, %f76;
	mov.f32 	%f207, %f206;
	mov.u64 	%rd251, %rd250;
	@%p153 bra 	$L__BB2_91;
	setp.lt.f32 	%p154, %f76, %f206;
	mov.f32 	%f207, %f76;
	mov.u64 	%rd251, %rd81;
	@%p154 bra 	$L__BB2_91;
	setp.lt.s64 	%p155, %rd250, %rd81;
	selp.f32 	%f207, %f206, %f76, %p155;
	min.s64 	%rd251, %rd250, %rd81;
$L__BB2_91:
	setp.lt.s32 	%p156, %r4, 97;
	mov.f32 	%f208, %f207;
	mov.u64 	%rd252, %rd251;
	@%p156 bra 	$L__BB2_95;
	ld.shared.f32 	%f79, [_ZN6thrust24THRUST_300001_SM_1000_NS8cuda_cub4core6detail5shmemE+56];
	ld.shared.u64 	%rd84, [_ZN6thrust24THRUST_300001_SM_1000_NS8cuda_cub4core6detail5shmemE+64];
	setp.lt.f32 	%p157, %f207, %f79;
	mov.f32 	%f208, %f207;
	mov.u64 	%rd252, %rd251;
	@%p157 bra 	$L__BB2_95;
	setp.lt.f32 	%p158, %f79, %f207;
	mov.f32 	%f208, %f79;
	mov.u64 	%rd252, %rd84;
	@%p158 bra 	$L__BB2_95;
	setp.lt.s64 	%p159, %rd251, %rd84;
	selp.f32 	%f208, %f207, %f79, %p159;
	min.s64 	%rd252, %rd251, %rd84;
$L__BB2_95:
	setp.lt.s32 	%p160, %r4, 129;
	mov.f32 	%f209, %f208;
	mov.u64 	%rd253, %rd252;
	@%p160 bra 	$L__BB2_99;
	ld.shared.f32 	%f82, [_ZN6thrust24THRUST_300001_SM_1000_NS8cuda_cub4core6detail5shmemE+72];
	ld.shared.u64 	%rd87, [_ZN6thrust24THRUST_300001_SM_1000_NS8cuda_cub4core6detail5shmemE+80];
	setp.lt.f32 	%p161, %f208, %f82;
	mov.f32 	%f209, %f208;
	mov.u64 	%rd253, %rd252;
	@%p161 bra 	$L__BB2_99;
	setp.lt.f32 	%p162, %f82, %f208;
	mov.f32 	%f209, %f82;
	mov.u64 	%rd253, %rd87;
	@%p162 bra 	$L__BB2_99;
	setp.lt.s64 	%p163, %rd252, %rd87;
	selp.f32 	%f209, %f208, %f82, %p163;
	min.s64 	%rd253, %rd252, %rd87;
$L__BB2_99:
	setp.lt.s32 	%p164, %r4, 161;
	mov.f32 	%f210, %f209;
	mov.u64 	%rd254, %rd253;
	@%p164 bra 	$L__BB2_103;
	ld.shared.f32 	%f85, [_ZN6thrust24THRUST_300001_SM_1000_NS8cuda_cub4core6detail5shmemE+88];
	ld.shared.u64 	%rd90, [_ZN6thrust24THRUST_300001_SM_1000_NS8cuda_cub4core6detail5shmemE+96];
	setp.lt.f32 	%p165, %f209, %f85;
	mov.f32 	%f210, %f209;
	mov.u64 	%rd254, %rd253;
	@%p165 bra 	$L__BB2_103;
	setp.lt.f32 	%p166, %f85, %f209;
	mov.f32 	%f210, %f85;
	mov.u64 	%rd254, %rd90;
	@%p166 bra 	$L__BB2_103;
	setp.lt.s64 	%p167, %rd253, %rd90;
	selp.f32 	%f210, %f209, %f85, %p167;
	min.s64 	%rd254, %rd253, %rd90;
$L__BB2_103:
	setp.lt.s32 	%p168, %r4, 193;
	mov.f32 	%f211, %f210;
	mov.u64 	%rd255, %rd254;
	@%p168 bra 	$L__BB2_107;
	ld.shared.f32 	%f88, [_ZN6thrust24THRUST_300001_SM_1000_NS8cuda_cub4core6detail5shmemE+104];
	ld.shared.u64 	%rd93, [_ZN6thrust24THRUST_300001_SM_1000_NS8cuda_cub4core6detail5shmemE+112];
	setp.lt.f32 	%p169, %f210, %f88;
	mov.f32 	%f211, %f210;
	mov.u64 	%rd255, %rd254;
	@%p169 bra 	$L__BB2_107;
	setp.lt.f32 	%p170, %f88, %f210;
	mov.f32 	%f211, %f88;
	mov.u64 	%rd255, %rd93;
	@%p170 bra 	$L__BB2_107;
	setp.lt.s64 	%p171, %rd254, %rd93;
	selp.f32 	%f211, %f210, %f88, %p171;
	min.s64 	%rd255, %rd254, %rd93;
$L__BB2_107:
	setp.lt.s32 	%p172, %r4, 225;
	mov.f32 	%f242, %f211;
	mov.u64 	%rd286, %rd255;
	@%p172 bra 	$L__BB2_201;
	ld.shared.f32 	%f91, [_ZN6thrust24THRUST_300001_SM_1000_NS8cuda_cub4core6detail5shmemE+120];
	ld.shared.u64 	%rd96, [_ZN6thrust24THRUST_300001_SM_1000_NS8cuda_cub4core6detail5shmemE+128];
	setp.lt.f32 	%p173, %f211, %f91;
	mov.f32 	%f242, %f211;
	mov.u64 	%rd286, %rd255;
	@%p173 bra 	$L__BB2_201;
	setp.lt.f32 	%p174, %f91, %f211;
	mov.f32 	%f242, %f91;
	mov.u64 	%rd286, %rd96;
	@%p174 bra 	$L__BB2_201;
	setp.lt.s64 	%p175, %rd255, %rd96;
	selp.f32 	%f242, %f211, %f91, %p175;
	min.s64 	%rd286, %rd255, %rd96;
	bra.uni 	$L__BB2_201;
$L__BB2_111:
	mov.u32 	%r35, %tid.x;
	cvt.s64.s32 	%rd186, %r2;
	add.s64 	%rd98, %rd3, %rd186;
	cvt.u64.u32 	%rd99, %r35;
	add.s64 	%rd187, %rd99, %rd186;
	shl.b64 	%rd188, %rd187, 2;
	add.s64 	%rd189, %rd2, %rd188;
	ld.global.f32 	%f172, [%rd189];
	add.s32 	%r69, %r35, 256;
	cvt.u64.u32 	%rd190, %r69;
	ld.global.f32 	%f173, [%rd189+1024];
	add.s32 	%r70, %r35, 512;
	cvt.u64.u32 	%rd191, %r70;
	ld.global.f32 	%f174, [%rd189+2048];
	ld.global.f32 	%f93, [%rd189+3072];
	or.b32  	%r71, %r35, 1024;
	cvt.u64.u32 	%rd100, %r71;
	add.s64 	%rd101, %rd98, %rd100;
	ld.global.f32 	%f94, [%rd189+4096];
	setp.lt.f32 	%p2, %f173, %f172;
	selp.f32 	%f175, %f173, %f172, %p2;
	selp.b64 	%rd192, %rd190, %rd99, %p2;
	setp.lt.f32 	%p3, %f174, %f175;
	selp.f32 	%f95, %f174, %f175, %p3;
	selp.b64 	%rd102, %rd191, %rd192, %p3;
	setp.lt.f32 	%p4, %f95, %f93;
	mov.f32 	%f212, %f95;
	mov.u64 	%rd256, %rd102;
	@%p4 bra 	$L__BB2_114;
	add.s32 	%r72, %r35, 768;
	cvt.u64.u32 	%rd256, %r72;
	setp.lt.f32 	%p5, %f93, %f95;
	mov.f32 	%f212, %f93;
	@%p5 bra 	$L__BB2_114;
	mov.f32 	%f212, %f95;
	mov.u64 	%rd256, %rd102;
$L__BB2_114:
	add.s64 	%rd105, %rd98, %rd256;
	setp.lt.f32 	%p6, %f212, %f94;
	mov.f32 	%f230, %f212;
	mov.u64 	%rd274, %rd105;
	@%p6 bra 	$L__BB2_117;
	setp.lt.f32 	%p7, %f94, %f212;
	mov.f32 	%f230, %f94;
	mov.u64 	%rd274, %rd101;
	@%p7 bra 	$L__BB2_117;
	setp.lt.s64 	%p8, %rd256, %rd100;
	selp.f32 	%f230, %f212, %f94, %p8;
	selp.b64 	%rd274, %rd105, %rd101, %p8;
$L__BB2_117:
	setp.le.s32 	%p9, %r66, %r3;
	@%p9 bra 	$L__BB2_162;
	setp.ne.s32 	%p10, %r35, 0;
	@%p10 bra 	$L__BB2_120;
	atom.global.add.u32 	%r73, [%rd1+4], 1280;
	add.s32 	%r74, %r73, %r3;
	st.shared.u32 	[_ZN6thrust24THRUST_300001_SM_1000_NS8cuda_cub4core6detail5shmemE+152], %r74;
$L__BB2_120:
	bar.sync 	0;
	ld.shared.u32 	%r427, [_ZN6thrust24THRUST_300001_SM_1000_NS8cuda_cub4core6detail5shmemE+152];
	add.s32 	%r75, %r427, 1280;
	setp.gt.s32 	%p11, %r75, %r66;
	@%p11 bra 	$L__BB2_139;
$L__BB2_121:
	cvt.s64.s32 	%rd193, %r427;
	add.s64 	%rd194, %rd99, %rd193;
	shl.b64 	%rd195, %rd194, 2;
	add.s64 	%rd196, %rd2, %rd195;
	add.s64 	%rd109, %rd194, %rd3;
	ld.global.f32 	%f100, [%rd196];
	add.s64 	%rd110, %rd109, 256;
	ld.global.f32 	%f101, [%rd196+1024];
	add.s64 	%rd111, %rd109, 512;
	ld.global.f32 	%f102, [%rd196+2048];
	add.s64 	%rd112, %rd109, 768;
	ld.global.f32 	%f103, [%rd196+3072];
	add.s64 	%rd113, %rd109, 1024;
	ld.global.f32 	%f104, [%rd196+4096];
	setp.lt.f32 	%p12, %f230, %f100;
	mov.f32 	%f215, %f230;
	mov.u64 	%rd259, %rd274;
	@%p12 bra 	$L__BB2_124;
	setp.lt.f32 	%p13, %f100, %f230;
	mov.f32 	%f215, %f100;
	mov.u64 	%rd259, %rd109;
	@%p13 bra 	$L__BB2_124;
	setp.lt.s64 	%p14, %rd274, %rd109;
	selp.f32 	%f215, %f230, %f100, %p14;
	min.s64 	%rd259, %rd274, %rd109;
$L__BB2_124:
	setp.lt.f32 	%p15, %f215, %f101;
	mov.f32 	%f216, %f215;
	mov.u64 	%rd260, %rd259;
	@%p15 bra 	$L__BB2_127;
	setp.lt.f32 	%p16, %f101, %f215;
	mov.f32 	%f216, %f101;
	mov.u64 	%rd260, %rd110;
	@%p16 bra 	$L__BB2_127;
	setp.lt.s64 	%p17, %rd259, %rd110;
	selp.f32 	%f216, %f215, %f101, %p17;
	min.s64 	%rd260, %rd259, %rd110;
$L__BB2_127:
	setp.lt.f32 	%p18, %f216, %f102;
	mov.f32 	%f217, %f216;
	mov.u64 	%rd261, %rd260;
	@%p18 bra 	$L__BB2_130;
	setp.lt.f32 	%p19, %f102, %f216;
	mov.f32 	%f217, %f102;
	mov.u64 	%rd261, %rd111;
	@%p19 bra 	$L__BB2_130;
	setp.lt.s64 	%p20, %rd260, %rd111;
	selp.f32 	%f217, %f216, %f102, %p20;
	min.s64 	%rd261, %rd260, %rd111;
$L__BB2_130:
	setp.lt.f32 	%p21, %f217, %f103;
	mov.f32 	%f218, %f217;
	mov.u64 	%rd262, %rd261;
	@%p21 bra 	$L__BB2_133;
	setp.lt.f32 	%p22, %f103, %f217;
	mov.f32 	%f218, %f103;
	mov.u64 	%rd262, %rd112;
	@%p22 bra 	$L__BB2_133;
	setp.lt.s64 	%p23, %rd261, %rd112;
	selp.f32 	%f218, %f217, %f103, %p23;
	min.s64 	%rd262, %rd261, %rd112;
$L__BB2_133:
	setp.lt.f32 	%p24, %f218, %f104;
	mov.f32 	%f230, %f218;
	mov.u64 	%rd274, %rd262;
	@%p24 bra 	$L__BB2_136;
	setp.lt.f32 	%p25, %f104, %f218;
	mov.f32 	%f230, %f104;
	mov.u64 	%rd274, %rd113;
	@%p25 bra 	$L__BB2_136;
	setp.lt.s64 	%p26, %rd262, %rd113;
	selp.f32 	%f230, %f218, %f104, %p26;
	min.s64 	%rd274, %rd262, %rd113;
$L__BB2_136:
	setp.ne.s32 	%p27, %r35, 0;
	bar.sync 	0;
	@%p27 bra 	$L__BB2_138;
	atom.global.add.u32 	%r76, [%rd1+4], 1280;
	add.s32 	%r77, %r76, %r3;
	st.shared.u32 	[_ZN6thrust24THRUST_300001_SM_1000_NS8cuda_cub4core6detail5shmemE+152], %r77;
$L__BB2_138:
	bar.sync 	0;
	ld.shared.u32 	%r427, [_ZN6thrust24THRUST_300001_SM_1000_NS8cuda_cub4core6detail5shmemE+152];
	add.s32 	%r78, %r427, 1280;
	setp.le.s32 	%p28, %r78, %r66;
	@%p28 bra 	$L__BB2_121;
$L__BB2_139:
	setp.le.s32 	%p29, %r66, %r427;
	@%p29 bra 	$L__BB2_162;
	sub.s32 	%r40, %r66, %r427;
	setp.ge.s32 	%p30, %r35, %r40;
	@%p30 bra 	$L__BB2_162;
	not.b32 	%r79, %r35;
	add.s32 	%r80, %r66, %r79;
	sub.s32 	%r41, %r80, %r427;
	and.b32  	%r81, %r41, 768;
	setp.eq.s32 	%p31, %r81, 768;
	mov.u32 	%r431, %r35;
	@%p31 bra 	$L__BB2_147;
	add.s32 	%r429, %r35, %r427;
	shr.u32 	%r82, %r41, 8;
	add.s32 	%r83, %r82, 1;
	and.b32  	%r84, %r83, 3;
	neg.s32 	%r428, %r84;
	mov.u32 	%r431, %r35;
$L__BB2_143:
	.pragma "nounroll";
	mov.u64 	%rd125, %rd274;
	mov.f32 	%f116, %f230;
	cvt.s64.s32 	%rd198, %r429;
	add.s64 	%rd126, %rd3, %rd198;
	mul.wide.s32 	%rd199, %r429, 4;
	add.s64 	%rd200, %rd2, %rd199;
	ld.global.f32 	%f117, [%rd200];
	setp.lt.f32 	%p32, %f116, %f117;
	@%p32 bra 	$L__BB2_146;
	setp.lt.f32 	%p33, %f117, %f116;
	mov.f32 	%f230, %f117;
	mov.u64 	%rd274, %rd126;
	@%p33 bra 	$L__BB2_146;
	setp.lt.s64 	%p34, %rd125, %rd126;
	selp.f32 	%f230, %f116, %f117, %p34;
	min.s64 	%rd274, %rd125, %rd126;
$L__BB2_146:
	add.s32 	%r431, %r431, 256;
	add.s32 	%r429, %r429, 256;
	add.s32 	%r428, %r428, 1;
	setp.ne.s32 	%p35, %r428, 0;
	@%p35 bra 	$L__BB2_143;
$L__BB2_147:
	setp.lt.u32 	%p36, %r41, 768;
	@%p36 bra 	$L__BB2_162;
	add.s32 	%r432, %r431, %r427;
	add.s32 	%r435, %r432, 256;
	add.s32 	%r434, %r432, 512;
	add.s32 	%r433, %r432, 768;
	add.s64 	%rd131, %rd2, 2048;
$L__BB2_149:
	cvt.s64.s32 	%rd201, %r435;
	add.s64 	%rd133, %rd3, %rd201;
	cvt.s64.s32 	%rd202, %r434;
	add.s64 	%rd134, %rd3, %rd202;
	cvt.s64.s32 	%rd203, %r433;
	add.s64 	%rd135, %rd3, %rd203;
	cvt.s64.s32 	%rd204, %r432;
	mul.wide.s32 	%rd205, %r432, 4;
	add.s64 	%rd136, %rd131, %rd205;
	add.s64 	%rd137, %rd3, %rd204;
	ld.global.f32 	%f123, [%rd136+-2048];
	setp.lt.f32 	%p37, %f230, %f123;
	mov.f32 	%f226, %f230;
	mov.u64 	%rd270, %rd274;
	@%p37 bra 	$L__BB2_152;
	setp.lt.f32 	%p38, %f123, %f230;
	mov.f32 	%f226, %f123;
	mov.u64 	%rd270, %rd137;
	@%p38 bra 	$L__BB2_152;
	setp.lt.s64 	%p39, %rd274, %rd137;
	selp.f32 	%f226, %f230, %f123, %p39;
	min.s64 	%rd270, %rd274, %rd137;
$L__BB2_152:
	ld.global.f32 	%f126, [%rd136+-1024];
	setp.lt.f32 	%p40, %f226, %f126;
	mov.f32 	%f227, %f226;
	mov.u64 	%rd271, %rd270;
	@%p40 bra 	$L__BB2_155;
	setp.lt.f32 	%p41, %f126, %f226;
	mov.f32 	%f227, %f126;
	mov.u64 	%rd271, %rd133;
	@%p41 bra 	$L__BB2_155;
	setp.lt.s64 	%p42, %rd270, %rd133;
	selp.f32 	%f227, %f226, %f126, %p42;
	min.s64 	%rd271, %rd270, %rd133;
$L__BB2_155:
	ld.global.f32 	%f129, [%rd136];
	setp.lt.f32 	%p43, %f227, %f129;
	mov.f32 	%f228, %f227;
	mov.u64 	%rd272, %rd271;
	@%p43 bra 	$L__BB2_158;
	setp.lt.f32 	%p44, %f129, %f227;
	mov.f32 	%f228, %f129;
	mov.u64 	%rd272, %rd134;
	@%p44 bra 	$L__BB2_158;
	setp.lt.s64 	%p45, %rd271, %rd134;
	selp.f32 	%f228, %f227, %f129, %p45;
	min.s64 	%rd272, %rd271, %rd134;
$L__BB2_158:
	ld.global.f32 	%f132, [%rd136+1024];
	setp.lt.f32 	%p46, %f228, %f132;
	mov.f32 	%f230, %f228;
	mov.u64 	%rd274, %rd272;
	@%p46 bra 	$L__BB2_161;
	setp.lt.f32 	%p47, %f132, %f228;
	mov.f32 	%f230, %f132;
	mov.u64 	%rd274, %rd135;
	@%p47 bra 	$L__BB2_161;
	setp.lt.s64 	%p48, %rd272, %rd135;
	selp.f32 	%f230, %f228, %f132, %p48;
	min.s64 	%rd274, %rd272, %rd135;
$L__BB2_161:
	add.s32 	%r431, %r431, 1024;
	add.s32 	%r435, %r435, 1024;
	add.s32 	%r434, %r434, 1024;
	add.s32 	%r433, %r433, 1024;
	add.s32 	%r432, %r432, 1024;
	setp.lt.s32 	%p49, %r431, %r40;
	@%p49 bra 	$L__BB2_149;
$L__BB2_162:
	// begin inline asm
	mov.u32 %r85, %laneid;
	// end inline asm
	mov.b32 	%r87, %f230;
	mov.b32 	%r103, 1;
	mov.b32 	%r104, 31;
	mov.b32 	%r105, -1;
	// begin inline asm
	shfl.sync.down.b32 %r86, %r87, %r103, %r104, %r105;
	// end inline asm
	mov.b32 	%f136, %r86;
	// begin inline asm
	shfl.sync.down.b32 %r91, %r92, %r103, %r104, %r105;
	// end inline asm
	mov.b64 	{%r97, %r102}, %rd274;
	// begin inline asm
	shfl.sync.down.b32 %r96, %r97, %r103, %r104, %r105;
	// end inline asm
	// begin inline asm
	shfl.sync.down.b32 %r101, %r102, %r103, %r104, %r105;
	// end inline asm
	mov.b64 	%rd147, {%r96, %r101};
	setp.gt.s32 	%p50, %r85, 30;
	setp.lt.f32 	%p51, %f230, %f136;
	or.pred  	%p52, %p50, %p51;
	mov.f32 	%f231, %f230;
	mov.u64 	%rd275, %rd274;
	@%p52 bra 	$L__BB2_165;
	setp.gt.f32 	%p53, %f230, %f136;
	mov.f32 	%f231, %f136;
	mov.u64 	%rd275, %rd147;
	@%p53 bra 	$L__BB2_165;
	setp.lt.s64 	%p54, %rd274, %rd147;
	selp.f32 	%f231, %f230, %f136, %p54;
	min.s64 	%rd275, %rd274, %rd147;
$L__BB2_165:
	mov.b32 	%r107, %f231;
	mov.b32 	%r123, 2;
	mov.b32 	%r124, 31;
	mov.b32 	%r125, -1;
	// begin inline asm
	shfl.sync.down.b32 %r106, %r107, %r123, %r124, %r125;
	// end inline asm
	mov.b32 	%f139, %r106;
	// begin inline asm
	shfl.sync.down.b32 %r111, %r112, %r123, %r124, %r125;
	// end inline asm
	mov.b64 	{%r117, %r122}, %rd275;
	// begin inline asm
	shfl.sync.down.b32 %r116, %r117, %r123, %r124, %r125;
	// end inline asm
	// begin inline asm
	shfl.sync.down.b32 %r121, %r122, %r123, %r124, %r125;
	// end inline asm
	mov.b64 	%rd150, {%r116, %r121};
	setp.gt.s32 	%p55, %r85, 29;
	setp.lt.f32 	%p56, %f231, %f139;
	or.pred  	%p57, %p55, %p56;
	mov.f32 	%f232, %f231;
	mov.u64 	%rd276, %rd275;
	@%p57 bra 	$L__BB2_168;
	setp.gt.f32 	%p58, %f231, %f139;
	mov.f32 	%f232, %f139;
	mov.u64 	%rd276, %rd150;
	@%p58 bra 	$L__BB2_168;
	setp.lt.s64 	%p59, %rd275, %rd150;
	selp.f32 	%f232, %f231, %f139, %p59;
	min.s64 	%rd276, %rd275, %rd150;
$L__BB2_168:
	mov.b32 	%r127, %f232;
	mov.b32 	%r143, 4;
	mov.b32 	%r144, 31;
	mov.b32 	%r145, -1;
	// begin inline asm
	shfl.sync.down.b32 %r126, %r127, %r143, %r144, %r145;
	// end inline asm
	mov.b32 	%f142, %r126;
	// begin inline asm
	shfl.sync.down.b32 %r131, %r132, %r143, %r144, %r145;
	// end inline asm
	mov.b64 	{%r137, %r142}, %rd276;
	// begin inline asm
	shfl.sync.down.b32 %r136, %r137, %r143, %r144, %r145;
	// end inline asm
	// begin inline asm
	shfl.sync.down.b32 %r141, %r142, %r143, %r144, %r145;
	// end inline asm
	mov.b64 	%rd153, {%r136, %r141};
	setp.gt.s32 	%p60, %r85, 27;
	setp.lt.f32 	%p61, %f232, %f142;
	or.pred  	%p62, %p60, %p61;
	mov.f32 	%f233, %f232;
	mov.u64 	%rd277, %rd276;
	@%p62 bra 	$L__BB2_171;
	setp.gt.f32 	%p63, %f232, %f142;
	mov.f32 	%f233, %f142;
	mov.u64 	%rd277, %rd153;
	@%p63 bra 	$L__BB2_171;
	setp.lt.s64 	%p64, %rd276, %rd153;
	selp.f32 	%f233, %f232, %f142, %p64;
	min.s64 	%rd277, %rd276, %rd153;
$L__BB2_171:
	mov.b32 	%r147, %f233;
	mov.b32 	%r163, 8;
	mov.b32 	%r164, 31;
	mov.b32 	%r165, -1;
	// begin inline asm
	shfl.sync.down.b32 %r146, %r147, %r163, %r164, %r165;
	// end inline asm
	mov.b32 	%f145, %r146;
	// begin inline asm
	shfl.sync.down.b32 %r151, %r152, %r163, %r164, %r165;
	// end inline asm
	mov.b64 	{%r157, %r162}, %rd277;
	// begin inline asm
	shfl.sync.down.b32 %r156, %r157, %r163, %r164, %r165;
	// end inline asm
	// begin inline asm
	shfl.sync.down.b32 %r161, %r162, %r163, %r164, %r165;
	// end inline asm
	mov.b64 	%rd156, {%r156, %r161};
	setp.gt.s32 	%p65, %r85, 23;
	setp.lt.f32 	%p66, %f233, %f145;
	or.pred  	%p67, %p65, %p66;
	mov.f32 	%f234, %f233;
	mov.u64 	%rd278, %rd277;
	@%p67 bra 	$L__BB2_174;
	setp.gt.f32 	%p68, %f233, %f145;
	mov.f32 	%f234, %f145;
	mov.u64 	%rd278, %rd156;
	@%p68 bra 	$L__BB2_174;
	setp.lt.s64 	%p69, %rd277, %rd156;
	selp.f32 	%f234, %f233, %f145, %p69;
	min.s64 	%rd278, %rd277, %rd156;
$L__BB2_174:
	mov.b32 	%r167, %f234;
	mov.b32 	%r183, 16;
	mov.b32 	%r184, 31;
	mov.b32 	%r185, -1;
	// begin inline asm
	shfl.sync.down.b32 %r166, %r167, %r183, %r184, %r185;
	// end inline asm
	mov.b32 	%f148, %r166;
	// begin inline asm
	shfl.sync.down.b32 %r171, %r172, %r183, %r184, %r185;
	// end inline asm
	mov.b64 	{%r177, %r182}, %rd278;
	// begin inline asm
	shfl.sync.down.b32 %r176, %r177, %r183, %r184, %r185;
	// end inline asm
	// begin inline asm
	shfl.sync.down.b32 %r181, %r182, %r183, %r184, %r185;
	// end inline asm
	mov.b64 	%rd159, {%r176, %r181};
	setp.gt.s32 	%p70, %r85, 15;
	setp.lt.f32 	%p71, %f234, %f148;
	or.pred  	%p72, %p70, %p71;
	mov.f32 	%f242, %f234;
	mov.u64 	%rd286, %rd278;
	@%p72 bra 	$L__BB2_177;
	setp.gt.f32 	%p73, %f234, %f148;
	mov.f32 	%f242, %f148;
	mov.u64 	%rd286, %rd159;
	@%p73 bra 	$L__BB2_177;
	setp.lt.s64 	%p74, %rd278, %rd159;
	selp.f32 	%f242, %f234, %f148, %p74;
	min.s64 	%rd286, %rd278, %rd159;
$L__BB2_177:
	setp.ne.s32 	%p75, %r85, 0;
	@%p75 bra 	$L__BB2_179;
	shr.u32 	%r186, %r35, 1;
	and.b32  	%r187, %r186, 496;
	mov.u32 	%r188, _ZN6thrust24THRUST_300001_SM_1000_NS8cuda_cub4core6detail5shmemE;
	add.s32 	%r189, %r188, %r187;
	st.shared.f32 	[%r189+8], %f242;
	st.shared.u64 	[%r189+16], %rd286;
$L__BB2_179:
	bar.sync 	0;
	setp.ne.s32 	%p76, %r35, 0;
	@%p76 bra 	$L__BB2_201;
	ld.shared.f32 	%f151, [_ZN6thrust24THRUST_300001_SM_1000_NS8cuda_cub4core6detail5shmemE+24];
	ld.shared.u64 	%rd162, [_ZN6thrust24THRUST_300001_SM_1000_NS8cuda_cub4core6detail5shmemE+32];
	setp.lt.f32 	%p77, %f242, %f151;
	mov.f32 	%f236, %f242;
	mov.u64 	%rd280, %rd286;
	@%p77 bra 	$L__BB2_183;
	setp.lt.f32 	%p78, %f151, %f242;
	mov.f32 	%f236, %f151;
	mov.u64 	%rd280, %rd162;
	@%p78 bra 	$L__BB2_183;
	setp.lt.s64 	%p79, %rd286, %rd162;
	selp.f32 	%f236, %f242, %f151, %p79;
	min.s64 	%rd280, %rd286, %rd162;
$L__BB2_183:
	ld.shared.f32 	%f154, [_ZN6thrust24THRUST_300001_SM_1000_NS8cuda_cub4core6detail5shmemE+40];
	ld.shared.u64 	%rd165, [_ZN6thrust24THRUST_300001_SM_1000_NS8cuda_cub4core6detail5shmemE+48];
	setp.lt.f32 	%p80, %f236, %f154;
	mov.f32 	%f237, %f236;
	mov.u64 	%rd281, %rd280;
	@%p80 bra 	$L__BB2_186;
	setp.lt.f32 	%p81, %f154, %f236;
	mov.f32 	%f237, %f154;
	mov.u64 	%rd281, %rd165;
	@%p81 bra 	$L__BB2_186;
	setp.lt.s64 	%p82, %rd280, %rd165;
	selp.f32 	%f237, %f236, %f154, %p82;
	min.s64 	%rd281, %rd280, %rd165;
$L__BB2_186:
	ld.shared.f32 	%f157, [_ZN6thrust24THRUST_300001_SM_1000_NS8cuda_cub4core6detail5shmemE+56];
	ld.shared.u64 	%rd168, [_ZN6thrust24THRUST_300001_SM_1000_NS8cuda_cub4core6detail5shmemE+64];
	setp.lt.f32 	%p83, %f237, %f157;
	mov.f32 	%f238, %f237;
	mov.u64 	%rd282, %rd281;
	@%p83 bra 	$L__BB2_189;
	setp.lt.f32 	%p84, %f157, %f237;
	mov.f32 	%f238, %f157;
	mov.u64 	%rd282, %rd168;
	@%p84 bra 	$L__BB2_189;
	setp.lt.s64 	%p85, %rd281, %rd168;
	selp.f32 	%f238, %f237, %f157, %p85;
	min.s64 	%rd282, %rd281, %rd168;
$L__BB2_189:
	ld.shared.f32 	%f160, [_ZN6thrust24THRUST_300001_SM_1000_NS8cuda_cub4core6detail5shmemE+72];
	ld.shared.u64 	%rd171, [_ZN6thrust24THRUST_300001_SM_1000_NS8cuda_cub4core6detail5shmemE+80];
	setp.lt.f32 	%p86, %f238, %f160;
	mov.f32 	%f239, %f238;
	mov.u64 	%rd283, %rd282;
	@%p86 bra 	$L__BB2_192;
	setp.lt.f32 	%p87, %f160, %f238;
	mov.f32 	%f239, %f160;
	mov.u64 	%rd283, %rd171;
	@%p87 bra 	$L__BB2_192;
	setp.lt.s64 	%p88, %rd282, %rd171;
	selp.f32 	%f239, %f238, %f160, %p88;
	min.s64 	%rd283, %rd282, %rd171;
$L__BB2_192:
	ld.shared.f32 	%f163, [_ZN6thrust24THRUST_300001_SM_1000_NS8cuda_cub4core6detail5shmemE+88];
	ld.shared.u64 	%rd174, [_ZN6thrust24THRUST_300001_SM_1000_NS8cuda_cub4core6detail5shmemE+96];
	setp.lt.f32 	%p89, %f239, %f163;
	mov.f32 	%f240, %f239;
	mov.u64 	%rd284, %rd283;
	@%p89 bra 	$L__BB2_195;
	setp.lt.f32 	%p90, %f163, %f239;
	mov.f32 	%f240, %f163;
	mov.u64 	%rd284, %rd174;
	@%p90 bra 	$L__BB2_195;
	setp.lt.s64 	%p91, %rd283, %rd174;
	selp.f32 	%f240, %f239, %f163, %p91;
	min.s64 	%rd284, %rd283, %rd174;
$L__BB2_195:
	ld.shared.f32 	%f166, [_ZN6thrust24THRUST_300001_SM_1000_NS8cuda_cub4core6detail5shmemE+104];
	ld.shared.u64 	%rd177, [_ZN6thrust24THRUST_300001_SM_1000_NS8cuda_cub4core6detail5shmemE+112];
	setp.lt.f32 	%p92, %f240, %f166;
	mov.f32 	%f241, %f240;
	mov.u64 	%rd285, %rd284;
	@%p92 bra 	$L__BB2_198;
	setp.lt.f32 	%p93, %f166, %f240;
	mov.f32 	%f241, %f166;
	mov.u64 	%rd285, %rd177;
	@%p93 bra 	$L__BB2_198;
	setp.lt.s64 	%p94, %rd284, %rd177;
	selp.f32 	%f241, %f240, %f166, %p94;
	min.s64 	%rd285, %rd284, %rd177;
$L__BB2_198:
	ld.shared.f32 	%f169, [_ZN6thrust24THRUST_300001_SM_1000_NS8cuda_cub4core6detail5shmemE+120];
	ld.shared.u64 	%rd180, [_ZN6thrust24THRUST_300001_SM_1000_NS8cuda_cub4core6detail5shmemE+128];
	setp.lt.f32 	%p95, %f241, %f169;
	mov.f32 	%f242, %f241;
	mov.u64 	%rd286, %rd285;
	@%p95 bra 	$L__BB2_201;
	setp.lt.f32 	%p96, %f169, %f241;
	mov.f32 	%f242, %f169;
	mov.u64 	%rd286, %rd180;
	@%p96 bra 	$L__BB2_201;
	setp.lt.s64 	%p97, %rd285, %rd180;
	selp.f32 	%f242, %f241, %f169, %p97;
	min.s64 	%rd286, %rd285, %rd180;
$L__BB2_201:
	mov.u32 	%r415, %tid.x;
	setp.ne.s32 	%p224, %r415, 0;
	@%p224 bra 	$L__BB2_203;
	ld.param.u64 	%rd222, [_ZN6thrust24THRUST_300001_SM_1000_NS8cuda_cub4core6detail13_kernel_agentINS1_8__reduce11ReduceAgentINS0_12zip_iteratorIN4cuda3std3__45tupleIJNS0_6detail15normal_iteratorINS0_10device_ptrIfEEEENS0_17counting_iteratorIlNS0_11use_defaultESI_SI_EEEEEEEPNSB_IJflEEESM_iNS1_9__extrema9arg_min_fIflNSA_4lessIfEEEEEEJSL_SN_iN3cub18CUB_300001_SM_100013GridEvenShareIiEENSV_9GridQueueIjEESS_EEEvDpT0__param_1];
	cvta.to.global.u64 	%rd219, %rd222;
	mul.wide.u32 	%rd220, %r1, 16;
	add.s64 	%rd221, %rd219, %rd220;
	st.global.f32 	[%rd221], %f242;
	st.global.u64 	[%rd221+8], %rd286;
$L__BB2_203:
	ret;

}
	// .globl	_ZN6thrust24THRUST_300001_SM_1000_NS8cuda_cub4core6detail13_kernel_agentINS1_8__reduce10DrainAgentIiEEJN3cub18CUB_300001_SM_10009GridQueueIjEEiEEEvDpT0_
.visible .entry _ZN6thrust24THRUST_300001_SM_1000_NS8cuda_cub4core6detail13_kernel_agentINS1_8__reduce10DrainAgentIiEEJN3cub18CUB_300001_SM_10009GridQueueIjEEiEEEvDpT0_(
	.param .align 8 .b8 _ZN6thrust24THRUST_300001_SM_1000_NS8cuda_cub4core6detail13_kernel_agentINS1_8__reduce10DrainAgentIiEEJN3cub18CUB_300001_SM_10009GridQueueIjEEiEEEvDpT0__param_0[8],
	.param .u32 _ZN6thrust24THRUST_300001_SM_1000_NS8cuda_cub4core6detail13_kernel_agentINS1_8__reduce10DrainAgentIiEEJN3cub18CUB_300001_SM_10009GridQueueIjEEiEEEvDpT0__param_1
)
.maxntid 1
{
	.reg .b32 	%r<3>;
	.reg .b64 	%rd<3>;

	ld.param.u64 	%rd1, [_ZN6thrust24THRUST_300001_SM_1000_NS8cuda_cub4core6detail13_kernel_agentINS1_8__reduce10DrainAgentIiEEJN3cub18CUB_300001_SM_10009GridQueueIjEEiEEEvDpT0__param_0];
	ld.param.u32 	%r1, [_ZN6thrust24THRUST_300001_SM_1000_NS8cuda_cub4core6detail13_kernel_agentINS1_8__reduce10DrainAgentIiEEJN3cub18CUB_300001_SM_10009GridQueueIjEEiEEEvDpT0__param_1];
	cvta.to.global.u64 	%rd2, %rd1;
	st.global.u32 	[%rd2], %r1;
	mov.b32 	%r2, 0;
	st.global.u32 	[%rd2+4], %r2;
	ret;

}
	// .globl	_ZN6thrust24THRUST_300001_SM_1000_NS8cuda_cub4core6detail13_kernel_agentINS1_8__reduce11ReduceAgentIPN4cuda3std3__45tupleIJflEEESC_SB_iNS1_9__extrema9arg_min_fIflNS9_4lessIfEEEEEEJSC_SC_iSH_EEEvDpT0_
.visible .entry _ZN6thrust24THRUST_300001_SM_1000_NS8cuda_cub4core6detail13_kernel_agentINS1_8__reduce11ReduceAgentIPN4cuda3std3__45tupleIJflEEESC_SB_iNS1_9__extrema9arg_min_fIflNS9_4lessIfEEEEEEJSC_SC_iSH_EEEvDpT0_(
	.param .u64 .ptr .align 1 _ZN6thrust24THRUST_300001_SM_1000_NS8cuda_cub4core6detail13_kernel_agentINS1_8__reduce11ReduceAgentIPN4cuda3std3__45tupleIJflEEESC_SB_iNS1_9__extrema9arg_min_fIflNS9_4lessIfEEEEEEJSC_SC_iSH_EEEvDpT0__param_0,
	.param .u64 .ptr .align 1 _ZN6thrust24THRUST_300001_SM_1000_NS8cuda_cub4core6detail13_kernel_agentINS1_8__reduce11ReduceAgentIPN4cuda3std3__45tupleIJflEEESC_SB_iNS1_9__extrema9arg_min_fIflNS9_4lessIfEEEEEEJSC_SC_iSH_EEEvDpT0__param_1,
	.param .u32 _ZN6thrust24THRUST_300001_SM_1000_NS8cuda_cub4core6detail13_kernel_agentINS1_8__reduce11ReduceAgentIPN4cuda3std3__45tupleIJflEEESC_SB_iNS1_9__extrema9arg_min_fIflNS9_4lessIfEEEEEEJSC_SC_iSH_EEEvDpT0__param_2,
	.param .align 1 .b8 _ZN6thrust24THRUST_300001_SM_1000_NS8cuda_cub4core6detail13_kernel_agentINS1_8__reduce11ReduceAgentIPN4cuda3std3__45tupleIJflEEESC_SB_iNS1_9__extrema9arg_min_fIflNS9_4lessIfEEEEEEJSC_SC_iSH_EEEvDpT0__param_3[1]
)
.maxntid 256
{
	.reg .pred 	%p<228>;
	.reg .b32 	%r<432>;
	.reg .b32 	%f<248>;
	.reg .b64 	%rd<356>;

	ld.param.u64 	%rd186, [_ZN6thrust24THRUST_300001_SM_1000_NS8cuda_cub4core6detail13_kernel_agentINS1_8__reduce11ReduceAgentIPN4cuda3std3__45tupleIJflEEESC_SB_iNS1_9__extrema9arg_min_fIflNS9_4lessIfEEEEEEJSC_SC_iSH_EEEvDpT0__param_0];
	ld.param.u64 	%rd187, [_ZN6thrust24THRUST_300001_SM_1000_NS8cuda_cub4core6detail13_kernel_agentINS1_8__reduce11ReduceAgentIPN4cuda3std3__45tupleIJflEEESC_SB_iNS1_9__extrema9arg_min_fIflNS9_4lessIfEEEEEEJSC_SC_iSH_EEEvDpT0__param_1];
	ld.param.u32 	%r37, [_ZN6thrust24THRUST_300001_SM_1000_NS8cuda_cub4core6detail13_kernel_agentINS1_8__reduce11ReduceAgentIPN4cuda3std3__45tupleIJflEEESC_SB_iNS1_9__extrema9arg_min_fIflNS9_4lessIfEEEEEEJSC_SC_iSH_EEEvDpT0__param_2];
	setp.eq.s32 	%p1, %r37, 0;
	@%p1 bra 	$L__BB4_205;
	setp.gt.s32 	%p2, %r37, 1279;
	@%p2 bra 	$L__BB4_111;
	mov.u32 	%r1, %tid.x;
	setp.ge.s32 	%p101, %r1, %r37;
	mov.f32 	%f191, 0f00000000;
	mov.b64 	%rd298, 0;
	mov.u32 	%r422, %r1;
	@%p101 bra 	$L__BB4_4;
	mul.wide.u32 	%rd263, %r1, 16;
	add.s64 	%rd260, %rd186, %rd263;
	// begin inline asm
	ld.global.nc.u64 %rd259, [%rd260];
	// end inline asm
	mov.b64 	{%r183, %r184}, %rd259;
	mov.b32 	%f191, %r183;
	add.s64 	%rd262, %rd260, 8;
	// begin inline asm
	ld.global.nc.u64 %rd298, [%rd262];
	// end inline asm
	add.s32 	%r422, %r1, 256;
$L__BB4_4:
	setp.ge.s32 	%p102, %r422, %r37;
	@%p102 bra 	$L__BB4_25;
	not.b32 	%r185, %r422;
	add.s32 	%r4, %r37, %r185;
	and.b32  	%r186, %r4, 768;
	setp.eq.s32 	%p103, %r186, 768;
	@%p103 bra 	$L__BB4_11;
	mul.wide.u32 	%rd265, %r422, 16;
	add.s64 	%rd289, %rd186, %rd265;
	shr.u32 	%r187, %r4, 8;
	add.s32 	%r188, %r187, 1;
	and.b32  	%r189, %r188, 3;
	neg.s32 	%r420, %r189;
$L__BB4_7:
	.pragma "nounroll";
	mov.u64 	%rd5, %rd298;
	mov.f32 	%f3, %f191;
	// begin inline asm
	ld.global.nc.u64 %rd266, [%rd289];
	// end inline asm
	mov.b64 	{%r190, %r191}, %rd266;
	mov.b32 	%f4, %r190;
	add.s64 	%rd269, %rd289, 8;
	// begin inline asm
	ld.global.nc.u64 %rd268, [%rd269];
	// end inline asm
	setp.lt.f32 	%p104, %f3, %f4;
	@%p104 bra 	$L__BB4_10;
	setp.lt.f32 	%p105, %f4, %f3;
	mov.u64 	%rd298, %rd268;
	mov.f32 	%f191, %f4;
	@%p105 bra 	$L__BB4_10;
	setp.lt.s64 	%p106, %rd5, %rd268;
	min.s64 	%rd298, %rd5, %rd268;
	selp.f32 	%f191, %f3, %f4, %p106;
$L__BB4_10:
	add.s32 	%r422, %r422, 256;
	add.s64 	%rd289, %rd289, 4096;
	add.s32 	%r420, %r420, 1;
	setp.ne.s32 	%p107, %r420, 0;
	@%p107 bra 	$L__BB4_7;
$L__BB4_11:
	setp.lt.u32 	%p108, %r4, 768;
	@%p108 bra 	$L__BB4_25;
$L__BB4_12:
	mul.wide.s32 	%rd274, %r422, 16;
	add.s64 	%rd271, %rd186, %rd274;
	// begin inline asm
	ld.global.nc.u64 %rd270, [%rd271];
	// end inline asm
	mov.b64 	{%r192, %r193}, %rd270;
	mov.b32 	%f10, %r192;
	add.s64 	%rd273, %rd271, 8;
	// begin inline asm
	ld.global.nc.u64 %rd272, [%rd273];
	// end inline asm
	setp.lt.f32 	%p109, %f191, %f10;
	mov.u64 	%rd295, %rd298;
	mov.f32 	%f188, %f191;
	@%p109 bra 	$L__BB4_15;
	setp.lt.f32 	%p110, %f10, %f191;
	mov.u64 	%rd295, %rd272;
	mov.f32 	%f188, %f10;
	@%p110 bra 	$L__BB4_15;
	setp.lt.s64 	%p111, %rd298, %rd272;
	min.s64 	%rd295, %rd298, %rd272;
	selp.f32 	%f188, %f191, %f10, %p111;
$L__BB4_15:
	add.s64 	%rd276, %rd271, 4096;
	// begin inline asm
	ld.global.nc.u64 %rd275, [%rd276];
	// end inline asm
	mov.b64 	{%r194, %r195}, %rd275;
	mov.b32 	%f13, %r194;
	add.s64 	%rd278, %rd271, 4104;
	// begin inline asm
	ld.global.nc.u64 %rd277, [%rd278];
	// end inline asm
	setp.lt.f32 	%p112, %f188, %f13;
	mov.u64 	%rd296, %rd295;
	mov.f32 	%f189, %f188;
	@%p112 bra 	$L__BB4_18;
	setp.lt.f32 	%p113, %f13, %f188;
	mov.u64 	%rd296, %rd277;
	mov.f32 	%f189, %f13;
	@%p113 bra 	$L__BB4_18;
	setp.lt.s64 	%p114, %rd295, %rd277;
	min.s64 	%rd296, %rd295, %rd277;
	selp.f32 	%f189, %f188, %f13, %p114;
$L__BB4_18:
	add.s64 	%rd280, %rd271, 8192;
	// begin inline asm
	ld.global.nc.u64 %rd279, [%rd280];
	// end inline asm
	mov.b64 	{%r196, %r197}, %rd279;
	mov.b32 	%f16, %r196;
	add.s64 	%rd282, %rd271, 8200;
	// begin inline asm
	ld.global.nc.u64 %rd281, [%rd282];
	// end inline asm
	setp.lt.f32 	%p115, %f189, %f16;
	mov.u64 	%rd297, %rd296;
	mov.f32 	%f190, %f189;
	@%p115 bra 	$L__BB4_21;
	setp.lt.f32 	%p116, %f16, %f189;
	mov.u64 	%rd297, %rd281;
	mov.f32 	%f190, %f16;
	@%p116 bra 	$L__BB4_21;
	setp.lt.s64 	%p117, %rd296, %rd281;
	min.s64 	%rd297, %rd296, %rd281;
	selp.f32 	%f190, %f189, %f16, %p117;
$L__BB4_21:
	add.s64 	%rd284, %rd271, 12288;
	// begin inline asm
	ld.global.nc.u64 %rd283, [%rd284];
	// end inline asm
	mov.b64 	{%r198, %r199}, %rd283;
	mov.b32 	%f19, %r198;
	add.s64 	%rd286, %rd271, 12296;
	// begin inline asm
	ld.global.nc.u64 %rd285, [%rd286];
	// end inline asm
	setp.lt.f32 	%p118, %f190, %f19;
	mov.u64 	%rd298, %rd297;
	mov.f32 	%f191, %f190;
	@%p118 bra 	$L__BB4_24;
	setp.lt.f32 	%p119, %f19, %f190;
	mov.u64 	%rd298, %rd285;
	mov.f32 	%f191, %f19;
	@%p119 bra 	$L__BB4_24;
	setp.lt.s64 	%p120, %rd297, %rd285;
	min.s64 	%rd298, %rd297, %rd285;
	selp.f32 	%f191, %f190, %f19, %p120;
$L__BB4_24:
	add.s32 	%r422, %r422, 1024;
	setp.lt.s32 	%p121, %r422, %r37;
	@%p121 bra 	$L__BB4_12;
$L__BB4_25:
	setp.lt.s32 	%p122, %r37, 256;
	@%p122 bra 	$L__BB4_65;
	// begin inline asm
	mov.u32 %r313, %laneid;
	// end inline asm
	mov.b32 	%r315, %f191;
	mov.b32 	%r331, 1;
	mov.b32 	%r332, 31;
	mov.b32 	%r333, -1;
	// begin inline asm
	shfl.sync.down.b32 %r314, %r315, %r331, %r332, %r333;
	// end inline asm
	mov.b32 	%f23, %r314;
	// begin inline asm
	shfl.sync.down.b32 %r319, %r320, %r331, %r332, %r333;
	// end inline asm
	mov.b64 	{%r325, %r330}, %rd298;
	// begin inline asm
	shfl.sync.down.b32 %r324, %r325, %r331, %r332, %r333;
	// end inline asm
	// begin inline asm
	shfl.sync.down.b32 %r329, %r330, %r331, %r332, %r333;
	// end inline asm
	mov.b64 	%rd27, {%r324, %r329};
	setp.gt.s32 	%p179, %r313, 30;
	setp.lt.f32 	%p180, %f191, %f23;
	or.pred  	%p181, %p179, %p180;
	mov.u64 	%rd300, %rd298;
	mov.f32 	%f193, %f191;
	@%p181 bra 	$L__BB4_29;
	setp.gt.f32 	%p182, %f191, %f23;
	mov.u64 	%rd300, %rd27;
	mov.f32 	%f193, %f23;
	@%p182 bra 	$L__BB4_29;
	setp.lt.s64 	%p183, %rd298, %rd27;
	min.s64 	%rd300, %rd298, %rd27;
	selp.f32 	%f193, %f191, %f23, %p183;
$L__BB4_29:
	mov.b32 	%r335, %f193;
	mov.b32 	%r351, 2;
	mov.b32 	%r352, 31;
	mov.b32 	%r353, -1;
	// begin inline asm
	shfl.sync.down.b32 %r334, %r335, %r351, %r352, %r353;
	// end inline asm
	mov.b32 	%f26, %r334;
	// begin inline asm
	shfl.sync.down.b32 %r339, %r340, %r351, %r352, %r353;
	// end inline asm
	mov.b64 	{%r345, %r350}, %rd300;
	// begin inline asm
	shfl.sync.down.b32 %r344, %r345, %r351, %r352, %r353;
	// end inline asm
	// begin inline asm
	shfl.sync.down.b32 %r349, %r350, %r351, %r352, %r353;
	// end inline asm
	mov.b64 	%rd30, {%r344, %r349};
	setp.gt.s32 	%p184, %r313, 29;
	setp.lt.f32 	%p185, %f193, %f26;
	or.pred  	%p186, %p184, %p185;
	mov.u64 	%rd301, %rd300;
	mov.f32 	%f194, %f193;
	@%p186 bra 	$L__BB4_32;
	setp.gt.f32 	%p187, %f193, %f26;
	mov.u64 	%rd301, %rd30;
	mov.f32 	%f194, %f26;
	@%p187 bra 	$L__BB4_32;
	setp.lt.s64 	%p188, %rd300, %rd30;
	min.s64 	%rd301, %rd300, %rd30;
	selp.f32 	%f194, %f193, %f26, %p188;
$L__BB4_32:
	mov.b32 	%r355, %f194;
	mov.b32 	%r371, 4;
	mov.b32 	%r372, 31;
	mov.b32 	%r373, -1;
	// begin inline asm
	shfl.sync.down.b32 %r354, %r355, %r371, %r372, %r373;
	// end inline asm
	mov.b32 	%f29, %r354;
	// begin inline asm
	shfl.sync.down.b32 %r359, %r360, %r371, %r372, %r373;
	// end inline asm
	mov.b64 	{%r365, %r370}, %rd301;
	// begin inline asm
	shfl.sync.down.b32 %r364, %r365, %r371, %r372, %r373;
	// end inline asm
	// begin inline asm
	shfl.sync.down.b32 %r369, %r370, %r371, %r372, %r373;
	// end inline asm
	mov.b64 	%rd33, {%r364, %r369};
	setp.gt.s32 	%p189, %r313, 27;
	setp.lt.f32 	%p190, %f194, %f29;
	or.pred  	%p191, %p189, %p190;
	mov.u64 	%rd302, %rd301;
	mov.f32 	%f195, %f194;
	@%p191 bra 	$L__BB4_35;
	setp.gt.f32 	%p192, %f194, %f29;
	mov.u64 	%rd302, %rd33;
	mov.f32 	%f195, %f29;
	@%p192 bra 	$L__BB4_35;
	setp.lt.s64 	%p193, %rd301, %rd33;
	min.s64 	%rd302, %rd301, %rd33;
	selp.f32 	%f195, %f194, %f29, %p193;
$L__BB4_35:
	mov.b32 	%r375, %f195;
	mov.b32 	%r391, 8;
	mov.b32 	%r392, 31;
	mov.b32 	%r393, -1;
	// begin inline asm
	shfl.sync.down.b32 %r374, %r375, %r391, %r392, %r393;
	// end inline asm
	mov.b32 	%f32, %r374;
	// begin inline asm
	shfl.sync.down.b32 %r379, %r380, %r391, %r392, %r393;
	// end inline asm
	mov.b64 	{%r385, %r390}, %rd302;
	// begin inline asm
	shfl.sync.down.b32 %r384, %r385, %r391, %r392, %r393;
	// end inline asm
	// begin inline asm
	shfl.sync.down.b32 %r389, %r390, %r391, %r392, %r393;
	// end inline asm
	mov.b64 	%rd36, {%r384, %r389};
	setp.gt.s32 	%p194, %r313, 23;
	setp.lt.f32 	%p195, %f195, %f32;
	or.pred  	%p196, %p194, %p195;
	mov.u64 	%rd303, %rd302;
	mov.f32 	%f196, %f195;
	@%p196 bra 	$L__BB4_38;
	setp.gt.f32 	%p197, %f195, %f32;
	mov.u64 	%rd303, %rd36;
	mov.f32 	%f196, %f32;
	@%p197 bra 	$L__BB4_38;
	setp.lt.s64 	%p198, %rd302, %rd36;
	min.s64 	%rd303, %rd302, %rd36;
	selp.f32 	%f196, %f195, %f32, %p198;
$L__BB4_38:
	mov.b32 	%r395, %f196;
	mov.b32 	%r411, 16;
	mov.b32 	%r412, 31;
	mov.b32 	%r413, -1;
	// begin inline asm
	shfl.sync.down.b32 %r394, %r395, %r411, %r412, %r413;
	// end inline asm
	mov.b32 	%f35, %r394;
	// begin inline asm
	shfl.sync.down.b32 %r399, %r400, %r411, %r412, %r413;
	// end inline asm
	mov.b64 	{%r405, %r410}, %rd303;
	// begin inline asm
	shfl.sync.down.b32 %r404, %r405, %r411, %r412, %r413;
	// end inline asm
	// begin inline asm
	shfl.sync.down.b32 %r409, %r410, %r411, %r412, %r413;
	// end inline asm
	mov.b64 	%rd39, {%r404, %r409};
	setp.gt.s32 	%p199, %r313, 15;
	setp.lt.f32 	%p200, %f196, %f35;
	or.pred  	%p201, %p199, %p200;
	mov.u64 	%rd355, %rd303;
	mov.f32 	%f247, %f196;
	@%p201 bra 	$L__BB4_41;
	setp.gt.f32 	%p202, %f196, %f35;
	mov.u64 	%rd355, %rd39;
	mov.f32 	%f247, %f35;
	@%p202 bra 	$L__BB4_41;
	setp.lt.s64 	%p203, %rd303, %rd39;
	min.s64 	%rd355, %rd303, %rd39;
	selp.f32 	%f247, %f196, %f35, %p203;
$L__BB4_41:
	setp.ne.s32 	%p204, %r313, 0;
	@%p204 bra 	$L__BB4_43;
	shr.u32 	%r414, %r1, 1;
	and.b32  	%r415, %r414, 496;
	mov.u32 	%r416, _ZN6thrust24THRUST_300001_SM_1000_NS8cuda_cub4core6detail5shmemE;
	add.s32 	%r417, %r416, %r415;
	st.shared.f32 	[%r417+8], %f247;
	st.shared.u64 	[%r417+16], %rd355;
$L__BB4_43:
	bar.sync 	0;
	setp.ne.s32 	%p205, %r1, 0;
	@%p205 bra 	$L__BB4_203;
	ld.shared.f32 	%f38, [_ZN6thrust24THRUST_300001_SM_1000_NS8cuda_cub4core6detail5shmemE+24];
	ld.shared.u64 	%rd42, [_ZN6thrust24THRUST_300001_SM_1000_NS8cuda_cub4core6detail5shmemE+32];
	setp.lt.f32 	%p206, %f247, %f38;
	mov.u64 	%rd305, %rd355;
	mov.f32 	%f198, %f247;
	@%p206 bra 	$L__BB4_47;
	setp.lt.f32 	%p207, %f38, %f247;
	mov.u64 	%rd305, %rd42;
	mov.f32 	%f198, %f38;
	@%p207 bra 	$L__BB4_47;
	setp.lt.s64 	%p208, %rd355, %rd42;
	min.s64 	%rd305, %rd355, %rd42;
	selp.f32 	%f198, %f247, %f38, %p208;
$L__BB4_47:
	ld.shared.f32 	%f41, [_ZN6thrust24THRUST_300001_SM_1000_NS8cuda_cub4core6detail5shmemE+40];
	ld.shared.u64 	%rd45, [_ZN6thrust24THRUST_300001_SM_1000_NS8cuda_cub4core6detail5shmemE+48];
	setp.lt.f32 	%p209, %f198, %f41;
	mov.u64 	%rd306, %rd305;
	mov.f32 	%f199, %f198;
	@%p209 bra 	$L__BB4_50;
	setp.lt.f32 	%p210, %f41, %f198;
	mov.u64 	%rd306, %rd45;
	mov.f32 	%f199, %f41;
	@%p210 bra 	$L__BB4_50;
	setp.lt.s64 	%p211, %rd305, %rd45;
	min.s64 	%rd306, %rd305, %rd45;
	selp.f32 	%f199, %f198, %f41, %p211;
$L__BB4_50:
	ld.shared.f32 	%f44, [_ZN6thrust24THRUST_300001_SM_1000_NS8cuda_cub4core6detail5shmemE+56];
	ld.shared.u64 	%rd48, [_ZN6thrust24THRUST_300001_SM_1000_NS8cuda_cub4core6detail5shmemE+64];
	setp.lt.f32 	%p212, %f199, %f44;
	mov.u64 	%rd307, %rd306;
	mov.f32 	%f200, %f199;
	@%p212 bra 	$L__BB4_53;
	setp.lt.f32 	%p213, %f44, %f199;
	mov.u64 	%rd307, %rd48;
	mov.f32 	%f200, %f44;
	@%p213 bra 	$L__BB4_53;
	setp.lt.s64 	%p214, %rd306, %rd48;
	min.s64 	%rd307, %rd306, %rd48;
	selp.f32 	%f200, %f199, %f44, %p214;
$L__BB4_53:
	ld.shared.f32 	%f47, [_ZN6thrust24THRUST_300001_SM_1000_NS8cuda_cub4core6detail5shmemE+72];
	ld.shared.u64 	%rd51, [_ZN6thrust24THRUST_300001_SM_1000_NS8cuda_cub4core6detail5shmemE+80];
	setp.lt.f32 	%p215, %f200, %f47;
	mov.u64 	%rd308, %rd307;
	mov.f32 	%f201, %f200;
	@%p215 bra 	$L__BB4_56;
	setp.lt.f32 	%p216, %f47, %f200;
	mov.u64 	%rd308, %rd51;
	mov.f32 	%f201, %f47;
	@%p216 bra 	$L__BB4_56;
	setp.lt.s64 	%p217, %rd307, %rd51;
	min.s64 	%rd308, %rd307, %rd51;
	selp.f32 	%f201, %f200, %f47, %p217;
$L__BB4_56:
	ld.shared.f32 	%f50, [_ZN6thrust24THRUST_300001_SM_1000_NS8cuda_cub4core6detail5shmemE+88];
	ld.shared.u64 	%rd54, [_ZN6thrust24THRUST_300001_SM_1000_NS8cuda_cub4core6detail5shmemE+96];
	setp.lt.f32 	%p218, %f201, %f50;
	mov.u64 	%rd309, %rd308;
	mov.f32 	%f202, %f201;
	@%p218 bra 	$L__BB4_59;
	setp.lt.f32 	%p219, %f50, %f201;
	mov.u64 	%rd309, %rd54;
	mov.f32 	%f202, %f50;
	@%p219 bra 	$L__BB4_59;
	setp.lt.s64 	%p220, %rd308, %rd54;
	min.s64 	%rd309, %rd308, %rd54;
	selp.f32 	%f202, %f201, %f50, %p220;
$L__BB4_59:
	ld.shared.f32 	%f53, [_ZN6thrust24THRUST_300001_SM_1000_NS8cuda_cub4core6detail5shmemE+104];
	ld.shared.u64 	%rd57, [_ZN6thrust24THRUST_300001_SM_1000_NS8cuda_cub4core6detail5shmemE+112];
	setp.lt.f32 	%p221, %f202, %f53;
	mov.u64 	%rd310, %rd309;
	mov.f32 	%f203, %f202;
	@%p221 bra 	$L__BB4_62;
	setp.lt.f32 	%p222, %f53, %f202;
	mov.u64 	%rd310, %rd57;
	mov.f32 	%f203, %f53;
	@%p222 bra 	$L__BB4_62;
	setp.lt.s64 	%p223, %rd309, %rd57;
	min.s64 	%rd310, %rd309, %rd57;
	selp.f32 	%f203, %f202, %f53, %p223;
$L__BB4_62:
	ld.shared.f32 	%f56, [_ZN6thrust24THRUST_300001_SM_1000_NS8cuda_cub4core6detail5shmemE+120];
	ld.shared.u64 	%rd60, [_ZN6thrust24THRUST_300001_SM_1000_NS8cuda_cub4core6detail5shmemE+128];
	setp.lt.f32 	%p224, %f203, %f56;
	mov.f32 	%f247, %f203;
	mov.u64 	%rd355, %rd310;
	@%p224 bra 	$L__BB4_203;
	setp.lt.f32 	%p225, %f56, %f203;
	mov.f32 	%f247, %f56;
	mov.u64 	%rd355, %rd60;
	@%p225 bra 	$L__BB4_203;
	setp.lt.s64 	%p226, %rd310, %rd60;
	min.s64 	%rd355, %rd310, %rd60;
	selp.f32 	%f247, %f203, %f56, %p226;
	bra.uni 	$L__BB4_203;
$L__BB4_65:
	// begin inline asm
	mov.u32 %r200, %laneid;
	// end inline asm
	and.b32  	%r221, %r1, 992;
	add.s32 	%r222, %r221, 32;
	setp.gt.s32 	%p123, %r222, %r37;
	not.b32 	%r223, %r221;
	add.s32 	%r224, %r37, %r223;
	selp.b32 	%r219, %r224, 31, %p123;
	mov.b32 	%r202, %f191;
	mov.b32 	%r218, 1;
	mov.b32 	%r220, -1;
	// begin inline asm
	shfl.sync.down.b32 %r201, %r202, %r218, %r219, %r220;
	// end inline asm
	mov.b32 	%f58, %r201;
	// begin inline asm
	shfl.sync.down.b32 %r206, %r207, %r218, %r219, %r220;
	// end inline asm
	mov.b64 	{%r212, %r217}, %rd298;
	// begin inline asm
	shfl.sync.down.b32 %r211, %r212, %r218, %r219, %r220;
	// end inline asm
	// begin inline asm
	shfl.sync.down.b32 %r216, %r217, %r218, %r219, %r220;
	// end inline asm
	mov.b64 	%rd62, {%r211, %r216};
	setp.ge.s32 	%p124, %r200, %r219;
	setp.lt.f32 	%p125, %f191, %f58;
	or.pred  	%p126, %p124, %p125;
	mov.u64 	%rd311, %rd298;
	mov.f32 	%f204, %f191;
	@%p126 bra 	$L__BB4_68;
	setp.gt.f32 	%p127, %f191, %f58;
	mov.u64 	%rd311, %rd62;
	mov.f32 	%f204, %f58;
	@%p127 bra 	$L__BB4_68;
	setp.lt.s64 	%p128, %rd298, %rd62;
	min.s64 	%rd311, %rd298, %rd62;
	selp.f32 	%f204, %f191, %f58, %p128;
$L__BB4_68:
	mov.b32 	%r226, %f204;
	mov.b32 	%r242, 2;
	mov.b32 	%r244, -1;
	// begin inline asm
	shfl.sync.down.b32 %r225, %r226, %r242, %r219, %r244;
	// end inline asm
	mov.b32 	%f61, %r225;
	// begin inline asm
	shfl.sync.down.b32 %r230, %r231, %r242, %r219, %r244;
	// end inline asm
	mov.b64 	{%r236, %r241}, %rd311;
	// begin inline asm
	shfl.sync.down.b32 %r235, %r236, %r242, %r219, %r244;
	// end inline asm
	// begin inline asm
	shfl.sync.down.b32 %r240, %r241, %r242, %r219, %r244;
	// end inline asm
	mov.b64 	%rd65, {%r235, %r240};
	add.s32 	%r245, %r200, 2;
	setp.gt.s32 	%p129, %r245, %r219;
	setp.lt.f32 	%p130, %f204, %f61;
	or.pred  	%p131, %p129, %p130;
	mov.u64 	%rd312, %rd311;
	mov.f32 	%f205, %f204;
	@%p131 bra 	$L__BB4_71;
	setp.gt.f32 	%p132, %f204, %f61;
	mov.u64 	%rd312, %rd65;
	mov.f32 	%f205, %f61;
	@%p132 bra 	$L__BB4_71;
	setp.lt.s64 	%p133, %rd311, %rd65;
	min.s64 	%rd312, %rd311, %rd65;
	selp.f32 	%f205, %f204, %f61, %p133;
$L__BB4_71:
	mov.b32 	%r247, %f205;
	mov.b32 	%r263, 4;
	mov.b32 	%r265, -1;
	// begin inline asm
	shfl.sync.down.b32 %r246, %r247, %r263, %r219, %r265;
	// end inline asm
	mov.b32 	%f64, %r246;
	// begin inline asm
	shfl.sync.down.b32 %r251, %r252, %r263, %r219, %r265;
	// end inline asm
	mov.b64 	{%r257, %r262}, %rd312;
	// begin inline asm
	shfl.sync.down.b32 %r256, %r257, %r263, %r219, %r265;
	// end inline asm
	// begin inline asm
	shfl.sync.down.b32 %r261, %r262, %r263, %r219, %r265;
	// end inline asm
	mov.b64 	%rd68, {%r256, %r261};
	add.s32 	%r266, %r200, 4;
	setp.gt.s32 	%p134, %r266, %r219;
	setp.lt.f32 	%p135, %f205, %f64;
	or.pred  	%p136, %p134, %p135;
	mov.f32 	%f206, %f205;
	mov.u64 	%rd313, %rd312;
	@%p136 bra 	$L__BB4_74;
	setp.gt.f32 	%p137, %f205, %f64;
	mov.f32 	%f206, %f64;
	mov.u64 	%rd313, %rd68;
	@%p137 bra 	$L__BB4_74;
	setp.lt.s64 	%p138, %rd312, %rd68;
	selp.f32 	%f206, %f205, %f64, %p138;
	min.s64 	%rd313, %rd312, %rd68;
$L__BB4_74:
	mov.b32 	%r268, %f206;
	mov.b32 	%r284, 8;
	mov.b32 	%r286, -1;
	// begin inline asm
	shfl.sync.down.b32 %r267, %r268, %r284, %r219, %r286;
	// end inline asm
	mov.b32 	%f67, %r267;
	// begin inline asm
	shfl.sync.down.b32 %r272, %r273, %r284, %r219, %r286;
	// end inline asm
	mov.b64 	{%r278, %r283}, %rd313;
	// begin inline asm
	shfl.sync.down.b32 %r277, %r278, %r284, %r219, %r286;
	// end inline asm
	// begin inline asm
	shfl.sync.down.b32 %r282, %r283, %r284, %r219, %r286;
	// end inline asm
	mov.b64 	%rd71, {%r277, %r282};
	add.s32 	%r287, %r200, 8;
	setp.gt.s32 	%p139, %r287, %r219;
	setp.lt.f32 	%p140, %f206, %f67;
	or.pred  	%p141, %p139, %p140;
	mov.f32 	%f207, %f206;
	mov.u64 	%rd314, %rd313;
	@%p141 bra 	$L__BB4_77;
	setp.gt.f32 	%p142, %f206, %f67;
	mov.f32 	%f207, %f67;
	mov.u64 	%rd314, %rd71;
	@%p142 bra 	$L__BB4_77;
	setp.lt.s64 	%p143, %rd313, %rd71;
	selp.f32 	%f207, %f206, %f67, %p143;
	min.s64 	%rd314, %rd313, %rd71;
$L__BB4_77:
	mov.b32 	%r289, %f207;
	mov.b32 	%r305, 16;
	mov.b32 	%r307, -1;
	// begin inline asm
	shfl.sync.down.b32 %r288, %r289, %r305, %r219, %r307;
	// end inline asm
	mov.b32 	%f70, %r288;
	// begin inline asm
	shfl.sync.down.b32 %r293, %r294, %r305, %r219, %r307;
	// end inline asm
	mov.b64 	{%r299, %r304}, %rd314;
	// begin inline asm
	shfl.sync.down.b32 %r298, %r299, %r305, %r219, %r307;
	// end inline asm
	// begin inline asm
	shfl.sync.down.b32 %r303, %r304, %r305, %r219, %r307;
	// end inline asm
	mov.b64 	%rd74, {%r298, %r303};
	add.s32 	%r308, %r200, 16;
	setp.gt.s32 	%p144, %r308, %r219;
	setp.lt.f32 	%p145, %f207, %f70;
	or.pred  	%p146, %p144, %p145;
	mov.f32 	%f247, %f207;
	mov.u64 	%rd355, %rd314;
	@%p146 bra 	$L__BB4_80;
	setp.gt.f32 	%p147, %f207, %f70;
	mov.f32 	%f247, %f70;
	mov.u64 	%rd355, %rd74;
	@%p147 bra 	$L__BB4_80;
	setp.lt.s64 	%p148, %rd314, %rd74;
	selp.f32 	%f247, %f207, %f70, %p148;
	min.s64 	%rd355, %rd314, %rd74;
$L__BB4_80:
	setp.ne.s32 	%p149, %r200, 0;
	@%p149 bra 	$L__BB4_82;
	shr.u32 	%r309, %r1, 1;
	and.b32  	%r310, %r309, 496;
	mov.u32 	%r311, _ZN6thrust24THRUST_300001_SM_1000_NS8cuda_cub4core6detail5shmemE;
	add.s32 	%r312, %r311, %r310;
	st.shared.f32 	[%r312+8], %f247;
	st.shared.u64 	[%r312+16], %rd355;
$L__BB4_82:
	bar.sync 	0;
	setp.ne.s32 	%p150, %r1, 0;
	@%p150 bra 	$L__BB4_203;
	setp.lt.s32 	%p151, %r37, 33;
	mov.f32 	%f209, %f247;
	mov.u64 	%rd316, %rd355;
	@%p151 bra 	$L__BB4_87;
	ld.shared.f32 	%f73, [_ZN6thrust24THRUST_300001_SM_1000_NS8cuda_cub4core6detail5shmemE+24];
	ld.shared.u64 	%rd77, [_ZN6thrust24THRUST_300001_SM_1000_NS8cuda_cub4core6detail5shmemE+32];
	setp.lt.f32 	%p152, %f247, %f73;
	mov.f32 	%f209, %f247;
	mov.u64 	%rd316, %rd355;
	@%p152 bra 	$L__BB4_87;
	setp.lt.f32 	%p153, %f73, %f247;
	mov.f32 	%f209, %f73;
	mov.u64 	%rd316, %rd77;
	@%p153 bra 	$L__BB4_87;
	setp.lt.s64 	%p154, %rd355, %rd77;
	selp.f32 	%f209, %f247, %f73, %p154;
	min.s64 	%rd316, %rd355, %rd77;
$L__BB4_87:
	setp.lt.s32 	%p155, %r37, 65;
	mov.f32 	%f210, %f209;
	mov.u64 	%rd317, %rd316;
	@%p155 bra 	$L__BB4_91;
	ld.shared.f32 	%f76, [_ZN6thrust24THRUST_300001_SM_1000_NS8cuda_cub4core6detail5shmemE+40];
	ld.shared.u64 	%rd80, [_ZN6thrust24THRUST_300001_SM_1000_NS8cuda_cub4core6detail5shmemE+48];
	setp.lt.f32 	%p156, %f209, %f76;
	mov.f32 	%f210, %f209;
	mov.u64 	%rd317, %rd316;
	@%p156 bra 	$L__BB4_91;
	setp.lt.f32 	%p157, %f76, %f209;
	mov.f32 	%f210, %f76;
	mov.u64 	%rd317, %rd80;
	@%p157 bra 	$L__BB4_91;
	setp.lt.s64 	%p158, %rd316, %rd80;
	selp.f32 	%f210, %f209, %f76, %p158;
	min.s64 	%rd317, %rd316, %rd80;
$L__BB4_91:
	setp.lt.s32 	%p159, %r37, 97;
	mov.f32 	%f211, %f210;
	mov.u64 	%rd318, %rd317;
	@%p159 bra 	$L__BB4_95;
	ld.shared.f32 	%f79, [_ZN6thrust24THRUST_300001_SM_1000_NS8cuda_cub4core6detail5shmemE+56];
	ld.shared.u64 	%rd83, [_ZN6thrust24THRUST_300001_SM_1000_NS8cuda_cub4core6detail5shmemE+64];
	setp.lt.f32 	%p160, %f210, %f79;
	mov.f32 	%f211, %f210;
	mov.u64 	%rd318, %rd317;
	@%p160 bra 	$L__BB4_95;
	setp.lt.f32 	%p161, %f79, %f210;
	mov.f32 	%f211, %f79;
	mov.u64 	%rd318, %rd83;
	@%p161 bra 	$L__BB4_95;
	setp.lt.s64 	%p162, %rd317, %rd83;
	selp.f32 	%f211, %f210, %f79, %p162;
	min.s64 	%rd318, %rd317, %rd83;
$L__BB4_95:
	setp.lt.s32 	%p163, %r37, 129;
	mov.f32 	%f212, %f211;
	mov.u64 	%rd319, %rd318;
	@%p163 bra 	$L__BB4_99;
	ld.shared.f32 	%f82, [_ZN6thrust24THRUST_300001_SM_1000_NS8cuda_cub4core6detail5shmemE+72];
	ld.shared.u64 	%rd86, [_ZN6thrust24THRUST_300001_SM_1000_NS8cuda_cub4core6detail5shmemE+80];
	setp.lt.f32 	%p164, %f211, %f82;
	mov.f32 	%f212, %f211;
	mov.u64 	%rd319, %rd318;
	@%p164 bra 	$L__BB4_99;
	setp.lt.f32 	%p165, %f82, %f211;
	mov.f32 	%f212, %f82;
	mov.u64 	%rd319, %rd86;
	@%p165 bra 	$L__BB4_99;
	setp.lt.s64 	%p166, %rd318, %rd86;
	selp.f32 	%f212, %f211, %f82, %p166;
	min.s64 	%rd319, %rd318, %rd86;
$L__BB4_99:
	setp.lt.s32 	%p167, %r37, 161;
	mov.f32 	%f213, %f212;
	mov.u64 	%rd320, %rd319;
	@%p167 bra 	$L__BB4_103;
	ld.shared.f32 	%f85, [_ZN6thrust24THRUST_300001_SM_1000_NS8cuda_cub4core6detail5shmemE+88];
	ld.shared.u64 	%rd89, [_ZN6thrust24THRUST_300001_SM_1000_NS8cuda_cub4core6detail5shmemE+96];
	setp.lt.f32 	%p168, %f212, %f85;
	mov.f32 	%f213, %f212;
	mov.u64 	%rd320, %rd319;
	@%p168 bra 	$L__BB4_103;
	setp.lt.f32 	%p169, %f85, %f212;
	mov.f32 	%f213, %f85;
	mov.u64 	%rd320, %rd89;
	@%p169 bra 	$L__BB4_103;
	setp.lt.s64 	%p170, %rd319, %rd89;
	selp.f32 	%f213, %f212, %f85, %p170;
	min.s64 	%rd320, %rd319, %rd89;
$L__BB4_103:
	setp.lt.s32 	%p171, %r37, 193;
	mov.f32 	%f214, %f213;
	mov.u64 	%rd321, %rd320;
	@%p171 bra 	$L__BB4_107;
	ld.shared.f32 	%f88, [_ZN6thrust24THRUST_300001_SM_1000_NS8cuda_cub4core6detail5shmemE+104];
	ld.shared.u64 	%rd92, [_ZN6thrust24THRUST_300001_SM_1000_NS8cuda_cub4core6detail5shmemE+112];
	setp.lt.f32 	%p172, %f213, %f88;
	mov.f32 	%f214, %f213;
	mov.u64 	%rd321, %rd320;
	@%p172 bra 	$L__BB4_107;
	setp.lt.f32 	%p173, %f88, %f213;
	mov.f32 	%f214, %f88;
	mov.u64 	%rd321, %rd92;
	@%p173 bra 	$L__BB4_107;
	setp.lt.s64 	%p174, %rd320, %rd92;
	selp.f32 	%f214, %f213, %f88, %p174;
	min.s64 	%rd321, %rd320, %rd92;
$L__BB4_107:
	setp.lt.s32 	%p175, %r37, 225;
	mov.f32 	%f247, %f214;
	mov.u64 	%rd355, %rd321;
	@%p175 bra 	$L__BB4_203;
	ld.shared.f32 	%f91, [_ZN6thrust24THRUST_300001_SM_1000_NS8cuda_cub4core6detail5shmemE+120];
	ld.shared.u64 	%rd95, [_ZN6thrust24THRUST_300001_SM_1000_NS8cuda_cub4core6detail5shmemE+128];
	setp.lt.f32 	%p176, %f214, %f91;
	mov.f32 	%f247, %f214;
	mov.u64 	%rd355, %rd321;
	@%p176 bra 	$L__BB4_203;
	setp.lt.f32 	%p177, %f91, %f214;
	mov.f32 	%f247, %f91;
	mov.u64 	%rd355, %rd95;
	@%p177 bra 	$L__BB4_203;
	setp.lt.s64 	%p178, %rd321, %rd95;
	selp.f32 	%f247, %f214, %f91, %p178;
	min.s64 	%rd355, %rd321, %rd95;
	bra.uni 	$L__BB4_203;
$L__BB4_111:
	mov.u32 	%r16, %tid.x;
	mul.wide.u32 	%rd208, %r16, 16;
	add.s64 	%rd189, %rd186, %rd208;
	// begin inline asm
	ld.global.nc.u64 %rd188, [%rd189];
	// end inline asm
	mov.b64 	{%r38, %r39}, %rd188;
	mov.b32 	%f93, %r38;
	add.s64 	%rd191, %rd189, 8;
	// begin inline asm
	ld.global.nc.u64 %rd190, [%rd191];
	// end inline asm
	add.s64 	%rd193, %rd189, 4096;
	// begin inline asm
	ld.global.nc.u64 %rd192, [%rd193];
	// end inline asm
	mov.b64 	{%r40, %r41}, %rd192;
	mov.b32 	%f94, %r40;
	add.s64 	%rd195, %rd189, 4104;
	// begin inline asm
	ld.global.nc.u64 %rd194, [%rd195];
	// end inline asm
	add.s64 	%rd197, %rd189, 8192;
	// begin inline asm
	ld.global.nc.u64 %rd196, [%rd197];
	// end inline asm
	mov.b64 	{%r42, %r43}, %rd196;
	mov.b32 	%f95, %r42;
	add.s64 	%rd199, %rd189, 8200;
	// begin inline asm
	ld.global.nc.u64 %rd198, [%rd199];
	// end inline asm
	add.s64 	%rd201, %rd189, 12288;
	// begin inline asm
	ld.global.nc.u64 %rd200, [%rd201];
	// end inline asm
	mov.b64 	{%r44, %r45}, %rd200;
	mov.b32 	%f96, %r44;
	add.s64 	%rd203, %rd189, 12296;
	// begin inline asm
	ld.global.nc.u64 %rd202, [%rd203];
	// end inline asm
	add.s64 	%rd205, %rd189, 16384;
	// begin inline asm
	ld.global.nc.u64 %rd204, [%rd205];
	// end inline asm
	mov.b64 	{%r46, %r47}, %rd204;
	mov.b32 	%f97, %r46;
	add.s64 	%rd207, %rd189, 16392;
	// begin inline asm
	ld.global.nc.u64 %rd206, [%rd207];
	// end inline asm
	setp.lt.f32 	%p3, %f93, %f94;
	mov.f32 	%f215, %f93;
	mov.u64 	%rd322, %rd190;
	@%p3 bra 	$L__BB4_114;
	setp.lt.f32 	%p4, %f94, %f93;
	mov.f32 	%f215, %f94;
	mov.u64 	%rd322, %rd194;
	@%p4 bra 	$L__BB4_114;
	setp.lt.s64 	%p5, %rd190, %rd194;
	selp.f32 	%f215, %f93, %f94, %p5;
	min.s64 	%rd322, %rd190, %rd194;
$L__BB4_114:
	setp.lt.f32 	%p6, %f215, %f95;
	mov.f32 	%f216, %f215;
	mov.u64 	%rd323, %rd322;
	@%p6 bra 	$L__BB4_117;
	setp.lt.f32 	%p7, %f95, %f215;
	mov.f32 	%f216, %f95;
	mov.u64 	%rd323, %rd198;
	@%p7 bra 	$L__BB4_117;
	setp.lt.s64 	%p8, %rd322, %rd198;
	selp.f32 	%f216, %f215, %f95, %p8;
	min.s64 	%rd323, %rd322, %rd198;
$L__BB4_117:
	setp.lt.f32 	%p9, %f216, %f96;
	mov.f32 	%f217, %f216;
	mov.u64 	%rd324, %rd323;
	@%p9 bra 	$L__BB4_120;
	setp.lt.f32 	%p10, %f96, %f216;
	mov.f32 	%f217, %f96;
	mov.u64 	%rd324, %rd202;
	@%p10 bra 	$L__BB4_120;
	setp.lt.s64 	%p11, %rd323, %rd202;
	selp.f32 	%f217, %f216, %f96, %p11;
	min.s64 	%rd324, %rd323, %rd202;
$L__BB4_120:
	setp.lt.f32 	%p12, %f217, %f97;
	mov.f32 	%f234, %f217;
	mov.u64 	%rd342, %rd324;
	@%p12 bra 	$L__BB4_123;
	setp.lt.f32 	%p13, %f97, %f217;
	mov.f32 	%f234, %f97;
	mov.u64 	%rd342, %rd206;
	@%p13 bra 	$L__BB4_123;
	setp.lt.s64 	%p14, %rd324, %rd206;
	selp.f32 	%f234, %f217, %f97, %p14;
	min.s64 	%rd342, %rd324, %rd206;
$L__BB4_123:
	setp.lt.u32 	%p15, %r37, 2560;
	mov.b32 	%r425, 1280;
	@%p15 bra 	$L__BB4_141;
	mov.b32 	%r425, 1280;
$L__BB4_125:
	mov.u32 	%r17, %r425;
	add.s32 	%r50, %r17, %r16;
	mul.wide.u32 	%rd229, %r50, 16;
	add.s64 	%rd210, %rd186, %rd229;
	// begin inline asm
	ld.global.nc.u64 %rd209, [%rd210];
	// end inline asm
	mov.b64 	{%r51, %r52}, %rd209;
	mov.b32 	%f107, %r51;
	add.s64 	%rd212, %rd210, 8;
	// begin inline asm
	ld.global.nc.u64 %rd211, [%rd212];
	// end inline asm
	add.s64 	%rd214, %rd210, 4096;
	// begin inline asm
	ld.global.nc.u64 %rd213, [%rd214];
	// end inline asm
	mov.b64 	{%r53, %r54}, %rd213;
	mov.b32 	%f108, %r53;
	add.s64 	%rd216, %rd210, 4104;
	// begin inline asm
	ld.global.nc.u64 %rd215, [%rd216];
	// end inline asm
	add.s64 	%rd218, %rd210, 8192;
	// begin inline asm
	ld.global.nc.u64 %rd217, [%rd218];
	// end inline asm
	mov.b64 	{%r55, %r56}, %rd217;
	mov.b32 	%f109, %r55;
	add.s64 	%rd220, %rd210, 8200;
	// begin inline asm
	ld.global.nc.u64 %rd219, [%rd220];
	// end inline asm
	add.s64 	%rd222, %rd210, 12288;
	// begin inline asm
	ld.global.nc.u64 %rd221, [%rd222];
	// end inline asm
	mov.b64 	{%r57, %r58}, %rd221;
	mov.b32 	%f110, %r57;
	add.s64 	%rd224, %rd210, 12296;
	// begin inline asm
	ld.global.nc.u64 %rd223, [%rd224];
	// end inline asm
	add.s64 	%rd226, %rd210, 16384;
	// begin inline asm
	ld.global.nc.u64 %rd225, [%rd226];
	// end inline asm
	mov.b64 	{%r59, %r60}, %rd225;
	mov.b32 	%f111, %r59;
	add.s64 	%rd228, %rd210, 16392;
	// begin inline asm
	ld.global.nc.u64 %rd227, [%rd228];
	// end inline asm
	setp.lt.f32 	%p16, %f234, %f107;
	mov.f32 	%f220, %f234;
	mov.u64 	%rd327, %rd342;
	@%p16 bra 	$L__BB4_128;
	setp.lt.f32 	%p17, %f107, %f234;
	mov.f32 	%f220, %f107;
	mov.u64 	%rd327, %rd211;
	@%p17 bra 	$L__BB4_128;
	setp.lt.s64 	%p18, %rd342, %rd211;
	selp.f32 	%f220, %f234, %f107, %p18;
	min.s64 	%rd327, %rd342, %rd211;
$L__BB4_128:
	setp.lt.f32 	%p19, %f220, %f108;
	mov.f32 	%f221, %f220;
	mov.u64 	%rd328, %rd327;
	@%p19 bra 	$L__BB4_131;
	setp.lt.f32 	%p20, %f108, %f220;
	mov.f32 	%f221, %f108;
	mov.u64 	%rd328, %rd215;
	@%p20 bra 	$L__BB4_131;
	setp.lt.s64 	%p21, %rd327, %rd215;
	selp.f32 	%f221, %f220, %f108, %p21;
	min.s64 	%rd328, %rd327, %rd215;
$L__BB4_131:
	setp.lt.f32 	%p22, %f221, %f109;
	mov.f32 	%f222, %f221;
	mov.u64 	%rd329, %rd328;
	@%p22 bra 	$L__BB4_134;
	setp.lt.f32 	%p23, %f109, %f221;
	mov.f32 	%f222, %f109;
	mov.u64 	%rd329, %rd219;
	@%p23 bra 	$L__BB4_134;
	setp.lt.s64 	%p24, %rd328, %rd219;
	selp.f32 	%f222, %f221, %f109, %p24;
	min.s64 	%rd329, %rd328, %rd219;
$L__BB4_134:
	setp.lt.f32 	%p25, %f222, %f110;
	mov.f32 	%f223, %f222;
	mov.u64 	%rd330, %rd329;
	@%p25 bra 	$L__BB4_137;
	setp.lt.f32 	%p26, %f110, %f222;
	mov.f32 	%f223, %f110;
	mov.u64 	%rd330, %rd223;
	@%p26 bra 	$L__BB4_137;
	setp.lt.s64 	%p27, %rd329, %rd223;
	selp.f32 	%f223, %f222, %f110, %p27;
	min.s64 	%rd330, %rd329, %rd223;
$L__BB4_137:
	setp.lt.f32 	%p28, %f223, %f111;
	mov.f32 	%f234, %f223;
	mov.u64 	%rd342, %rd330;
	@%p28 bra 	$L__BB4_140;
	setp.lt.f32 	%p29, %f111, %f223;
	mov.f32 	%f234, %f111;
	mov.u64 	%rd342, %rd227;
	@%p29 bra 	$L__BB4_140;
	setp.lt.s64 	%p30, %rd330, %rd227;
	selp.f32 	%f234, %f223, %f111, %p30;
	min.s64 	%rd342, %rd330, %rd227;
$L__BB4_140:
	add.s32 	%r425, %r17, 1280;
	add.s32 	%r61, %r17, 2560;
	setp.le.s32 	%p31, %r61, %r37;
	@%p31 bra 	$L__BB4_125;
$L__BB4_141:
	setp.le.s32 	%p32, %r37, %r425;
	@%p32 bra 	$L__BB4_164;
	sub.s32 	%r20, %r37, %r425;
	setp.ge.s32 	%p33, %r16, %r20;
	@%p33 bra 	$L__BB4_164;
	not.b32 	%r62, %r16;
	add.s32 	%r63, %r37, %r62;
	sub.s32 	%r21, %r63, %r425;
	and.b32  	%r64, %r21, 768;
	setp.eq.s32 	%p34, %r64, 768;
	mov.u32 	%r429, %r16;
	@%p34 bra 	$L__BB4_149;
	add.s32 	%r427, %r16, %r425;
	shr.u32 	%r65, %r21, 8;
	add.s32 	%r66, %r65, 1;
	and.b32  	%r67, %r66, 3;
	neg.s32 	%r426, %r67;
	mov.u32 	%r429, %r16;
$L__BB4_145:
	.pragma "nounroll";
	mov.u64 	%rd127, %rd342;
	mov.f32 	%f123, %f234;
	mul.wide.u32 	%rd235, %r427, 16;
	add.s64 	%rd232, %rd186, %rd235;
	// begin inline asm
	ld.global.nc.u64 %rd231, [%rd232];
	// end inline asm
	mov.b64 	{%r68, %r69}, %rd231;
	mov.b32 	%f124, %r68;
	add.s64 	%rd234, %rd232, 8;
	// begin inline asm
	ld.global.nc.u64 %rd233, [%rd234];
	// end inline asm
	setp.lt.f32 	%p35, %f123, %f124;
	@%p35 bra 	$L__BB4_148;
	setp.lt.f32 	%p36, %f124, %f123;
	mov.f32 	%f234, %f124;
	mov.u64 	%rd342, %rd233;
	@%p36 bra 	$L__BB4_148;
	setp.lt.s64 	%p37, %rd127, %rd233;
	selp.f32 	%f234, %f123, %f124, %p37;
	min.s64 	%rd342, %rd127, %rd233;
$L__BB4_148:
	add.s32 	%r429, %r429, 256;
	add.s32 	%r427, %r427, 256;
	add.s32 	%r426, %r426, 1;
	setp.ne.s32 	%p38, %r426, 0;
	@%p38 bra 	$L__BB4_145;
$L__BB4_149:
	setp.lt.u32 	%p39, %r21, 768;
	@%p39 bra 	$L__BB4_164;
	cvt.u64.u32 	%rd236, %r429;
	cvt.u64.u32 	%rd237, %r425;
	add.s64 	%rd238, %rd236, %rd237;
	shl.b64 	%rd239, %rd238, 4;
	add.s64 	%rd240, %rd239, %rd186;
	add.s64 	%rd337, %rd240, 12296;
	add.s32 	%r430, %r429, %r425;
$L__BB4_151:
	mul.wide.u32 	%rd245, %r430, 16;
	add.s64 	%rd242, %rd186, %rd245;
	// begin inline asm
	ld.global.nc.u64 %rd241, [%rd242];
	// end inline asm
	mov.b64 	{%r70, %r71}, %rd241;
	mov.b32 	%f130, %r70;
	add.s64 	%rd244, %rd242, 8;
	// begin inline asm
	ld.global.nc.u64 %rd243, [%rd244];
	// end inline asm
	setp.lt.f32 	%p40, %f234, %f130;
	mov.f32 	%f231, %f234;
	mov.u64 	%rd339, %rd342;
	@%p40 bra 	$L__BB4_154;
	setp.lt.f32 	%p41, %f130, %f234;
	mov.f32 	%f231, %f130;
	mov.u64 	%rd339, %rd243;
	@%p41 bra 	$L__BB4_154;
	setp.lt.s64 	%p42, %rd342, %rd243;
	selp.f32 	%f231, %f234, %f130, %p42;
	min.s64 	%rd339, %rd342, %rd243;
$L__BB4_154:
	add.s64 	%rd247, %rd337, -8200;
	// begin inline asm
	ld.global.nc.u64 %rd246, [%rd247];
	// end inline asm
	mov.b64 	{%r72, %r73}, %rd246;
	mov.b32 	%f133, %r72;
	add.s64 	%rd249, %rd337, -8192;
	// begin inline asm
	ld.global.nc.u64 %rd248, [%rd249];
	// end inline asm
	setp.lt.f32 	%p43, %f231, %f133;
	mov.f32 	%f232, %f231;
	mov.u64 	%rd340, %rd339;
	@%p43 bra 	$L__BB4_157;
	setp.lt.f32 	%p44, %f133, %f231;
	mov.f32 	%f232, %f133;
	mov.u64 	%rd340, %rd248;
	@%p44 bra 	$L__BB4_157;
	setp.lt.s64 	%p45, %rd339, %rd248;
	selp.f32 	%f232, %f231, %f133, %p45;
	min.s64 	%rd340, %rd339, %rd248;
$L__BB4_157:
	add.s64 	%rd251, %rd337, -4104;
	// begin inline asm
	ld.global.nc.u64 %rd250, [%rd251];
	// end inline asm
	mov.b64 	{%r74, %r75}, %rd250;
	mov.b32 	%f136, %r74;
	add.s64 	%rd253, %rd337, -4096;
	// begin inline asm
	ld.global.nc.u64 %rd252, [%rd253];
	// end inline asm
	setp.lt.f32 	%p46, %f232, %f136;
	mov.f32 	%f233, %f232;
	mov.u64 	%rd341, %rd340;
	@%p46 bra 	$L__BB4_160;
	setp.lt.f32 	%p47, %f136, %f232;
	mov.f32 	%f233, %f136;
	mov.u64 	%rd341, %rd252;
	@%p47 bra 	$L__BB4_160;
	setp.lt.s64 	%p48, %rd340, %rd252;
	selp.f32 	%f233, %f232, %f136, %p48;
	min.s64 	%rd341, %rd340, %rd252;
$L__BB4_160:
	add.s64 	%rd255, %rd337, -8;
	// begin inline asm
	ld.global.nc.u64 %rd254, [%rd255];
	// end inline asm
	mov.b64 	{%r76, %r77}, %rd254;
	mov.b32 	%f139, %r76;
	// begin inline asm
	ld.global.nc.u64 %rd256, [%rd337];
	// end inline asm
	setp.lt.f32 	%p49, %f233, %f139;
	mov.f32 	%f234, %f233;
	mov.u64 	%rd342, %rd341;
	@%p49 bra 	$L__BB4_163;
	setp.lt.f32 	%p50, %f139, %f233;
	mov.f32 	%f234, %f139;
	mov.u64 	%rd342, %rd256;
	@%p50 bra 	$L__BB4_163;
	setp.lt.s64 	%p51, %rd341, %rd256;
	selp.f32 	%f234, %f233, %f139, %p51;
	min.s64 	%rd342, %rd341, %rd256;
$L__BB4_163:
	add.s32 	%r429, %r429, 1024;
	add.s64 	%rd337, %rd337, 16384;
	add.s32 	%r430, %r430, 1024;
	setp.lt.s32 	%p52, %r429, %r20;
	@%p52 bra 	$L__BB4_151;
$L__BB4_164:
	// begin inline asm
	mov.u32 %r78, %laneid;
	// end inline asm
	mov.b32 	%r80, %f234;
	mov.b32 	%r96, 1;
	mov.b32 	%r97, 31;
	mov.b32 	%r98, -1;
	// begin inline asm
	shfl.sync.down.b32 %r79, %r80, %r96, %r97, %r98;
	// end inline asm
	mov.b32 	%f143, %r79;
	// begin inline asm
	shfl.sync.down.b32 %r84, %r85, %r96, %r97, %r98;
	// end inline asm
	mov.b64 	{%r90, %r95}, %rd342;
	// begin inline asm
	shfl.sync.down.b32 %r89, %r90, %r96, %r97, %r98;
	// end inline asm
	// begin inline asm
	shfl.sync.down.b32 %r94, %r95, %r96, %r97, %r98;
	// end inline asm
	mov.b64 	%rd150, {%r89, %r94};
	setp.gt.s32 	%p53, %r78, 30;
	setp.lt.f32 	%p54, %f234, %f143;
	or.pred  	%p55, %p53, %p54;
	mov.f32 	%f236, %f234;
	mov.u64 	%rd344, %rd342;
	@%p55 bra 	$L__BB4_167;
	setp.gt.f32 	%p56, %f234, %f143;
	mov.f32 	%f236, %f143;
	mov.u64 	%rd344, %rd150;
	@%p56 bra 	$L__BB4_167;
	setp.lt.s64 	%p57, %rd342, %rd150;
	selp.f32 	%f236, %f234, %f143, %p57;
	min.s64 	%rd344, %rd342, %rd150;
$L__BB4_167:
	mov.b32 	%r100, %f236;
	mov.b32 	%r116, 2;
	mov.b32 	%r117, 31;
	mov.b32 	%r118, -1;
	// begin inline asm
	shfl.sync.down.b32 %r99, %r100, %r116, %r117, %r118;
	// end inline asm
	mov.b32 	%f146, %r99;
	// begin inline asm
	shfl.sync.down.b32 %r104, %r105, %r116, %r117, %r118;
	// end inline asm
	mov.b64 	{%r110, %r115}, %rd344;
	// begin inline asm
	shfl.sync.down.b32 %r109, %r110, %r116, %r117, %r118;
	// end inline asm
	// begin inline asm
	shfl.sync.down.b32 %r114, %r115, %r116, %r117, %r118;
	// end inline asm
	mov.b64 	%rd153, {%r109, %r114};
	setp.gt.s32 	%p58, %r78, 29;
	setp.lt.f32 	%p59, %f236, %f146;
	or.pred  	%p60, %p58, %p59;
	mov.f32 	%f237, %f236;
	mov.u64 	%rd345, %rd344;
	@%p60 bra 	$L__BB4_170;
	setp.gt.f32 	%p61, %f236, %f146;
	mov.f32 	%f237, %f146;
	mov.u64 	%rd345, %rd153;
	@%p61 bra 	$L__BB4_170;
	setp.lt.s64 	%p62, %rd344, %rd153;
	selp.f32 	%f237, %f236, %f146, %p62;
	min.s64 	%rd345, %rd344, %rd153;
$L__BB4_170:
	mov.b32 	%r120, %f237;
	mov.b32 	%r136, 4;
	mov.b32 	%r137, 31;
	mov.b32 	%r138, -1;
	// begin inline asm
	shfl.sync.down.b32 %r119, %r120, %r136, %r137, %r138;
	// end inline asm
	mov.b32 	%f149, %r119;
	// begin inline asm
	shfl.sync.down.b32 %r124, %r125, %r136, %r137, %r138;
	// end inline asm
	mov.b64 	{%r130, %r135}, %rd345;
	// begin inline asm
	shfl.sync.down.b32 %r129, %r130, %r136, %r137, %r138;
	// end inline asm
	// begin inline asm
	shfl.sync.down.b32 %r134, %r135, %r136, %r137, %r138;
	// end inline asm
	mov.b64 	%rd156, {%r129, %r134};
	setp.gt.s32 	%p63, %r78, 27;
	setp.lt.f32 	%p64, %f237, %f149;
	or.pred  	%p65, %p63, %p64;
	mov.f32 	%f238, %f237;
	mov.u64 	%rd346, %rd345;
	@%p65 bra 	$L__BB4_173;
	setp.gt.f32 	%p66, %f237, %f149;
	mov.f32 	%f238, %f149;
	mov.u64 	%rd346, %rd156;
	@%p66 bra 	$L__BB4_173;
	setp.lt.s64 	%p67, %rd345, %rd156;
	selp.f32 	%f238, %f237, %f149, %p67;
	min.s64 	%rd346, %rd345, %rd156;
$L__BB4_173:
	mov.b32 	%r140, %f238;
	mov.b32 	%r156, 8;
	mov.b32 	%r157, 31;
	mov.b32 	%r158, -1;
	// begin inline asm
	shfl.sync.down.b32 %r139, %r140, %r156, %r157, %r158;
	// end inline asm
	mov.b32 	%f152, %r139;
	// begin inline asm
	shfl.sync.down.b32 %r144, %r145, %r156, %r157, %r158;
	// end inline asm
	mov.b64 	{%r150, %r155}, %rd346;
	// begin inline asm
	shfl.sync.down.b32 %r149, %r150, %r156, %r157, %r158;
	// end inline asm
	// begin inline asm
	shfl.sync.down.b32 %r154, %r155, %r156, %r157, %r158;
	// end inline asm
	mov.b64 	%rd159, {%r149, %r154};
	setp.gt.s32 	%p68, %r78, 23;
	setp.lt.f32 	%p69, %f238, %f152;
	or.pred  	%p70, %p68, %p69;
	mov.f32 	%f239, %f238;
	mov.u64 	%rd347, %rd346;
	@%p70 bra 	$L__BB4_176;
	setp.gt.f32 	%p71, %f238, %f152;
	mov.f32 	%f239, %f152;
	mov.u64 	%rd347, %rd159;
	@%p71 bra 	$L__BB4_176;
	setp.lt.s64 	%p72, %rd346, %rd159;
	selp.f32 	%f239, %f238, %f152, %p72;
	min.s64 	%rd347, %rd346, %rd159;
$L__BB4_176:
	mov.b32 	%r160, %f239;
	mov.b32 	%r176, 16;
	mov.b32 	%r177, 31;
	mov.b32 	%r178, -1;
	// begin inline asm
	shfl.sync.down.b32 %r159, %r160, %r176, %r177, %r178;
	// end inline asm
	mov.b32 	%f155, %r159;
	// begin inline asm
	shfl.sync.down.b32 %r164, %r165, %r176, %r177, %r178;
	// end inline asm
	mov.b64 	{%r170, %r175}, %rd347;
	// begin inline asm
	shfl.sync.down.b32 %r169, %r170, %r176, %r177, %r178;
	// end inline asm
	// begin inline asm
	shfl.sync.down.b32 %r174, %r175, %r176, %r177, %r178;
	// end inline asm
	mov.b64 	%rd162, {%r169, %r174};
	setp.gt.s32 	%p73, %r78, 15;
	setp.lt.f32 	%p74, %f239, %f155;
	or.pred  	%p75, %p73, %p74;
	mov.f32 	%f247, %f239;
	mov.u64 	%rd355, %rd347;
	@%p75 bra 	$L__BB4_179;
	setp.gt.f32 	%p76, %f239, %f155;
	mov.f32 	%f247, %f155;
	mov.u64 	%rd355, %rd162;
	@%p76 bra 	$L__BB4_179;
	setp.lt.s64 	%p77, %rd347, %rd162;
	selp.f32 	%f247, %f239, %f155, %p77;
	min.s64 	%rd355, %rd347, %rd162;
$L__BB4_179:
	setp.ne.s32 	%p78, %r78, 0;
	@%p78 bra 	$L__BB4_181;
	shr.u32 	%r179, %r16, 1;
	and.b32  	%r180, %r179, 496;
	mov.u32 	%r181, _ZN6thrust24THRUST_300001_SM_1000_NS8cuda_cub4core6detail5shmemE;
	add.s32 	%r182, %r181, %r180;
	st.shared.f32 	[%r182+8], %f247;
	st.shared.u64 	[%r182+16], %rd355;
$L__BB4_181:
	bar.sync 	0;
	setp.ne.s32 	%p79, %r16, 0;
	@%p79 bra 	$L__BB4_203;
	ld.shared.f32 	%f158, [_ZN6thrust24THRUST_300001_SM_1000_NS8cuda_cub4core6detail5shmemE+24];
	ld.shared.u64 	%rd165, [_ZN6thrust24THRUST_300001_SM_1000_NS8cuda_cub4core6detail5shmemE+32];
	setp.lt.f32 	%p80, %f247, %f158;
	mov.f32 	%f241, %f247;
	mov.u64 	%rd349, %rd355;
	@%p80 bra 	$L__BB4_185;
	setp.lt.f32 	%p81, %f158, %f247;
	mov.f32 	%f241, %f158;
	mov.u64 	%rd349, %rd165;
	@%p81 bra 	$L__BB4_185;
	setp.lt.s64 	%p82, %rd355, %rd165;
	selp.f32 	%f241, %f247, %f158, %p82;
	min.s64 	%rd349, %rd355, %rd165;
$L__BB4_185:
	ld.shared.f32 	%f161, [_ZN6thrust24THRUST_300001_SM_1000_NS8cuda_cub4core6detail5shmemE+40];
	ld.shared.u64 	%rd168, [_ZN6thrust24THRUST_300001_SM_1000_NS8cuda_cub4core6detail5shmemE+48];
	setp.lt.f32 	%p83, %f241, %f161;
	mov.f32 	%f242, %f241;
	mov.u64 	%rd350, %rd349;
	@%p83 bra 	$L__BB4_188;
	setp.lt.f32 	%p84, %f161, %f241;
	mov.f32 	%f242, %f161;
	mov.u64 	%rd350, %rd168;
	@%p84 bra 	$L__BB4_188;
	setp.lt.s64 	%p85, %rd349, %rd168;
	selp.f32 	%f242, %f241, %f161, %p85;
	min.s64 	%rd350, %rd349, %rd168;
$L__BB4_188:
	ld.shared.f32 	%f164, [_ZN6thrust24THRUST_300001_SM_1000_NS8cuda_cub4core6detail5shmemE+56];
	ld.shared.u64 	%rd171, [_ZN6thrust24THRUST_300001_SM_1000_NS8cuda_cub4core6detail5shmemE+64];
	setp.lt.f32 	%p86, %f242, %f164;
	mov.f32 	%f243, %f242;
	mov.u64 	%rd351, %rd350;
	@%p86 bra 	$L__BB4_191;
	setp.lt.f32 	%p87, %f164, %f242;
	mov.f32 	%f243, %f164;
	mov.u64 	%rd351, %rd171;
	@%p87 bra 	$L__BB4_191;
	setp.lt.s64 	%p88, %rd350, %rd171;
	selp.f32 	%f243, %f242, %f164, %p88;
	min.s64 	%rd351, %rd350, %rd171;
$L__BB4_191:
	ld.shared.f32 	%f167, [_ZN6thrust24THRUST_300001_SM_1000_NS8cuda_cub4core6detail5shmemE+72];
	ld.shared.u64 	%rd174, [_ZN6thrust24THRUST_300001_SM_1000_NS8cuda_cub4core6detail5shmemE+80];
	setp.lt.f32 	%p89, %f243, %f167;
	mov.f32 	%f244, %f243;
	mov.u64 	%rd352, %rd351;
	@%p89 bra 	$L__BB4_194;
	setp.lt.f32 	%p90, %f167, %f243;
	mov.f32 	%f244, %f167;
	mov.u64 	%rd352, %rd174;
	@%p90 bra 	$L__BB4_194;
	setp.lt.s64 	%p91, %rd351, %rd174;
	selp.f32 	%f244, %f243, %f167, %p91;
	min.s64 	%rd352, %rd351, %rd174;
$L__BB4_194:
	ld.shared.f32 	%f170, [_ZN6thrust24THRUST_300001_SM_1000_NS8cuda_cub4core6detail5shmemE+88];
	ld.shared.u64 	%rd177, [_ZN6thrust24THRUST_300001_SM_1000_NS8cuda_cub4core6detail5shmemE+96];
	setp.lt.f32 	%p92, %f244, %f170;
	mov.f32 	%f245, %f244;
	mov.u64 	%rd353, %rd352;
	@%p92 bra 	$L__BB4_197;
	setp.lt.f32 	%p93, %f170, %f244;
	mov.f32 	%f245, %f170;
	mov.u64 	%rd353, %rd177;
	@%p93 bra 	$L__BB4_197;
	setp.lt.s64 	%p94, %rd352, %rd177;
	selp.f32 	%f245, %f244, %f170, %p94;
	min.s64 	%rd353, %rd352, %rd177;
$L__BB4_197:
	ld.shared.f32 	%f173, [_ZN6thrust24THRUST_300001_SM_1000_NS8cuda_cub4core6detail5shmemE+104];
	ld.shared.u64 	%rd180, [_ZN6thrust24THRUST_300001_SM_1000_NS8cuda_cub4core6detail5shmemE+112];
	setp.lt.f32 	%p95, %f245, %f173;
	mov.f32 	%f246, %f245;
	mov.u64 	%rd354, %rd353;
	@%p95 bra 	$L__BB4_200;
	setp.lt.f32 	%p96, %f173, %f245;
	mov.f32 	%f246, %f173;
	mov.u64 	%rd354, %rd180;
	@%p96 bra 	$L__BB4_200;
	setp.lt.s64 	%p97, %rd353, %rd180;
	selp.f32 	%f246, %f245, %f173, %p97;
	min.s64 	%rd354, %rd353, %rd180;
$L__BB4_200:
	ld.shared.f32 	%f176, [_ZN6thrust24THRUST_300001_SM_1000_NS8cuda_cub4core6detail5shmemE+120];
	ld.shared.u64 	%rd183, [_ZN6thrust24THRUST_300001_SM_1000_NS8cuda_cub4core6detail5shmemE+128];
	setp.lt.f32 	%p98, %f246, %f176;
	mov.f32 	%f247, %f246;
	mov.u64 	%rd355, %rd354;
	@%p98 bra 	$L__BB4_203;
	setp.lt.f32 	%p99, %f176, %f246;
	mov.f32 	%f247, %f176;
	mov.u64 	%rd355, %rd183;
	@%p99 bra 	$L__BB4_203;
	setp.lt.s64 	%p100, %rd354, %rd183;
	selp.f32 	%f247, %f246, %f176, %p100;
	min.s64 	%rd355, %rd354, %rd183;
$L__BB4_203:
	mov.u32 	%r418, %tid.x;
	setp.ne.s32 	%p227, %r418, 0;
	@%p227 bra 	$L__BB4_205;
	cvta.to.global.u64 	%rd287, %rd187;
	st.global.f32 	[%rd287], %f247;
	st.global.u64 	[%rd287+8], %rd355;
$L__BB4_205:
	ret;

}
	// .globl	_ZN6thrust24THRUST_300001_SM_1000_NS8cuda_cub4core6detail13_kernel_agentINS1_8__reduce11ReduceAgentINS0_12zip_iteratorIN4cuda3std3__45tupleIJNS0_6detail15normal_iteratorINS0_10device_ptrIfEEEENS0_17counting_iteratorIlNS0_11use_defaultESI_SI_EEEEEEEPNSB_IJflEEESM_lNS1_9__extrema9arg_min_fIflNSA_4lessIfEEEEEEJSL_SN_lSS_EEEvDpT0_
.visible .entry _ZN6thrust24THRUST_300001_SM_1000_NS8cuda_cub4core6detail13_kernel_agentINS1_8__reduce11ReduceAgentINS0_12zip_iteratorIN4cuda3std3__45tupleIJNS0_6detail15normal_iteratorINS0_10device_ptrIfEEEENS0_17counting_iteratorIlNS0_11use_defaultESI_SI_EEEEEEEPNSB_IJflEEESM_lNS1_9__extrema9arg_min_fIflNSA_4lessIfEEEEEEJSL_SN_lSS_EEEvDpT0_(
	.param .align 8 .b8 _ZN6thrust24THRUST_300001_SM_1000_NS8cuda_cub4core6detail13_kernel_agentINS1_8__reduce11ReduceAgentINS0_12zip_iteratorIN4cuda3std3__45tupleIJNS0_6detail15normal_iteratorINS0_10device_ptrIfEEEENS0_17counting_iteratorIlNS0_11use_defaultESI_SI_EEEEEEEPNSB_IJflEEESM_lNS1_9__extrema9arg_min_fIflNSA_4lessIfEEEEEEJSL_SN_lSS_EEEvDpT0__param_0[16],
	.param .u64 .ptr .align 1 _ZN6thrust24THRUST_300001_SM_1000_NS8cuda_cub4core6detail13_kernel_agentINS1_8__reduce11ReduceAgentINS0_12zip_iteratorIN4cuda3std3__45tupleIJNS0_6detail15normal_iteratorINS0_10device_ptrIfEEEENS0_17counting_iteratorIlNS0_11use_defaultESI_SI_EEEEEEEPNSB_IJflEEESM_lNS1_9__extrema9arg_min_fIflNSA_4lessIfEEEEEEJSL_SN_lSS_EEEvDpT0__param_1,
	.param .u64 _ZN6thrust24THRUST_300001_SM_1000_NS8cuda_cub4core6detail13_kernel_agentINS1_8__reduce11ReduceAgentINS0_12zip_iteratorIN4cuda3std3__45tupleIJNS0_6detail15normal_iteratorINS0_10device_ptrIfEEEENS0_17counting_iteratorIlNS0_11use_defaultESI_SI_EEEEEEEPNSB_IJflEEESM_lNS1_9__extrema9arg_min_fIflNSA_4lessIfEEEEEEJSL_SN_lSS_EEEvDpT0__param_2,
	.param .align 1 .b8 _ZN6thrust24THRUST_300001_SM_1000_NS8cuda_cub4core6detail13_kernel_agentINS1_8__reduce11ReduceAgentINS0_12zip_iteratorIN4cuda3std3__45tupleIJNS0_6detail15normal_iteratorINS0_10device_ptrIfEEEENS0_17counting_iteratorIlNS0_11use_defaultESI_SI_EEEEEEEPNSB_IJflEEESM_lNS1_9__extrema9arg_min_fIflNSA_4lessIfEEEEEEJSL_SN_lSS_EEEvDpT0__param_3[1]
)
.maxntid 256
{
	.reg .pred 	%p<223>;
	.reg .b32 	%r<391>;
	.reg .b32 	%f<243>;
	.reg .b64 	%rd<308>;

	ld.param.u64 	%rd195, [_ZN6thrust24THRUST_300001_SM_1000_NS8cuda_cub4core6detail13_kernel_agentINS1_8__reduce11ReduceAgentINS0_12zip_iteratorIN4cuda3std3__45tupleIJNS0_6detail15normal_iteratorINS0_10device_ptrIfEEEENS0_17counting_iteratorIlNS0_11use_defaultESI_SI_EEEEEEEPNSB_IJflEEESM_lNS1_9__extrema9arg_min_fIflNSA_4lessIfEEEEEEJSL_SN_lSS_EEEvDpT0__param_0+8];
	ld.param.u64 	%rd194, [_ZN6thrust24THRUST_300001_SM_1000_NS8cuda_cub4core6detail13_kernel_agentINS1_8__reduce11ReduceAgentINS0_12zip_iteratorIN4cuda3std3__45tupleIJNS0_6detail15normal_iteratorINS0_10device_ptrIfEEEENS0_17counting_iteratorIlNS0_11use_defaultESI_SI_EEEEEEEPNSB_IJflEEESM_lNS1_9__extrema9arg_min_fIflNSA_4lessIfEEEEEEJSL_SN_lSS_EEEvDpT0__param_0];
	ld.param.u64 	%rd197, [_ZN6thrust24THRUST_300001_SM_1000_NS8cuda_cub4core6detail13_kernel_agentINS1_8__reduce11ReduceAgentINS0_12zip_iteratorIN4cuda3std3__45tupleIJNS0_6detail15normal_iteratorINS0_10device_ptrIfEEEENS0_17counting_iteratorIlNS0_11use_defaultESI_SI_EEEEEEEPNSB_IJflEEESM_lNS1_9__extrema9arg_min_fIflNSA_4lessIfEEEEEEJSL_SN_lSS_EEEvDpT0__param_2];
	setp.eq.s64 	%p1, %rd197, 0;
	@%p1 bra 	$L__BB5_200;
	cvta.to.global.u64 	%rd1, %rd194;
	setp.gt.s64 	%p2, %rd197, 1279;
	@%p2 bra 	$L__BB5_112;
	cvt.u32.u64 	%r1, %rd197;
	mov.u32 	%r2, %tid.x;
	setp.ge.s32 	%p96, %r2, %r1;
	mov.f32 	%f188, 0f00000000;
	mov.b64 	%rd249, 0;
	mov.u32 	%r385, %r2;
	@%p96 bra 	$L__BB5_4;
	cvt.u64.u32 	%rd225, %r2;
	mul.wide.u32 	%rd226, %r2, 4;
	add.s64 	%rd227, %rd1, %rd226;
	add.s64 	%rd249, %rd195, %rd225;
	ld.global.f32 	%f188, [%rd227];
	add.s32 	%r385, %r2, 256;
$L__BB5_4:
	setp.ge.s32 	%p97, %r385, %r1;
	@%p97 bra 	$L__BB5_26;
	not.b32 	%r154, %r385;
	add.s32 	%r5, %r154, %r1;
	and.b32  	%r155, %r5, 768;
	setp.eq.s32 	%p98, %r155, 768;
	@%p98 bra 	$L__BB5_11;
	cvt.u64.u32 	%rd229, %r385;
	add.s64 	%rd240, %rd195, %rd229;
	mul.wide.u32 	%rd230, %r385, 4;
	add.s64 	%rd239, %rd1, %rd230;
	shr.u32 	%r156, %r5, 8;
	add.s32 	%r157, %r156, 1;
	and.b32  	%r158, %r157, 3;
	neg.s32 	%r383, %r158;
$L__BB5_7:
	.pragma "nounroll";
	mov.u64 	%rd9, %rd249;
	mov.f32 	%f3, %f188;
	ld.global.f32 	%f4, [%rd239];
	setp.lt.f32 	%p99, %f3, %f4;
	@%p99 bra 	$L__BB5_10;
	setp.lt.f32 	%p100, %f4, %f3;
	mov.u64 	%rd249, %rd240;
	mov.f32 	%f188, %f4;
	@%p100 bra 	$L__BB5_10;
	setp.lt.s64 	%p101, %rd9, %rd240;
	min.s64 	%rd249, %rd9, %rd240;
	selp.f32 	%f188, %f3, %f4, %p101;
$L__BB5_10:
	add.s32 	%r385, %r385, 256;
	add.s64 	%rd240, %rd240, 256;
	add.s64 	%rd239, %rd239, 1024;
	add.s32 	%r383, %r383, 1;
	setp.ne.s32 	%p102, %r383, 0;
	@%p102 bra 	$L__BB5_7;
$L__BB5_11:
	setp.lt.u32 	%p103, %r5, 768;
	@%p103 bra 	$L__BB5_26;
	add.s32 	%r386, %r385, 512;
$L__BB5_13:
	mov.u32 	%r13, %r386;
	add.s32 	%r159, %r13, -512;
	cvt.s64.s32 	%rd231, %r159;
	mul.wide.s32 	%rd232, %r159, 4;
	add.s64 	%rd17, %rd1, %rd232;
	add.s64 	%rd18, %rd195, %rd231;
	ld.global.f32 	%f10, [%rd17];
	setp.lt.f32 	%p104, %f188, %f10;
	mov.u64 	%rd246, %rd249;
	mov.f32 	%f185, %f188;
	@%p104 bra 	$L__BB5_16;
	setp.lt.f32 	%p105, %f10, %f188;
	mov.u64 	%rd246, %rd18;
	mov.f32 	%f185, %f10;
	@%p105 bra 	$L__BB5_16;
	setp.lt.s64 	%p106, %rd249, %rd18;
	min.s64 	%rd246, %rd249, %rd18;
	selp.f32 	%f185, %f188, %f10, %p106;
$L__BB5_16:
	add.s32 	%r160, %r13, -256;
	cvt.s64.s32 	%rd233, %r160;
	add.s64 	%rd21, %rd195, %rd233;
	ld.global.f32 	%f13, [%rd17+1024];
	setp.lt.f32 	%p107, %f185, %f13;
	mov.u64 	%rd247, %rd246;
	mov.f32 	%f186, %f185;
	@%p107 bra 	$L__BB5_19;
	setp.lt.f32 	%p108, %f13, %f185;
	mov.u64 	%rd247, %rd21;
	mov.f32 	%f186, %f13;
	@%p108 bra 	$L__BB5_19;
	setp.lt.s64 	%p109, %rd246, %rd21;
	min.s64 	%rd247, %rd246, %rd21;
	selp.f32 	%f186, %f185, %f13, %p109;
$L__BB5_19:
	cvt.s64.s32 	%rd234, %r13;
	add.s64 	%rd24, %rd195, %rd234;
	ld.global.f32 	%f16, [%rd17+2048];
	setp.lt.f32 	%p110, %f186, %f16;
	mov.u64 	%rd248, %rd247;
	mov.f32 	%f187, %f186;
	@%p110 bra 	$L__BB5_22;
	setp.lt.f32 	%p111, %f16, %f186;
	mov.u64 	%rd248, %rd24;
	mov.f32 	%f187, %f16;
	@%p111 bra 	$L__BB5_22;
	setp.lt.s64 	%p112, %rd247, %rd24;
	min.s64 	%rd248, %rd247, %rd24;
	selp.f32 	%f187, %f186, %f16, %p112;
$L__BB5_22:
	add.s32 	%r161, %r13, 256;
	cvt.s64.s32 	%rd235, %r161;
	add.s64 	%rd27, %rd195, %rd235;
	ld.global.f32 	%f19, [%rd17+3072];
	setp.lt.f32 	%p113, %f187, %f19;
	mov.u64 	%rd249, %rd248;
	mov.f32 	%f188, %f187;
	@%p113 bra 	$L__BB5_25;
	setp.lt.f32 	%p114, %f19, %f187;
	mov.u64 	%rd249, %rd27;
	mov.f32 	%f188, %f19;
	@%p114 bra 	$L__BB5_25;
	setp.lt.s64 	%p115, %rd248, %rd27;
	min.s64 	%rd249, %rd248, %rd27;
	selp.f32 	%f188, %f187, %f19, %p115;
$L__BB5_25:
	add.s32 	%r386, %r13, 1024;
	add.s32 	%r162, %r13, 512;
	setp.lt.s32 	%p116, %r162, %r1;
	@%p116 bra 	$L__BB5_13;
$L__BB5_26:
	setp.lt.s32 	%p117, %r1, 256;
	@%p117 bra 	$L__BB5_66;
	// begin inline asm
	mov.u32 %r276, %laneid;
	// end inline asm
	mov.b32 	%r278, %f188;
	mov.b32 	%r294, 1;
	mov.b32 	%r295, 31;
	mov.b32 	%r296, -1;
	// begin inline asm
	shfl.sync.down.b32 %r277, %r278, %r294, %r295, %r296;
	// end inline asm
	mov.b32 	%f23, %r277;
	// begin inline asm
	shfl.sync.down.b32 %r282, %r283, %r294, %r295, %r296;
	// end inline asm
	mov.b64 	{%r288, %r293}, %rd249;
	// begin inline asm
	shfl.sync.down.b32 %r287, %r288, %r294, %r295, %r296;
	// end inline asm
	// begin inline asm
	shfl.sync.down.b32 %r292, %r293, %r294, %r295, %r296;
	// end inline asm
	mov.b64 	%rd31, {%r287, %r292};
	setp.gt.s32 	%p174, %r276, 30;
	setp.lt.f32 	%p175, %f188, %f23;
	or.pred  	%p176, %p174, %p175;
	mov.u64 	%rd251, %rd249;
	mov.f32 	%f190, %f188;
	@%p176 bra 	$L__BB5_30;
	setp.gt.f32 	%p177, %f188, %f23;
	mov.u64 	%rd251, %rd31;
	mov.f32 	%f190, %f23;
	@%p177 bra 	$L__BB5_30;
	setp.lt.s64 	%p178, %rd249, %rd31;
	min.s64 	%rd251, %rd249, %rd31;
	selp.f32 	%f190, %f188, %f23, %p178;
$L__BB5_30:
	mov.b32 	%r298, %f190;
	mov.b32 	%r314, 2;
	mov.b32 	%r315, 31;
	mov.b32 	%r316, -1;
	// begin inline asm
	shfl.sync.down.b32 %r297, %r298, %r314, %r315, %r316;
	// end inline asm
	mov.b32 	%f26, %r297;
	// begin inline asm
	shfl.sync.down.b32 %r302, %r303, %r314, %r315, %r316;
	// end inline asm
	mov.b64 	{%r308, %r313}, %rd251;
	// begin inline asm
	shfl.sync.down.b32 %r307, %r308, %r314, %r315, %r316;
	// end inline asm
	// begin inline asm
	shfl.sync.down.b32 %r312, %r313, %r314, %r315, %r316;
	// end inline asm
	mov.b64 	%rd34, {%r307, %r312};
	setp.gt.s32 	%p179, %r276, 29;
	setp.lt.f32 	%p180, %f190, %f26;
	or.pred  	%p181, %p179, %p180;
	mov.u64 	%rd252, %rd251;
	mov.f32 	%f191, %f190;
	@%p181 bra 	$L__BB5_33;
	setp.gt.f32 	%p182, %f190, %f26;
	mov.u64 	%rd252, %rd34;
	mov.f32 	%f191, %f26;
	@%p182 bra 	$L__BB5_33;
	setp.lt.s64 	%p183, %rd251, %rd34;
	min.s64 	%rd252, %rd251, %rd34;
	selp.f32 	%f191, %f190, %f26, %p183;
$L__BB5_33:
	mov.b32 	%r318, %f191;
	mov.b32 	%r334, 4;
	mov.b32 	%r335, 31;
	mov.b32 	%r336, -1;
	// begin inline asm
	shfl.sync.down.b32 %r317, %r318, %r334, %r335, %r336;
	// end inline asm
	mov.b32 	%f29, %r317;
	// begin inline asm
	shfl.sync.down.b32 %r322, %r323, %r334, %r335, %r336;
	// end inline asm
	mov.b64 	{%r328, %r333}, %rd252;
	// begin inline asm
	shfl.sync.down.b32 %r327, %r328, %r334, %r335, %r336;
	// end inline asm
	// begin inline asm
	shfl.sync.down.b32 %r332, %r333, %r334, %r335, %r336;
	// end inline asm
	mov.b64 	%rd37, {%r327, %r332};
	setp.gt.s32 	%p184, %r276, 27;
	setp.lt.f32 	%p185, %f191, %f29;
	or.pred  	%p186, %p184, %p185;
	mov.u64 	%rd253, %rd252;
	mov.f32 	%f192, %f191;
	@%p186 bra 	$L__BB5_36;
	setp.gt.f32 	%p187, %f191, %f29;
	mov.u64 	%rd253, %rd37;
	mov.f32 	%f192, %f29;
	@%p187 bra 	$L__BB5_36;
	setp.lt.s64 	%p188, %rd252, %rd37;
	min.s64 	%rd253, %rd252, %rd37;
	selp.f32 	%f192, %f191, %f29, %p188;
$L__BB5_36:
	mov.b32 	%r338, %f192;
	mov.b32 	%r354, 8;
	mov.b32 	%r355, 31;
	mov.b32 	%r356, -1;
	// begin inline asm
	shfl.sync.down.b32 %r337, %r338, %r354, %r355, %r356;
	// end inline asm
	mov.b32 	%f32, %r337;
	// begin inline asm
	shfl.sync.down.b32 %r342, %r343, %r354, %r355, %r356;
	// end inline asm
	mov.b64 	{%r348, %r353}, %rd253;
	// begin inline asm
	shfl.sync.down.b32 %r347, %r348, %r354, %r355, %r356;
	// end inline asm
	// begin inline asm
	shfl.sync.down.b32 %r352, %r353, %r354, %r355, %r356;
	// end inline asm
	mov.b64 	%rd40, {%r347, %r352};
	setp.gt.s32 	%p189, %r276, 23;
	setp.lt.f32 	%p190, %f192, %f32;
	or.pred  	%p191, %p189, %p190;
	mov.u64 	%rd254, %rd253;
	mov.f32 	%f193, %f192;
	@%p191 bra 	$L__BB5_39;
	setp.gt.f32 	%p192, %f192, %f32;
	mov.u64 	%rd254, %rd40;
	mov.f32 	%f193, %f32;
	@%p192 bra 	$L__BB5_39;
	setp.lt.s64 	%p193, %rd253, %rd40;
	min.s64 	%rd254, %rd253, %rd40;
	selp.f32 	%f193, %f192, %f32, %p193;
$L__BB5_39:
	mov.b32 	%r358, %f193;
	mov.b32 	%r374, 16;
	mov.b32 	%r375, 31;
	mov.b32 	%r376, -1;
	// begin inline asm
	shfl.sync.down.b32 %r357, %r358, %r374, %r375, %r376;
	// end inline asm
	mov.b32 	%f35, %r357;
	// begin inline asm
	shfl.sync.down.b32 %r362, %r363, %r374, %r375, %r376;
	// end inline asm
	mov.b64 	{%r368, %r373}, %rd254;
	// begin inline asm
	shfl.sync.down.b32 %r367, %r368, %r374, %r375, %r376;
	// end inline asm
	// begin inline asm
	shfl.sync.down.b32 %r372, %r373, %r374, %r375, %r376;
	// end inline asm
	mov.b64 	%rd43, {%r367, %r372};
	setp.gt.s32 	%p194, %r276, 15;
	setp.lt.f32 	%p195, %f193, %f35;
	or.pred  	%p196, %p194, %p195;
	mov.u64 	%rd307, %rd254;
	mov.f32 	%f242, %f193;
	@%p196 bra 	$L__BB5_42;
	setp.gt.f32 	%p197, %f193, %f35;
	mov.u64 	%rd307, %rd43;
	mov.f32 	%f242, %f35;
	@%p197 bra 	$L__BB5_42;
	setp.lt.s64 	%p198, %rd254, %rd43;
	min.s64 	%rd307, %rd254, %rd43;
	selp.f32 	%f242, %f193, %f35, %p198;
$L__BB5_42:
	setp.ne.s32 	%p199, %r276, 0;
	@%p199 bra 	$L__BB5_44;
	shr.u32 	%r377, %r2, 1;
	and.b32  	%r378, %r377, 496;
	mov.u32 	%r379, _ZN6thrust24THRUST_300001_SM_1000_NS8cuda_cub4core6detail5shmemE;
	add.s32 	%r380, %r379, %r378;
	st.shared.f32 	[%r380+8], %f242;
	st.shared.u64 	[%r380+16], %rd307;
$L__BB5_44:
	bar.sync 	0;
	setp.ne.s32 	%p200, %r2, 0;
	@%p200 bra 	$L__BB5_198;
	ld.shared.f32 	%f38, [_ZN6thrust24THRUST_300001_SM_1000_NS8cuda_cub4core6detail5shmemE+24];
	ld.shared.u64 	%rd46, [_ZN6thrust24THRUST_300001_SM_1000_NS8cuda_cub4core6detail5shmemE+32];
	setp.lt.f32 	%p201, %f242, %f38;
	mov.u64 	%rd256, %rd307;
	mov.f32 	%f195, %f242;
	@%p201 bra 	$L__BB5_48;
	setp.lt.f32 	%p202, %f38, %f242;
	mov.u64 	%rd256, %rd46;
	mov.f32 	%f195, %f38;
	@%p202 bra 	$L__BB5_48;
	setp.lt.s64 	%p203, %rd307, %rd46;
	min.s64 	%rd256, %rd307, %rd46;
	selp.f32 	%f195, %f242, %f38, %p203;
$L__BB5_48:
	ld.shared.f32 	%f41, [_ZN6thrust24THRUST_300001_SM_1000_NS8cuda_cub4core6detail5shmemE+40];
	ld.shared.u64 	%rd49, [_ZN6thrust24THRUST_300001_SM_1000_NS8cuda_cub4core6detail5shmemE+48];
	setp.lt.f32 	%p204, %f195, %f41;
	mov.u64 	%rd257, %rd256;
	mov.f32 	%f196, %f195;
	@%p204 bra 	$L__BB5_51;
	setp.lt.f32 	%p205, %f41, %f195;
	mov.u64 	%rd257, %rd49;
	mov.f32 	%f196, %f41;
	@%p205 bra 	$L__BB5_51;
	setp.lt.s64 	%p206, %rd256, %rd49;
	min.s64 	%rd257, %rd256, %rd49;
	selp.f32 	%f196, %f195, %f41, %p206;
$L__BB5_51:
	ld.shared.f32 	%f44, [_ZN6thrust24THRUST_300001_SM_1000_NS8cuda_cub4core6detail5shmemE+56];
	ld.shared.u64 	%rd52, [_ZN6thrust24THRUST_300001_SM_1000_NS8cuda_cub4core6detail5shmemE+64];
	setp.lt.f32 	%p207, %f196, %f44;
	mov.u64 	%rd258, %rd257;
	mov.f32 	%f197, %f196;
	@%p207 bra 	$L__BB5_54;
	setp.lt.f32 	%p208, %f44, %f196;
	mov.u64 	%rd258, %rd52;
	mov.f32 	%f197, %f44;
	@%p208 bra 	$L__BB5_54;
	setp.lt.s64 	%p209, %rd257, %rd52;
	min.s64 	%rd258, %rd257, %rd52;
	selp.f32 	%f197, %f196, %f44, %p209;
$L__BB5_54:
	ld.shared.f32 	%f47, [_ZN6thrust24THRUST_300001_SM_1000_NS8cuda_cub4core6detail5shmemE+72];
	ld.shared.u64 	%rd55, [_ZN6thrust24THRUST_300001_SM_1000_NS8cuda_cub4core6detail5shmemE+80];
	setp.lt.f32 	%p210, %f197, %f47;
	mov.u64 	%rd259, %rd258;
	mov.f32 	%f198, %f197;
	@%p210 bra 	$L__BB5_57;
	setp.lt.f32 	%p211, %f47, %f197;
	mov.u64 	%rd259, %rd55;
	mov.f32 	%f198, %f47;
	@%p211 bra 	$L__BB5_57;
	setp.lt.s64 	%p212, %rd258, %rd55;
	min.s64 	%rd259, %rd258, %rd55;
	selp.f32 	%f198, %f197, %f47, %p212;
$L__BB5_57:
	ld.shared.f32 	%f50, [_ZN6thrust24THRUST_300001_SM_1000_NS8cuda_cub4core6detail5shmemE+88];
	ld.shared.u64 	%rd58, [_ZN6thrust24THRUST_300001_SM_1000_NS8cuda_cub4core6detail5shmemE+96];
	setp.lt.f32 	%p213, %f198, %f50;
	mov.u64 	%rd260, %rd259;
	mov.f32 	%f199, %f198;
	@%p213 bra 	$L__BB5_60;
	setp.lt.f32 	%p214, %f50, %f198;
	mov.u64 	%rd260, %rd58;
	mov.f32 	%f199, %f50;
	@%p214 bra 	$L__BB5_60;
	setp.lt.s64 	%p215, %rd259, %rd58;
	min.s64 	%rd260, %rd259, %rd58;
	selp.f32 	%f199, %f198, %f50, %p215;
$L__BB5_60:
	ld.shared.f32 	%f53, [_ZN6thrust24THRUST_300001_SM_1000_NS8cuda_cub4core6detail5shmemE+104];
	ld.shared.u64 	%rd61, [_ZN6thrust24THRUST_300001_SM_1000_NS8cuda_cub4core6detail5shmemE+112];
	setp.lt.f32 	%p216, %f199, %f53;
	mov.u64 	%rd261, %rd260;
	mov.f32 	%f200, %f199;
	@%p216 bra 	$L__BB5_63;
	setp.lt.f32 	%p217, %f53, %f199;
	mov.u64 	%rd261, %rd61;
	mov.f32 	%f200, %f53;
	@%p217 bra 	$L__BB5_63;
	setp.lt.s64 	%p218, %rd260, %rd61;
	min.s64 	%rd261, %rd260, %rd61;
	selp.f32 	%f200, %f199, %f53, %p218;
$L__BB5_63:
	ld.shared.f32 	%f56, [_ZN6thrust24THRUST_300001_SM_1000_NS8cuda_cub4core6detail5shmemE+120];
	ld.shared.u64 	%rd64, [_ZN6thrust24THRUST_300001_SM_1000_NS8cuda_cub4core6detail5shmemE+128];
	setp.lt.f32 	%p219, %f200, %f56;
	mov.f32 	%f242, %f200;
	mov.u64 	%rd307, %rd261;
	@%p219 bra 	$L__BB5_198;
	setp.lt.f32 	%p220, %f56, %f200;
	mov.f32 	%f242, %f56;
	mov.u64 	%rd307, %rd64;
	@%p220 bra 	$L__BB5_198;
	setp.lt.s64 	%p221, %rd261, %rd64;
	min.s64 	%rd307, %rd261, %rd64;
	selp.f32 	%f242, %f200, %f56, %p221;
	bra.uni 	$L__BB5_198;
$L__BB5_66:
	// begin inline asm
	mov.u32 %r163, %laneid;
	// end inline asm
	and.b32  	%r184, %r2, 992;
	add.s32 	%r185, %r184, 32;
	setp.gt.s32 	%p118, %r185, %r1;
	not.b32 	%r186, %r184;
	add.s32 	%r187, %r1, %r186;
	selp.b32 	%r182, %r187, 31, %p118;
	mov.b32 	%r165, %f188;
	mov.b32 	%r181, 1;
	mov.b32 	%r183, -1;
	// begin inline asm
	shfl.sync.down.b32 %r164, %r165, %r181, %r182, %r183;
	// end inline asm
	mov.b32 	%f58, %r164;
	// begin inline asm
	shfl.sync.down.b32 %r169, %r170, %r181, %r182, %r183;
	// end inline asm
	mov.b64 	{%r175, %r180}, %rd249;
	// begin inline asm
	shfl.sync.down.b32 %r174, %r175, %r181, %r182, %r183;
	// end inline asm
	// begin inline asm
	shfl.sync.down.b32 %r179, %r180, %r181, %r182, %r183;
	// end inline asm
	mov.b64 	%rd66, {%r174, %r179};
	setp.ge.s32 	%p119, %r163, %r182;
	setp.lt.f32 	%p120, %f188, %f58;
	or.pred  	%p121, %p119, %p120;
	mov.f32 	%f201, %f188;
	mov.u64 	%rd262, %rd249;
	@%p121 bra 	$L__BB5_69;
	setp.gt.f32 	%p122, %f188, %f58;
	mov.f32 	%f201, %f58;
	mov.u64 	%rd262, %rd66;
	@%p122 bra 	$L__BB5_69;
	setp.lt.s64 	%p123, %rd249, %rd66;
	selp.f32 	%f201, %f188, %f58, %p123;
	min.s64 	%rd262, %rd249, %rd66;
$L__BB5_69:
	mov.b32 	%r189, %f201;
	mov.b32 	%r205, 2;
	mov.b32 	%r207, -1;
	// begin inline asm
	shfl.sync.down.b32 %r188, %r189, %r205, %r182, %r207;
	// end inline asm
	mov.b32 	%f61, %r188;
	// begin inline asm
	shfl.sync.down.b32 %r193, %r194, %r205, %r182, %r207;
	// end inline asm
	mov.b64 	{%r199, %r204}, %rd262;
	// begin inline asm
	shfl.sync.down.b32 %r198, %r199, %r205, %r182, %r207;
	// end inline asm
	// begin inline asm
	shfl.sync.down.b32 %r203, %r204, %r205, %r182, %r207;
	// end inline asm
	mov.b64 	%rd69, {%r198, %r203};
	add.s32 	%r208, %r163, 2;
	setp.gt.s32 	%p124, %r208, %r182;
	setp.lt.f32 	%p125, %f201, %f61;
	or.pred  	%p126, %p124, %p125;
	mov.f32 	%f202, %f201;
	mov.u64 	%rd263, %rd262;
	@%p126 bra 	$L__BB5_72;
	setp.gt.f32 	%p127, %f201, %f61;
	mov.f32 	%f202, %f61;
	mov.u64 	%rd263, %rd69;
	@%p127 bra 	$L__BB5_72;
	setp.lt.s64 	%p128, %rd262, %rd69;
	selp.f32 	%f202, %f201, %f61, %p128;
	min.s64 	%rd263, %rd262, %rd69;
$L__BB5_72:
	mov.b32 	%r210, %f202;
	mov.b32 	%r226, 4;
	mov.b32 	%r228, -1;
	// begin inline asm
	shfl.sync.down.b32 %r209, %r210, %r226, %r182, %r228;
	// end inline asm
	mov.b32 	%f64, %r209;
	// begin inline asm
	shfl.sync.down.b32 %r214, %r215, %r226, %r182, %r228;
	// end inline asm
	mov.b64 	{%r220, %r225}, %rd263;
	// begin inline asm
	shfl.sync.down.b32 %r219, %r220, %r226, %r182, %r228;
	// end inline asm
	// begin inline asm
	shfl.sync.down.b32 %r224, %r225, %r226, %r182, %r228;
	// end inline asm
	mov.b64 	%rd72, {%r219, %r224};
	add.s32 	%r229, %r163, 4;
	setp.gt.s32 	%p129, %r229, %r182;
	setp.lt.f32 	%p130, %f202, %f64;
	or.pred  	%p131, %p129, %p130;
	mov.f32 	%f203, %f202;
	mov.u64 	%rd264, %rd263;
	@%p131 bra 	$L__BB5_75;
	setp.gt.f32 	%p132, %f202, %f64;
	mov.f32 	%f203, %f64;
	mov.u64 	%rd264, %rd72;
	@%p132 bra 	$L__BB5_75;
	setp.lt.s64 	%p133, %rd263, %rd72;
	selp.f32 	%f203, %f202, %f64, %p133;
	min.s64 	%rd264, %rd263, %rd72;
$L__BB5_75:
	mov.b32 	%r231, %f203;
	mov.b32 	%r247, 8;
	mov.b32 	%r249, -1;
	// begin inline asm
	shfl.sync.down.b32 %r230, %r231, %r247, %r182, %r249;
	// end inline asm
	mov.b32 	%f67, %r230;
	// begin inline asm
	shfl.sync.down.b32 %r235, %r236, %r247, %r182, %r249;
	// end inline asm
	mov.b64 	{%r241, %r246}, %rd264;
	// begin inline asm
	shfl.sync.down.b32 %r240, %r241, %r247, %r182, %r249;
	// end inline asm
	// begin inline asm
	shfl.sync.down.b32 %r245, %r246, %r247, %r182, %r249;
	// end inline asm
	mov.b64 	%rd75, {%r240, %r245};
	add.s32 	%r250, %r163, 8;
	setp.gt.s32 	%p134, %r250, %r182;
	setp.lt.f32 	%p135, %f203, %f67;
	or.pred  	%p136, %p134, %p135;
	mov.f32 	%f204, %f203;
	mov.u64 	%rd265, %rd264;
	@%p136 bra 	$L__BB5_78;
	setp.gt.f32 	%p137, %f203, %f67;
	mov.f32 	%f204, %f67;
	mov.u64 	%rd265, %rd75;
	@%p137 bra 	$L__BB5_78;
	setp.lt.s64 	%p138, %rd264, %rd75;
	selp.f32 	%f204, %f203, %f67, %p138;
	min.s64 	%rd265, %rd264, %rd75;
$L__BB5_78:
	mov.b32 	%r252, %f204;
	mov.b32 	%r268, 16;
	mov.b32 	%r270, -1;
	// begin inline asm
	shfl.sync.down.b32 %r251, %r252, %r268, %r182, %r270;
	// end inline asm
	mov.b32 	%f70, %r251;
	// begin inline asm
	shfl.sync.down.b32 %r256, %r257, %r268, %r182, %r270;
	// end inline asm
	mov.b64 	{%r262, %r267}, %rd265;
	// begin inline asm
	shfl.sync.down.b32 %r261, %r262, %r268, %r182, %r270;
	// end inline asm
	// begin inline asm
	shfl.sync.down.b32 %r266, %r267, %r268, %r182, %r270;
	// end inline asm
	mov.b64 	%rd78, {%r261, %r266};
	add.s32 	%r271, %r163, 16;
	setp.gt.s32 	%p139, %r271, %r182;
	setp.lt.f32 	%p140, %f204, %f70;
	or.pred  	%p141, %p139, %p140;
	mov.f32 	%f242, %f204;
	mov.u64 	%rd307, %rd265;
	@%p141 bra 	$L__BB5_81;
	setp.gt.f32 	%p142, %f204, %f70;
	mov.f32 	%f242, %f70;
	mov.u64 	%rd307, %rd78;
	@%p142 bra 	$L__BB5_81;
	setp.lt.s64 	%p143, %rd265, %rd78;
	selp.f32 	%f242, %f204, %f70, %p143;
	min.s64 	%rd307, %rd265, %rd78;
$L__BB5_81:
	setp.ne.s32 	%p144, %r163, 0;
	@%p144 bra 	$L__BB5_83;
	shr.u32 	%r272, %r2, 1;
	and.b32  	%r273, %r272, 496;
	mov.u32 	%r274, _ZN6thrust24THRUST_300001_SM_1000_NS8cuda_cub4core6detail5shmemE;
	add.s32 	%r275, %r274, %r273;
	st.shared.f32 	[%r275+8], %f242;
	st.shared.u64 	[%r275+16], %rd307;
$L__BB5_83:
	bar.sync 	0;
	setp.ne.s32 	%p145, %r2, 0;
	@%p145 bra 	$L__BB5_198;
	setp.lt.s32 	%p146, %r1, 33;
	mov.f32 	%f206, %f242;
	mov.u64 	%rd267, %rd307;
	@%p146 bra 	$L__BB5_88;
	ld.shared.f32 	%f73, [_ZN6thrust24THRUST_300001_SM_1000_NS8cuda_cub4core6detail5shmemE+24];
	ld.shared.u64 	%rd81, [_ZN6thrust24THRUST_300001_SM_1000_NS8cuda_cub4core6detail5shmemE+32];
	setp.lt.f32 	%p147, %f242, %f73;
	mov.f32 	%f206, %f242;
	mov.u64 	%rd267, %rd307;
	@%p147 bra 	$L__BB5_88;
	setp.lt.f32 	%p148, %f73, %f242;
	mov.f32 	%f206, %f73;
	mov.u64 	%rd267, %rd81;
	@%p148 bra 	$L__BB5_88;
	setp.lt.s64 	%p149, %rd307, %rd81;
	selp.f32 	%f206, %f242, %f73, %p149;
	min.s64 	%rd267, %rd307, %rd81;
$L__BB5_88:
	setp.lt.s32 	%p150, %r1, 65;
	mov.f32 	%f207, %f206;
	mov.u64 	%rd268, %rd267;
	@%p150 bra 	$L__BB5_92;
	ld.shared.f32 	%f76, [_ZN6thrust24THRUST_300001_SM_1000_NS8cuda_cub4core6detail5shmemE+40];
	ld.shared.u64 	%rd84, [_ZN6thrust24THRUST_300001_SM_1000_NS8cuda_cub4core6detail5shmemE+48];
	setp.lt.f32 	%p151, %f206, %f76;
	mov.f32 	%f207, %f206;
	mov.u64 	%rd268, %rd267;
	@%p151 bra 	$L__BB5_92;
	setp.lt.f32 	%p152, %f76, %f206;
	mov.f32 	%f207, %f76;
	mov.u64 	%rd268, %rd84;
	@%p152 bra 	$L__BB5_92;
	setp.lt.s64 	%p153, %rd267, %rd84;
	selp.f32 	%f207, %f206, %f76, %p153;
	min.s64 	%rd268, %rd267, %rd84;
$L__BB5_92:
	setp.lt.s32 	%p154, %r1, 97;
	mov.f32 	%f208, %f207;
	mov.u64 	%rd269, %rd268;
	@%p154 bra 	$L__BB5_96;
	ld.shared.f32 	%f79, [_ZN6thrust24THRUST_300001_SM_1000_NS8cuda_cub4core6detail5shmemE+56];
	ld.shared.u64 	%rd87, [_ZN6thrust24THRUST_300001_SM_1000_NS8cuda_cub4core6detail5shmemE+64];
	setp.lt.f32 	%p155, %f207, %f79;
	mov.f32 	%f208, %f207;
	mov.u64 	%rd269, %rd268;
	@%p155 bra 	$L__BB5_96;
	setp.lt.f32 	%p156, %f79, %f207;
	mov.f32 	%f208, %f79;
	mov.u64 	%rd269, %rd87;
	@%p156 bra 	$L__BB5_96;
	setp.lt.s64 	%p157, %rd268, %rd87;
	selp.f32 	%f208, %f207, %f79, %p157;
	min.s64 	%rd269, %rd268, %rd87;
$L__BB5_96:
	setp.lt.s32 	%p158, %r1, 129;
	mov.f32 	%f209, %f208;
	mov.u64 	%rd270, %rd269;
	@%p158 bra 	$L__BB5_100;
	ld.shared.f32 	%f82, [_ZN6thrust24THRUST_300001_SM_1000_NS8cuda_cub4core6detail5shmemE+72];
	ld.shared.u64 	%rd90, [_ZN6thrust24THRUST_300001_SM_1000_NS8cuda_cub4core6detail5shmemE+80];
	setp.lt.f32 	%p159, %f208, %f82;
	mov.f32 	%f209, %f208;
	mov.u64 	%rd270, %rd269;
	@%p159 bra 	$L__BB5_100;
	setp.lt.f32 	%p160, %f82, %f208;
	mov.f32 	%f209, %f82;
	mov.u64 	%rd270, %rd90;
	@%p160 bra 	$L__BB5_100;
	setp.lt.s64 	%p161, %rd269, %rd90;
	selp.f32 	%f209, %f208, %f82, %p161;
	min.s64 	%rd270, %rd269, %rd90;
$L__BB5_100:
	setp.lt.s32 	%p162, %r1, 161;
	mov.f32 	%f210, %f209;
	mov.u64 	%rd271, %rd270;
	@%p162 bra 	$L__BB5_104;
	ld.shared.f32 	%f85, [_ZN6thrust24THRUST_300001_SM_1000_NS8cuda_cub4core6detail5shmemE+88];
	ld.shared.u64 	%rd93, [_ZN6thrust24THRUST_300001_SM_1000_NS8cuda_cub4core6detail5shmemE+96];
	setp.lt.f32 	%p163, %f209, %f85;
	mov.f32 	%f210, %f209;
	mov.u64 	%rd271, %rd270;
	@%p163 bra 	$L__BB5_104;
	setp.lt.f32 	%p164, %f85, %f209;
	mov.f32 	%f210, %f85;
	mov.u64 	%rd271, %rd93;
	@%p164 bra 	$L__BB5_104;
	setp.lt.s64 	%p165, %rd270, %rd93;
	selp.f32 	%f210, %f209, %f85, %p165;
	min.s64 	%rd271, %rd270, %rd93;
$L__BB5_104:
	setp.lt.s32 	%p166, %r1, 193;
	mov.f32 	%f211, %f210;
	mov.u64 	%rd272, %rd271;
	@%p166 bra 	$L__BB5_108;
	ld.shared.f32 	%f88, [_ZN6thrust24THRUST_300001_SM_1000_NS8cuda_cub4core6detail5shmemE+104];
	ld.shared.u64 	%rd96, [_ZN6thrust24THRUST_300001_SM_1000_NS8cuda_cub4core6detail5shmemE+112];
	setp.lt.f32 	%p167, %f210, %f88;
	mov.f32 	%f211, %f210;
	mov.u64 	%rd272, %rd271;
	@%p167 bra 	$L__BB5_108;
	setp.lt.f32 	%p168, %f88, %f210;
	mov.f32 	%f211, %f88;
	mov.u64 	%rd272, %rd96;
	@%p168 bra 	$L__BB5_108;
	setp.lt.s64 	%p169, %rd271, %rd96;
	selp.f32 	%f211, %f210, %f88, %p169;
	min.s64 	%rd272, %rd271, %rd96;
$L__BB5_108:
	setp.lt.s32 	%p170, %r1, 225;
	mov.f32 	%f242, %f211;
	mov.u64 	%rd307, %rd272;
	@%p170 bra 	$L__BB5_198;
	ld.shared.f32 	%f91, [_ZN6thrust24THRUST_300001_SM_1000_NS8cuda_cub4core6detail5shmemE+120];
	ld.shared.u64 	%rd99, [_ZN6thrust24THRUST_300001_SM_1000_NS8cuda_cub4core6detail5shmemE+128];
	setp.lt.f32 	%p171, %f211, %f91;
	mov.f32 	%f242, %f211;
	mov.u64 	%rd307, %rd272;
	@%p171 bra 	$L__BB5_198;
	setp.lt.f32 	%p172, %f91, %f211;
	mov.f32 	%f242, %f91;
	mov.u64 	%rd307, %rd99;
	@%p172 bra 	$L__BB5_198;
	setp.lt.s64 	%p173, %rd272, %rd99;
	selp.f32 	%f242, %f211, %f91, %p173;
	min.s64 	%rd307, %rd272, %rd99;
	bra.uni 	$L__BB5_198;
$L__BB5_112:
	mov.u32 	%r18, %tid.x;
	cvt.u64.u32 	%rd101, %r18;
	mul.wide.u32 	%rd198, %r18, 4;
	add.s64 	%rd102, %rd1, %rd198;
	ld.global.f32 	%f172, [%rd102];
	add.s32 	%r31, %r18, 256;
	cvt.u64.u32 	%rd199, %r31;
	ld.global.f32 	%f173, [%rd102+1024];
	add.s32 	%r32, %r18, 512;
	cvt.u64.u32 	%rd200, %r32;
	ld.global.f32 	%f174, [%rd102+2048];
	ld.global.f32 	%f93, [%rd102+3072];
	or.b32  	%r33, %r18, 1024;
	cvt.u64.u32 	%rd103, %r33;
	add.s64 	%rd104, %rd195, %rd103;
	ld.global.f32 	%f94, [%rd102+4096];
	setp.lt.f32 	%p3, %f173, %f172;
	selp.f32 	%f175, %f173, %f172, %p3;
	selp.b64 	%rd201, %rd199, %rd101, %p3;
	setp.lt.f32 	%p4, %f174, %f175;
	selp.f32 	%f95, %f174, %f175, %p4;
	selp.b64 	%rd105, %rd200, %rd201, %p4;
	setp.lt.f32 	%p5, %f95, %f93;
	mov.f32 	%f212, %f95;
	mov.u64 	%rd273, %rd105;
	@%p5 bra 	$L__BB5_115;
	add.s32 	%r34, %r18, 768;
	cvt.u64.u32 	%rd273, %r34;
	setp.lt.f32 	%p6, %f93, %f95;
	mov.f32 	%f212, %f93;
	@%p6 bra 	$L__BB5_115;
	mov.f32 	%f212, %f95;
	mov.u64 	%rd273, %rd105;
$L__BB5_115:
	add.s64 	%rd108, %rd195, %rd273;
	setp.lt.f32 	%p7, %f212, %f94;
	mov.f32 	%f229, %f212;
	mov.u64 	%rd294, %rd108;
	@%p7 bra 	$L__BB5_118;
	setp.lt.f32 	%p8, %f94, %f212;
	mov.f32 	%f229, %f94;
	mov.u64 	%rd294, %rd104;
	@%p8 bra 	$L__BB5_118;
	setp.lt.s64 	%p9, %rd273, %rd103;
	selp.f32 	%f229, %f212, %f94, %p9;
	selp.b64 	%rd294, %rd108, %rd104, %p9;
$L__BB5_118:
	setp.lt.u64 	%p10, %rd197, 2560;
	mov.b64 	%rd283, 1280;
	@%p10 bra 	$L__BB5_136;
	mov.b64 	%rd283, 1280;
$L__BB5_120:
	mov.u64 	%rd111, %rd283;
	add.s64 	%rd204, %rd111, %rd101;
	shl.b64 	%rd205, %rd111, 2;
	add.s64 	%rd206, %rd102, %rd205;
	add.s64 	%rd113, %rd204, %rd195;
	ld.global.f32 	%f100, [%rd206];
	ld.global.f32 	%f101, [%rd206+1024];
	add.s64 	%rd114, %rd113, 512;
	ld.global.f32 	%f102, [%rd206+2048];
	add.s64 	%rd115, %rd113, 768;
	ld.global.f32 	%f103, [%rd206+3072];
	ld.global.f32 	%f104, [%rd206+4096];
	setp.lt.f32 	%p11, %f229, %f100;
	mov.f32 	%f215, %f229;
	mov.u64 	%rd277, %rd294;
	@%p11 bra 	$L__BB5_123;
	setp.lt.f32 	%p12, %f100, %f229;
	mov.f32 	%f215, %f100;
	mov.u64 	%rd277, %rd113;
	@%p12 bra 	$L__BB5_123;
	setp.lt.s64 	%p13, %rd294, %rd113;
	selp.f32 	%f215, %f229, %f100, %p13;
	min.s64 	%rd277, %rd294, %rd113;
$L__BB5_123:
	setp.lt.f32 	%p14, %f215, %f101;
	mov.f32 	%f216, %f215;
	mov.u64 	%rd278, %rd277;
	@%p14 bra 	$L__BB5_126;
	add.s64 	%rd208, %rd204, %rd195;
	add.s64 	%rd278, %rd208, 256;
	setp.lt.f32 	%p15, %f101, %f215;
	mov.f32 	%f216, %f101;
	@%p15 bra 	$L__BB5_126;
	setp.lt.s64 	%p16, %rd277, %rd278;
	selp.f32 	%f216, %f215, %f101, %p16;
	min.s64 	%rd278, %rd277, %rd278;
$L__BB5_126:
	setp.lt.f32 	%p17, %f216, %f102;
	mov.f32 	%f217, %f216;
	mov.u64 	%rd279, %rd278;
	@%p17 bra 	$L__BB5_129;
	setp.lt.f32 	%p18, %f102, %f216;
	mov.f32 	%f217, %f102;
	mov.u64 	%rd279, %rd114;
	@%p18 bra 	$L__BB5_129;
	setp.lt.s64 	%p19, %rd278, %rd114;
	selp.f32 	%f217, %f216, %f102, %p19;
	min.s64 	%rd279, %rd278, %rd114;
$L__BB5_129:
	setp.lt.f32 	%p20, %f217, %f103;
	mov.f32 	%f218, %f217;
	mov.u64 	%rd280, %rd279;
	@%p20 bra 	$L__BB5_132;
	setp.lt.f32 	%p21, %f103, %f217;
	mov.f32 	%f218, %f103;
	mov.u64 	%rd280, %rd115;
	@%p21 bra 	$L__BB5_132;
	setp.lt.s64 	%p22, %rd279, %rd115;
	selp.f32 	%f218, %f217, %f103, %p22;
	min.s64 	%rd280, %rd279, %rd115;
$L__BB5_132:
	setp.lt.f32 	%p23, %f218, %f104;
	mov.f32 	%f229, %f218;
	mov.u64 	%rd294, %rd280;
	@%p23 bra 	$L__BB5_135;
	add.s64 	%rd210, %rd204, %rd195;
	add.s64 	%rd294, %rd210, 1024;
	setp.lt.f32 	%p24, %f104, %f218;
	mov.f32 	%f229, %f104;
	@%p24 bra 	$L__BB5_135;
	setp.lt.s64 	%p25, %rd280, %rd294;
	selp.f32 	%f229, %f218, %f104, %p25;
	min.s64 	%rd294, %rd280, %rd294;
$L__BB5_135:
	add.s64 	%rd283, %rd111, 1280;
	add.s64 	%rd211, %rd111, 2560;
	setp.le.s64 	%p26, %rd211, %rd197;
	@%p26 bra 	$L__BB5_120;
$L__BB5_136:
	setp.le.s64 	%p27, %rd197, %rd283;
	@%p27 bra 	$L__BB5_159;
	cvt.u32.u64 	%r35, %rd283;
	cvt.u32.u64 	%r36, %rd197;
	sub.s32 	%r19, %r36, %r35;
	setp.ge.s32 	%p28, %r18, %r19;
	@%p28 bra 	$L__BB5_159;
	cvta.to.global.u64 	%rd131, %rd194;
	not.b32 	%r38, %r18;
	add.s32 	%r39, %r38, %r36;
	sub.s32 	%r20, %r39, %r35;
	and.b32  	%r41, %r20, 768;
	setp.eq.s32 	%p29, %r41, 768;
	mov.u32 	%r389, %r18;
	@%p29 bra 	$L__BB5_144;
	add.s64 	%rd213, %rd283, %rd101;
	add.s64 	%rd285, %rd213, %rd195;
	shl.b64 	%rd214, %rd213, 2;
	add.s64 	%rd284, %rd131, %rd214;
	shr.u32 	%r42, %r20, 8;
	add.s32 	%r43, %r42, 1;
	and.b32  	%r44, %r43, 3;
	neg.s32 	%r387, %r44;
	mov.u32 	%r389, %r18;
$L__BB5_140:
	.pragma "nounroll";
	mov.u64 	%rd136, %rd294;
	mov.f32 	%f116, %f229;
	ld.global.f32 	%f117, [%rd284];
	setp.lt.f32 	%p30, %f116, %f117;
	@%p30 bra 	$L__BB5_143;
	setp.lt.f32 	%p31, %f117, %f116;
	mov.f32 	%f229, %f117;
	mov.u64 	%rd294, %rd285;
	@%p31 bra 	$L__BB5_143;
	setp.lt.s64 	%p32, %rd136, %rd285;
	selp.f32 	%f229, %f116, %f117, %p32;
	min.s64 	%rd294, %rd136, %rd285;
$L__BB5_143:
	add.s32 	%r389, %r389, 256;
	add.s64 	%rd285, %rd285, 256;
	add.s64 	%rd284, %rd284, 1024;
	add.s32 	%r387, %r387, 1;
	setp.ne.s32 	%p33, %r387, 0;
	@%p33 bra 	$L__BB5_140;
$L__BB5_144:
	setp.lt.u32 	%p34, %r20, 768;
	@%p34 bra 	$L__BB5_159;
	add.s32 	%r390, %r389, 512;
$L__BB5_146:
	mov.u32 	%r28, %r390;
	add.s32 	%r45, %r28, -512;
	cvt.u64.u32 	%rd215, %r45;
	add.s64 	%rd216, %rd283, %rd215;
	shl.b64 	%rd217, %rd216, 2;
	add.s64 	%rd144, %rd131, %rd217;
	add.s64 	%rd145, %rd216, %rd195;
	ld.global.f32 	%f123, [%rd144];
	setp.lt.f32 	%p35, %f229, %f123;
	mov.f32 	%f226, %f229;
	mov.u64 	%rd291, %rd294;
	@%p35 bra 	$L__BB5_149;
	setp.lt.f32 	%p36, %f123, %f229;
	mov.f32 	%f226, %f123;
	mov.u64 	%rd291, %rd145;
	@%p36 bra 	$L__BB5_149;
	setp.lt.s64 	%p37, %rd294, %rd145;
	selp.f32 	%f226, %f229, %f123, %p37;
	min.s64 	%rd291, %rd294, %rd145;
$L__BB5_149:
	add.s32 	%r46, %r28, -256;
	cvt.u64.u32 	%rd218, %r46;
	add.s64 	%rd219, %rd283, %rd218;
	add.s64 	%rd148, %rd219, %rd195;
	ld.global.f32 	%f126, [%rd144+1024];
	setp.lt.f32 	%p38, %f226, %f126;
	mov.f32 	%f227, %f226;
	mov.u64 	%rd292, %rd291;
	@%p38 bra 	$L__BB5_152;
	setp.lt.f32 	%p39, %f126, %f226;
	mov.f32 	%f227, %f126;
	mov.u64 	%rd292, %rd148;
	@%p39 bra 	$L__BB5_152;
	setp.lt.s64 	%p40, %rd291, %rd148;
	selp.f32 	%f227, %f226, %f126, %p40;
	min.s64 	%rd292, %rd291, %rd148;
$L__BB5_152:
	cvt.u64.u32 	%rd220, %r28;
	add.s64 	%rd221, %rd283, %rd220;
	add.s64 	%rd151, %rd221, %rd195;
	ld.global.f32 	%f129, [%rd144+2048];
	setp.lt.f32 	%p41, %f227, %f129;
	mov.f32 	%f228, %f227;
	mov.u64 	%rd293, %rd292;
	@%p41 bra 	$L__BB5_155;
	setp.lt.f32 	%p42, %f129, %f227;
	mov.f32 	%f228, %f129;
	mov.u64 	%rd293, %rd151;
	@%p42 bra 	$L__BB5_155;
	setp.lt.s64 	%p43, %rd292, %rd151;
	selp.f32 	%f228, %f227, %f129, %p43;
	min.s64 	%rd293, %rd292, %rd151;
$L__BB5_155:
	add.s32 	%r47, %r28, 256;
	cvt.u64.u32 	%rd222, %r47;
	add.s64 	%rd223, %rd283, %rd222;
	add.s64 	%rd154, %rd223, %rd195;
	ld.global.f32 	%f132, [%rd144+3072];
	setp.lt.f32 	%p44, %f228, %f132;
	mov.f32 	%f229, %f228;
	mov.u64 	%rd294, %rd293;
	@%p44 bra 	$L__BB5_158;
	setp.lt.f32 	%p45, %f132, %f228;
	mov.f32 	%f229, %f132;
	mov.u64 	%rd294, %rd154;
	@%p45 bra 	$L__BB5_158;
	setp.lt.s64 	%p46, %rd293, %rd154;
	selp.f32 	%f229, %f228, %f132, %p46;
	min.s64 	%rd294, %rd293, %rd154;
$L__BB5_158:
	add.s32 	%r390, %r28, 1024;
	add.s32 	%r48, %r28, 512;
	setp.lt.s32 	%p47, %r48, %r19;
	@%p47 bra 	$L__BB5_146;
$L__BB5_159:
	// begin inline asm
	mov.u32 %r49, %laneid;
	// end inline asm
	mov.b32 	%r51, %f229;
	mov.b32 	%r67, 1;
	mov.b32 	%r68, 31;
	mov.b32 	%r69, -1;
	// begin inline asm
	shfl.sync.down.b32 %r50, %r51, %r67, %r68, %r69;
	// end inline asm
	mov.b32 	%f136, %r50;
	// begin inline asm
	shfl.sync.down.b32 %r55, %r56, %r67, %r68, %r69;
	// end inline asm
	mov.b64 	{%r61, %r66}, %rd294;
	// begin inline asm
	shfl.sync.down.b32 %r60, %r61, %r67, %r68, %r69;
	// end inline asm
	// begin inline asm
	shfl.sync.down.b32 %r65, %r66, %r67, %r68, %r69;
	// end inline asm
	mov.b64 	%rd158, {%r60, %r65};
	setp.gt.s32 	%p48, %r49, 30;
	setp.lt.f32 	%p49, %f229, %f136;
	or.pred  	%p50, %p48, %p49;
	mov.f32 	%f231, %f229;
	mov.u64 	%rd296, %rd294;
	@%p50 bra 	$L__BB5_162;
	setp.gt.f32 	%p51, %f229, %f136;
	mov.f32 	%f231, %f136;
	mov.u64 	%rd296, %rd158;
	@%p51 bra 	$L__BB5_162;
	setp.lt.s64 	%p52, %rd294, %rd158;
	selp.f32 	%f231, %f229, %f136, %p52;
	min.s64 	%rd296, %rd294, %rd158;
$L__BB5_162:
	mov.b32 	%r71, %f231;
	mov.b32 	%r87, 2;
	mov.b32 	%r88, 31;
	mov.b32 	%r89, -1;
	// begin inline asm
	shfl.sync.down.b32 %r70, %r71, %r87, %r88, %r89;
	// end inline asm
	mov.b32 	%f139, %r70;
	// begin inline asm
	shfl.sync.down.b32 %r75, %r76, %r87, %r88, %r89;
	// end inline asm
	mov.b64 	{%r81, %r86}, %rd296;
	// begin inline asm
	shfl.sync.down.b32 %r80, %r81, %r87, %r88, %r89;
	// end inline asm
	// begin inline asm
	shfl.sync.down.b32 %r85, %r86, %r87, %r88, %r89;
	// end inline asm
	mov.b64 	%rd161, {%r80, %r85};
	setp.gt.s32 	%p53, %r49, 29;
	setp.lt.f32 	%p54, %f231, %f139;
	or.pred  	%p55, %p53, %p54;
	mov.f32 	%f232, %f231;
	mov.u64 	%rd297, %rd296;
	@%p55 bra 	$L__BB5_165;
	setp.gt.f32 	%p56, %f231, %f139;
	mov.f32 	%f232, %f139;
	mov.u64 	%rd297, %rd161;
	@%p56 bra 	$L__BB5_165;
	setp.lt.s64 	%p57, %rd296, %rd161;
	selp.f32 	%f232, %f231, %f139, %p57;
	min.s64 	%rd297, %rd296, %rd161;
$L__BB5_165:
	mov.b32 	%r91, %f232;
	mov.b32 	%r107, 4;
	mov.b32 	%r108, 31;
	mov.b32 	%r109, -1;
	// begin inline asm
	shfl.sync.down.b32 %r90, %r91, %r107, %r108, %r109;
	// end inline asm
	mov.b32 	%f142, %r90;
	// begin inline asm
	shfl.sync.down.b32 %r95, %r96, %r107, %r108, %r109;
	// end inline asm
	mov.b64 	{%r101, %r106}, %rd297;
	// begin inline asm
	shfl.sync.down.b32 %r100, %r101, %r107, %r108, %r109;
	// end inline asm
	// begin inline asm
	shfl.sync.down.b32 %r105, %r106, %r107, %r108, %r109;
	// end inline asm
	mov.b64 	%rd164, {%r100, %r105};
	setp.gt.s32 	%p58, %r49, 27;
	setp.lt.f32 	%p59, %f232, %f142;
	or.pred  	%p60, %p58, %p59;
	mov.f32 	%f233, %f232;
	mov.u64 	%rd298, %rd297;
	@%p60 bra 	$L__BB5_168;
	setp.gt.f32 	%p61, %f232, %f142;
	mov.f32 	%f233, %f142;
	mov.u64 	%rd298, %rd164;
	@%p61 bra 	$L__BB5_168;
	setp.lt.s64 	%p62, %rd297, %rd164;
	selp.f32 	%f233, %f232, %f142, %p62;
	min.s64 	%rd298, %rd297, %rd164;
$L__BB5_168:
	mov.b32 	%r111, %f233;
	mov.b32 	%r127, 8;
	mov.b32 	%r128, 31;
	mov.b32 	%r129, -1;
	// begin inline asm
	shfl.sync.down.b32 %r110, %r111, %r127, %r128, %r129;
	// end inline asm
	mov.b32 	%f145, %r110;
	// begin inline asm
	shfl.sync.down.b32 %r115, %r116, %r127, %r128, %r129;
	// end inline asm
	mov.b64 	{%r121, %r126}, %rd298;
	// begin inline asm
	shfl.sync.down.b32 %r120, %r121, %r127, %r128, %r129;
	// end inline asm
	// begin inline asm
	shfl.sync.down.b32 %r125, %r126, %r127, %r128, %r129;
	// end inline asm
	mov.b64 	%rd167, {%r120, %r125};
	setp.gt.s32 	%p63, %r49, 23;
	setp.lt.f32 	%p64, %f233, %f145;
	or.pred  	%p65, %p63, %p64;
	mov.f32 	%f234, %f233;
	mov.u64 	%rd299, %rd298;
	@%p65 bra 	$L__BB5_171;
	setp.gt.f32 	%p66, %f233, %f145;
	mov.f32 	%f234, %f145;
	mov.u64 	%rd299, %rd167;
	@%p66 bra 	$L__BB5_171;
	setp.lt.s64 	%p67, %rd298, %rd167;
	selp.f32 	%f234, %f233, %f145, %p67;
	min.s64 	%rd299, %rd298, %rd167;
$L__BB5_171:
	mov.b32 	%r131, %f234;
	mov.b32 	%r147, 16;
	mov.b32 	%r148, 31;
	mov.b32 	%r149, -1;
	// begin inline asm
	shfl.sync.down.b32 %r130, %r131, %r147, %r148, %r149;
	// end inline asm
	mov.b32 	%f148, %r130;
	// begin inline asm
	shfl.sync.down.b32 %r135, %r136, %r147, %r148, %r149;
	// end inline asm
	mov.b64 	{%r141, %r146}, %rd299;
	// begin inline asm
	shfl.sync.down.b32 %r140, %r141, %r147, %r148, %r149;
	// end inline asm
	// begin inline asm
	shfl.sync.down.b32 %r145, %r146, %r147, %r148, %r149;
	// end inline asm
	mov.b64 	%rd170, {%r140, %r145};
	setp.gt.s32 	%p68, %r49, 15;
	setp.lt.f32 	%p69, %f234, %f148;
	or.pred  	%p70, %p68, %p69;
	mov.f32 	%f242, %f234;
	mov.u64 	%rd307, %rd299;
	@%p70 bra 	$L__BB5_174;
	setp.gt.f32 	%p71, %f234, %f148;
	mov.f32 	%f242, %f148;
	mov.u64 	%rd307, %rd170;
	@%p71 bra 	$L__BB5_174;
	setp.lt.s64 	%p72, %rd299, %rd170;
	selp.f32 	%f242, %f234, %f148, %p72;
	min.s64 	%rd307, %rd299, %rd170;
$L__BB5_174:
	setp.ne.s32 	%p73, %r49, 0;
	@%p73 bra 	$L__BB5_176;
	shr.u32 	%r150, %r18, 1;
	and.b32  	%r151, %r150, 496;
	mov.u32 	%r152, _ZN6thrust24THRUST_300001_SM_1000_NS8cuda_cub4core6detail5shmemE;
	add.s32 	%r153, %r152, %r151;
	st.shared.f32 	[%r153+8], %f242;
	st.shared.u64 	[%r153+16], %rd307;
$L__BB5_176:
	bar.sync 	0;
	setp.ne.s32 	%p74, %r18, 0;
	@%p74 bra 	$L__BB5_198;
	ld.shared.f32 	%f151, [_ZN6thrust24THRUST_300001_SM_1000_NS8cuda_cub4core6detail5shmemE+24];
	ld.shared.u64 	%rd173, [_ZN6thrust24THRUST_300001_SM_1000_NS8cuda_cub4core6detail5shmemE+32];
	setp.lt.f32 	%p75, %f242, %f151;
	mov.f32 	%f236, %f242;
	mov.u64 	%rd301, %rd307;
	@%p75 bra 	$L__BB5_180;
	setp.lt.f32 	%p76, %f151, %f242;
	mov.f32 	%f236, %f151;
	mov.u64 	%rd301, %rd173;
	@%p76 bra 	$L__BB5_180;
	setp.lt.s64 	%p77, %rd307, %rd173;
	selp.f32 	%f236, %f242, %f151, %p77;
	min.s64 	%rd301, %rd307, %rd173;
$L__BB5_180:
	ld.shared.f32 	%f154, [_ZN6thrust24THRUST_300001_SM_1000_NS8cuda_cub4core6detail5shmemE+40];
	ld.shared.u64 	%rd176, [_ZN6thrust24THRUST_300001_SM_1000_NS8cuda_cub4core6detail5shmemE+48];
	setp.lt.f32 	%p78, %f236, %f154;
	mov.f32 	%f237, %f236;
	mov.u64 	%rd302, %rd301;
	@%p78 bra 	$L__BB5_183;
	setp.lt.f32 	%p79, %f154, %f236;
	mov.f32 	%f237, %f154;
	mov.u64 	%rd302, %rd176;
	@%p79 bra 	$L__BB5_183;
	setp.lt.s64 	%p80, %rd301, %rd176;
	selp.f32 	%f237, %f236, %f154, %p80;
	min.s64 	%rd302, %rd301, %rd176;
$L__BB5_183:
	ld.shared.f32 	%f157, [_ZN6thrust24THRUST_300001_SM_1000_NS8cuda_cub4core6detail5shmemE+56];
	ld.shared.u64 	%rd179, [_ZN6thrust24THRUST_300001_SM_1000_NS8cuda_cub4core6detail5shmemE+64];
	setp.lt.f32 	%p81, %f237, %f157;
	mov.f32 	%f238, %f237;
	mov.u64 	%rd303, %rd302;
	@%p81 bra 	$L__BB5_186;
	setp.lt.f32 	%p82, %f157, %f237;
	mov.f32 	%f238, %f157;
	mov.u64 	%rd303, %rd179;
	@%p82 bra 	$L__BB5_186;
	setp.lt.s64 	%p83, %rd302, %rd179;
	selp.f32 	%f238, %f237, %f157, %p83;
	min.s64 	%rd303, %rd302, %rd179;
$L__BB5_186:
	ld.shared.f32 	%f160, [_ZN6thrust24THRUST_300001_SM_1000_NS8cuda_cub4core6detail5shmemE+72];
	ld.shared.u64 	%rd182, [_ZN6thrust24THRUST_300001_SM_1000_NS8cuda_cub4core6detail5shmemE+80];
	setp.lt.f32 	%p84, %f238, %f160;
	mov.f32 	%f239, %f238;
	mov.u64 	%rd304, %rd303;
	@%p84 bra 	$L__BB5_189;
	setp.lt.f32 	%p85, %f160, %f238;
	mov.f32 	%f239, %f160;
	mov.u64 	%rd304, %rd182;
	@%p85 bra 	$L__BB5_189;
	setp.lt.s64 	%p86, %rd303, %rd182;
	selp.f32 	%f239, %f238, %f160, %p86;
	min.s64 	%rd304, %rd303, %rd182;
$L__BB5_189:
	ld.shared.f32 	%f163, [_ZN6thrust24THRUST_300001_SM_1000_NS8cuda_cub4core6detail5shmemE+88];
	ld.shared.u64 	%rd185, [_ZN6thrust24THRUST_300001_SM_1000_NS8cuda_cub4core6detail5shmemE+96];
	setp.lt.f32 	%p87, %f239, %f163;
	mov.f32 	%f240, %f239;
	mov.u64 	%rd305, %rd304;
	@%p87 bra 	$L__BB5_192;
	setp.lt.f32 	%p88, %f163, %f239;
	mov.f32 	%f240, %f163;
	mov.u64 	%rd305, %rd185;
	@%p88 bra 	$L__BB5_192;
	setp.lt.s64 	%p89, %rd304, %rd185;
	selp.f32 	%f240, %f239, %f163, %p89;
	min.s64 	%rd305, %rd304, %rd185;
$L__BB5_192:
	ld.shared.f32 	%f166, [_ZN6thrust24THRUST_300001_SM_1000_NS8cuda_cub4core6detail5shmemE+104];
	ld.shared.u64 	%rd188, [_ZN6thrust24THRUST_300001_SM_1000_NS8cuda_cub4core6detail5shmemE+112];
	setp.lt.f32 	%p90, %f240, %f166;
	mov.f32 	%f241, %f240;
	mov.u64 	%rd306, %rd305;
	@%p90 bra 	$L__BB5_195;
	setp.lt.f32 	%p91, %f166, %f240;
	mov.f32 	%f241, %f166;
	mov.u64 	%rd306, %rd188;
	@%p91 bra 	$L__BB5_195;
	setp.lt.s64 	%p92, %rd305, %rd188;
	selp.f32 	%f241, %f240, %f166, %p92;
	min.s64 	%rd306, %rd305, %rd188;
$L__BB5_195:
	ld.shared.f32 	%f169, [_ZN6thrust24THRUST_300001_SM_1000_NS8cuda_cub4core6detail5shmemE+120];
	ld.shared.u64 	%rd191, [_ZN6thrust24THRUST_300001_SM_1000_NS8cuda_cub4core6detail5shmemE+128];
	setp.lt.f32 	%p93, %f241, %f169;
	mov.f32 	%f242, %f241;
	mov.u64 	%rd307, %rd306;
	@%p93 bra 	$L__BB5_198;
	setp.lt.f32 	%p94, %f169, %f241;
	mov.f32 	%f242, %f169;
	mov.u64 	%rd307, %rd191;
	@%p94 bra 	$L__BB5_198;
	setp.lt.s64 	%p95, %rd306, %rd191;
	selp.f32 	%f242, %f241, %f169, %p95;
	min.s64 	%rd307, %rd306, %rd191;
$L__BB5_198:
	mov.u32 	%r381, %tid.x;
	setp.ne.s32 	%p222, %r381, 0;
	@%p222 bra 	$L__BB5_200;
	ld.param.u64 	%rd237, [_ZN6thrust24THRUST_300001_SM_1000_NS8cuda_cub4core6detail13_kernel_agentINS1_8__reduce11ReduceAgentINS0_12zip_iteratorIN4cuda3std3__45tupleIJNS0_6detail15normal_iteratorINS0_10device_ptrIfEEEENS0_17counting_iteratorIlNS0_11use_defaultESI_SI_EEEEEEEPNSB_IJflEEESM_lNS1_9__extrema9arg_min_fIflNSA_4lessIfEEEEEEJSL_SN_lSS_EEEvDpT0__param_1];
	cvta.to.global.u64 	%rd236, %rd237;
	st.global.f32 	[%rd236], %f242;
	st.global.u64 	[%rd236+8], %rd307;
$L__BB5_200:
	ret;

}
	// .globl	_ZN6thrust24THRUST_300001_SM_1000_NS8cuda_cub4core6detail13_kernel_agentINS1_8__reduce11ReduceAgentINS0_12zip_iteratorIN4cuda3std3__45tupleIJNS0_6detail15normal_iteratorINS0_10device_ptrIfEEEENS0_17counting_iteratorIlNS0_11use_defaultESI_SI_EEEEEEEPNSB_IJflEEESM_lNS1_9__extrema9arg_min_fIflNSA_4lessIfEEEEEEJSL_SN_lN3cub18CUB_300001_SM_100013GridEvenShareIlEENSV_9GridQueueIyEESS_EEEvDpT0_
.visible .entry _ZN6thrust24THRUST_300001_SM_1000_NS8cuda_cub4core6detail13_kernel_agentINS1_8__reduce11ReduceAgentINS0_12zip_iteratorIN4cuda3std3__45tupleIJNS0_6detail15normal_iteratorINS0_10device_ptrIfEEEENS0_17counting_iteratorIlNS0_11use_defaultESI_SI_EEEEEEEPNSB_IJflEEESM_lNS1_9__extrema9arg_min_fIflNSA_4lessIfEEEEEEJSL_SN_lN3cub18CUB_300001_SM_100013GridEvenShareIlEENSV_9GridQueueIyEESS_EEEvDpT0_(
	.param .align 8 .b8 _ZN6thrust24THRUST_300001_SM_1000_NS8cuda_cub4core6detail13_kernel_agentINS1_8__reduce11ReduceAgentINS0_12zip_iteratorIN4cuda3std3__45tupleIJNS0_6detail15normal_iteratorINS0_10device_ptrIfEEEENS0_17counting_iteratorIlNS0_11use_defaultESI_SI_EEEEEEEPNSB_IJflEEESM_lNS1_9__extrema9arg_min_fIflNSA_4lessIfEEEEEEJSL_SN_lN3cub18CUB_300001_SM_100013GridEvenShareIlEENSV_9GridQueueIyEESS_EEEvDpT0__param_0[16],
	.param .u64 .ptr .align 1 _ZN6thrust24THRUST_300001_SM_1000_NS8cuda_cub4core6detail13_kernel_agentINS1_8__reduce11ReduceAgentINS0_12zip_iteratorIN4cuda3std3__45tupleIJNS0_6detail15normal_iteratorINS0_10device_ptrIfEEEENS0_17counting_iteratorIlNS0_11use_defaultESI_SI_EEEEEEEPNSB_IJflEEESM_lNS1_9__extrema9arg_min_fIflNSA_4lessIfEEEEEEJSL_SN_lN3cub18CUB_300001_SM_100013GridEvenShareIlEENSV_9GridQueueIyEESS_EEEvDpT0__param_1,
	.param .u64 _ZN6thrust24THRUST_300001_SM_1000_NS8cuda_cub4core6detail13_kernel_agentINS1_8__reduce11ReduceAgentINS0_12zip_iteratorIN4cuda3std3__45tupleIJNS0_6detail15normal_iteratorINS0_10device_ptrIfEEEENS0_17counting_iteratorIlNS0_11use_defaultESI_SI_EEEEEEEPNSB_IJflEEESM_lNS1_9__extrema9arg_min_fIflNSA_4lessIfEEEEEEJSL_SN_lN3cub18CUB_300001_SM_100013GridEvenShareIlEENSV_9GridQueueIyEESS_EEEvDpT0__param_2,
	.param .align 8 .b8 _ZN6thrust24THRUST_300001_SM_1000_NS8cuda_cub4core6detail13_kernel_agentINS1_8__reduce11ReduceAgentINS0_12zip_iteratorIN4cuda3std3__45tupleIJNS0_6detail15normal_iteratorINS0_10device_ptrIfEEEENS0_17counting_iteratorIlNS0_11use_defaultESI_SI_EEEEEEEPNSB_IJflEEESM_lNS1_9__extrema9arg_min_fIflNSA_4lessIfEEEEEEJSL_SN_lN3cub18CUB_300001_SM_100013GridEvenShareIlEENSV_9GridQueueIyEESS_EEEvDpT0__param_3[72],
	.param .align 8 .b8 _ZN6thrust24THRUST_300001_SM_1000_NS8cuda_cub4core6detail13_kernel_agentINS1_8__reduce11ReduceAgentINS0_12zip_iteratorIN4cuda3std3__45tupleIJNS0_6detail15normal_iteratorINS0_10device_ptrIfEEEENS0_17counting_iteratorIlNS0_11use_defaultESI_SI_EEEEEEEPNSB_IJflEEESM_lNS1_9__extrema9arg_min_fIflNSA_4lessIfEEEEEEJSL_SN_lN3cub18CUB_300001_SM_100013GridEvenShareIlEENSV_9GridQueueIyEESS_EEEvDpT0__param_4[8],
	.param .align 1 .b8 _ZN6thrust24THRUST_300001_SM_1000_NS8cuda_cub4core6detail13_kernel_agentINS1_8__reduce11ReduceAgentINS0_12zip_iteratorIN4cuda3std3__45tupleIJNS0_6detail15normal_iteratorINS0_10device_ptrIfEEEENS0_17counting_iteratorIlNS0_11use_defaultESI_SI_EEEEEEEPNSB_IJflEEESM_lNS1_9__extrema9arg_min_fIflNSA_4lessIfEEEEEEJSL_SN_lN3cub18CUB_300001_SM_100013GridEvenShareIlEENSV_9GridQueueIyEESS_EEEvDpT0__param_5[1]
)
.maxntid 256
{
	.reg .pred 	%p<225>;
	.reg .b32 	%r<399>;
	.reg .b32 	%f<243>;
	.reg .b64 	%rd<325>;

	ld.param.u64 	%rd199, [_ZN6thrust24THRUST_300001_SM_1000_NS8cuda_cub4core6detail13_kernel_agentINS1_8__reduce11ReduceAgentINS0_12zip_iteratorIN4cuda3std3__45tupleIJNS0_6detail15normal_iteratorINS0_10device_ptrIfEEEENS0_17counting_iteratorIlNS0_11use_defaultESI_SI_EEEEEEEPNSB_IJflEEESM_lNS1_9__extrema9arg_min_fIflNSA_4lessIfEEEEEEJSL_SN_lN3cub18CUB_300001_SM_100013GridEvenShareIlEENSV_9GridQueueIyEESS_EEEvDpT0__param_0+8];
	ld.param.u64 	%rd198, [_ZN6thrust24THRUST_300001_SM_1000_NS8cuda_cub4core6detail13_kernel_agentINS1_8__reduce11ReduceAgentINS0_12zip_iteratorIN4cuda3std3__45tupleIJNS0_6detail15normal_iteratorINS0_10device_ptrIfEEEENS0_17counting_iteratorIlNS0_11use_defaultESI_SI_EEEEEEEPNSB_IJflEEESM_lNS1_9__extrema9arg_min_fIflNSA_4lessIfEEEEEEJSL_SN_lN3cub18CUB_300001_SM_100013GridEvenShareIlEENSV_9GridQueueIyEESS_EEEvDpT0__param_0];
	ld.param.u64 	%rd202, [_ZN6thrust24THRUST_300001_SM_1000_NS8cuda_cub4core6detail13_kernel_agentINS1_8__reduce11ReduceAgentINS0_12zip_iteratorIN4cuda3std3__45tupleIJNS0_6detail15normal_iteratorINS0_10device_ptrIfEEEENS0_17counting_iteratorIlNS0_11use_defaultESI_SI_EEEEEEEPNSB_IJflEEESM_lNS1_9__extrema9arg_min_fIflNSA_4lessIfEEEEEEJSL_SN_lN3cub18CUB_300001_SM_100013GridEvenShareIlEENSV_9GridQueueIyEESS_EEEvDpT0__param_4];
	ld.param.u64 	%rd201, [_ZN6thrust24THRUST_300001_SM_1000_NS8cuda_cub4core6detail13_kernel_agentINS1_8__reduce11ReduceAgentINS0_12zip_iteratorIN4cuda3std3__45tupleIJNS0_6detail15normal_iteratorINS0_10device_ptrIfEEEENS0_17counting_iteratorIlNS0_11use_defaultESI_SI_EEEEEEEPNSB_IJflEEESM_lNS1_9__extrema9arg_min_fIflNSA_4lessIfEEEEEEJSL_SN_lN3cub18CUB_300001_SM_100013GridEvenShareIlEENSV_9GridQueueIyEESS_EEEvDpT0__param_2];
	cvta.to.global.u64 	%rd1, %rd202;
	cvta.to.global.u64 	%rd2, %rd198;
	mov.u32 	%r1, %ctaid.x;
	mul.lo.s32 	%r33, %r1, 1280;
	cvt.u64.u32 	%rd4, %r33;
	mov.u32 	%r34, %nctaid.x;
	mul.lo.s32 	%r35, %r34, 1280;
	cvt.u64.u32 	%rd5, %r35;
	add.s64 	%rd203, %rd4, 1280;
	setp.le.s64 	%p1, %rd203, %rd201;
	@%p1 bra 	$L__BB6_111;
	cvt.u32.u64 	%r159, %rd4;
	cvt.u32.u64 	%r2, %rd201;
	sub.s32 	%r3, %r2, %r159;
	mov.u32 	%r4, %tid.x;
	setp.ge.s32 	%p98, %r4, %r3;
	mov.f32 	%f188, 0f00000000;
	mov.b64 	%rd266, 0;
	mov.u32 	%r393, %r4;
	@%p98 bra 	$L__BB6_3;
	cvt.u64.u32 	%rd234, %r4;
	add.s64 	%rd235, %rd4, %rd234;
	shl.b64 	%rd236, %rd235, 2;
	add.s64 	%rd237, %rd2, %rd236;
	add.s64 	%rd266, %rd199, %rd235;
	ld.global.f32 	%f188, [%rd237];
	add.s32 	%r393, %r4, 256;
$L__BB6_3:
	setp.ge.s32 	%p99, %r393, %r3;
	@%p99 bra 	$L__BB6_25;
	not.b32 	%r161, %r393;
	add.s32 	%r162, %r161, %r2;
	sub.s32 	%r7, %r162, %r159;
	and.b32  	%r163, %r7, 768;
	setp.eq.s32 	%p100, %r163, 768;
	@%p100 bra 	$L__BB6_10;
	cvt.u64.u32 	%rd239, %r393;
	add.s64 	%rd240, %rd239, %rd4;
	add.s64 	%rd257, %rd240, %rd199;
	shl.b64 	%rd241, %rd240, 2;
	add.s64 	%rd256, %rd2, %rd241;
	shr.u32 	%r164, %r7, 8;
	add.s32 	%r165, %r164, 1;
	and.b32  	%r166, %r165, 3;
	neg.s32 	%r391, %r166;
$L__BB6_6:
	.pragma "nounroll";
	mov.u64 	%rd12, %rd266;
	mov.f32 	%f3, %f188;
	ld.global.f32 	%f4, [%rd256];
	setp.lt.f32 	%p101, %f3, %f4;
	@%p101 bra 	$L__BB6_9;
	setp.lt.f32 	%p102, %f4, %f3;
	mov.u64 	%rd266, %rd257;
	mov.f32 	%f188, %f4;
	@%p102 bra 	$L__BB6_9;
	setp.lt.s64 	%p103, %rd12, %rd257;
	min.s64 	%rd266, %rd12, %rd257;
	selp.f32 	%f188, %f3, %f4, %p103;
$L__BB6_9:
	add.s32 	%r393, %r393, 256;
	add.s64 	%rd257, %rd257, 256;
	add.s64 	%rd256, %rd256, 1024;
	add.s32 	%r391, %r391, 1;
	setp.ne.s32 	%p104, %r391, 0;
	@%p104 bra 	$L__BB6_6;
$L__BB6_10:
	setp.lt.u32 	%p105, %r7, 768;
	@%p105 bra 	$L__BB6_25;
	add.s32 	%r394, %r393, 512;
$L__BB6_12:
	mov.u32 	%r15, %r394;
	add.s32 	%r167, %r15, -512;
	cvt.s64.s32 	%rd242, %r167;
	add.s64 	%rd243, %rd242, %rd4;
	shl.b64 	%rd244, %rd243, 2;
	add.s64 	%rd20, %rd2, %rd244;
	add.s64 	%rd21, %rd243, %rd199;
	ld.global.f32 	%f10, [%rd20];
	setp.lt.f32 	%p106, %f188, %f10;
	mov.u64 	%rd263, %rd266;
	mov.f32 	%f185, %f188;
	@%p106 bra 	$L__BB6_15;
	setp.lt.f32 	%p107, %f10, %f188;
	mov.u64 	%rd263, %rd21;
	mov.f32 	%f185, %f10;
	@%p107 bra 	$L__BB6_15;
	setp.lt.s64 	%p108, %rd266, %rd21;
	min.s64 	%rd263, %rd266, %rd21;
	selp.f32 	%f185, %f188, %f10, %p108;
$L__BB6_15:
	add.s32 	%r168, %r15, -256;
	cvt.s64.s32 	%rd245, %r168;
	add.s64 	%rd246, %rd245, %rd4;
	add.s64 	%rd24, %rd246, %rd199;
	ld.global.f32 	%f13, [%rd20+1024];
	setp.lt.f32 	%p109, %f185, %f13;
	mov.u64 	%rd264, %rd263;
	mov.f32 	%f186, %f185;
	@%p109 bra 	$L__BB6_18;
	setp.lt.f32 	%p110, %f13, %f185;
	mov.u64 	%rd264, %rd24;
	mov.f32 	%f186, %f13;
	@%p110 bra 	$L__BB6_18;
	setp.lt.s64 	%p111, %rd263, %rd24;
	min.s64 	%rd264, %rd263, %rd24;
	selp.f32 	%f186, %f185, %f13, %p111;
$L__BB6_18:
	cvt.s64.s32 	%rd247, %r15;
	add.s64 	%rd248, %rd247, %rd4;
	add.s64 	%rd27, %rd248, %rd199;
	ld.global.f32 	%f16, [%rd20+2048];
	setp.lt.f32 	%p112, %f186, %f16;
	mov.u64 	%rd265, %rd264;
	mov.f32 	%f187, %f186;
	@%p112 bra 	$L__BB6_21;
	setp.lt.f32 	%p113, %f16, %f186;
	mov.u64 	%rd265, %rd27;
	mov.f32 	%f187, %f16;
	@%p113 bra 	$L__BB6_21;
	setp.lt.s64 	%p114, %rd264, %rd27;
	min.s64 	%rd265, %rd264, %rd27;
	selp.f32 	%f187, %f186, %f16, %p114;
$L__BB6_21:
	add.s32 	%r169, %r15, 256;
	cvt.s64.s32 	%rd249, %r169;
	add.s64 	%rd250, %rd249, %rd4;
	add.s64 	%rd30, %rd250, %rd199;
	ld.global.f32 	%f19, [%rd20+3072];
	setp.lt.f32 	%p115, %f187, %f19;
	mov.u64 	%rd266, %rd265;
	mov.f32 	%f188, %f187;
	@%p115 bra 	$L__BB6_24;
	setp.lt.f32 	%p116, %f19, %f187;
	mov.u64 	%rd266, %rd30;
	mov.f32 	%f188, %f19;
	@%p116 bra 	$L__BB6_24;
	setp.lt.s64 	%p117, %rd265, %rd30;
	min.s64 	%rd266, %rd265, %rd30;
	selp.f32 	%f188, %f187, %f19, %p117;
$L__BB6_24:
	add.s32 	%r394, %r15, 1024;
	add.s32 	%r170, %r15, 512;
	setp.lt.s32 	%p118, %r170, %r3;
	@%p118 bra 	$L__BB6_12;
$L__BB6_25:
	setp.lt.s32 	%p119, %r3, 256;
	@%p119 bra 	$L__BB6_65;
	// begin inline asm
	mov.u32 %r284, %laneid;
	// end inline asm
	mov.b32 	%r286, %f188;
	mov.b32 	%r302, 1;
	mov.b32 	%r303, 31;
	mov.b32 	%r304, -1;
	// begin inline asm
	shfl.sync.down.b32 %r285, %r286, %r302, %r303, %r304;
	// end inline asm
	mov.b32 	%f23, %r285;
	// begin inline asm
	shfl.sync.down.b32 %r290, %r291, %r302, %r303, %r304;
	// end inline asm
	mov.b64 	{%r296, %r301}, %rd266;
	// begin inline asm
	shfl.sync.down.b32 %r295, %r296, %r302, %r303, %r304;
	// end inline asm
	// begin inline asm
	shfl.sync.down.b32 %r300, %r301, %r302, %r303, %r304;
	// end inline asm
	mov.b64 	%rd34, {%r295, %r300};
	setp.gt.s32 	%p176, %r284, 30;
	setp.lt.f32 	%p177, %f188, %f23;
	or.pred  	%p178, %p176, %p177;
	mov.u64 	%rd268, %rd266;
	mov.f32 	%f190, %f188;
	@%p178 bra 	$L__BB6_29;
	setp.gt.f32 	%p179, %f188, %f23;
	mov.u64 	%rd268, %rd34;
	mov.f32 	%f190, %f23;
	@%p179 bra 	$L__BB6_29;
	setp.lt.s64 	%p180, %rd266, %rd34;
	min.s64 	%rd268, %rd266, %rd34;
	selp.f32 	%f190, %f188, %f23, %p180;
$L__BB6_29:
	mov.b32 	%r306, %f190;
	mov.b32 	%r322, 2;
	mov.b32 	%r323, 31;
	mov.b32 	%r324, -1;
	// begin inline asm
	shfl.sync.down.b32 %r305, %r306, %r322, %r323, %r324;
	// end inline asm
	mov.b32 	%f26, %r305;
	// begin inline asm
	shfl.sync.down.b32 %r310, %r311, %r322, %r323, %r324;
	// end inline asm
	mov.b64 	{%r316, %r321}, %rd268;
	// begin inline asm
	shfl.sync.down.b32 %r315, %r316, %r322, %r323, %r324;
	// end inline asm
	// begin inline asm
	shfl.sync.down.b32 %r320, %r321, %r322, %r323, %r324;
	// end inline asm
	mov.b64 	%rd37, {%r315, %r320};
	setp.gt.s32 	%p181, %r284, 29;
	setp.lt.f32 	%p182, %f190, %f26;
	or.pred  	%p183, %p181, %p182;
	mov.u64 	%rd269, %rd268;
	mov.f32 	%f191, %f190;
	@%p183 bra 	$L__BB6_32;
	setp.gt.f32 	%p184, %f190, %f26;
	mov.u64 	%rd269, %rd37;
	mov.f32 	%f191, %f26;
	@%p184 bra 	$L__BB6_32;
	setp.lt.s64 	%p185, %rd268, %rd37;
	min.s64 	%rd269, %rd268, %rd37;
	selp.f32 	%f191, %f190, %f26, %p185;
$L__BB6_32:
	mov.b32 	%r326, %f191;
	mov.b32 	%r342, 4;
	mov.b32 	%r343, 31;
	mov.b32 	%r344, -1;
	// begin inline asm
	shfl.sync.down.b32 %r325, %r326, %r342, %r343, %r344;
	// end inline asm
	mov.b32 	%f29, %r325;
	// begin inline asm
	shfl.sync.down.b32 %r330, %r331, %r342, %r343, %r344;
	// end inline asm
	mov.b64 	{%r336, %r341}, %rd269;
	// begin inline asm
	shfl.sync.down.b32 %r335, %r336, %r342, %r343, %r344;
	// end inline asm
	// begin inline asm
	shfl.sync.down.b32 %r340, %r341, %r342, %r343, %r344;
	// end inline asm
	mov.b64 	%rd40, {%r335, %r340};
	setp.gt.s32 	%p186, %r284, 27;
	setp.lt.f32 	%p187, %f191, %f29;
	or.pred  	%p188, %p186, %p187;
	mov.u64 	%rd270, %rd269;
	mov.f32 	%f192, %f191;
	@%p188 bra 	$L__BB6_35;
	setp.gt.f32 	%p189, %f191, %f29;
	mov.u64 	%rd270, %rd40;
	mov.f32 	%f192, %f29;
	@%p189 bra 	$L__BB6_35;
	setp.lt.s64 	%p190, %rd269, %rd40;
	min.s64 	%rd270, %rd269, %rd40;
	selp.f32 	%f192, %f191, %f29, %p190;
$L__BB6_35:
	mov.b32 	%r346, %f192;
	mov.b32 	%r362, 8;
	mov.b32 	%r363, 31;
	mov.b32 	%r364, -1;
	// begin inline asm
	shfl.sync.down.b32 %r345, %r346, %r362, %r363, %r364;
	// end inline asm
	mov.b32 	%f32, %r345;
	// begin inline asm
	shfl.sync.down.b32 %r350, %r351, %r362, %r363, %r364;
	// end inline asm
	mov.b64 	{%r356, %r361}, %rd270;
	// begin inline asm
	shfl.sync.down.b32 %r355, %r356, %r362, %r363, %r364;
	// end inline asm
	// begin inline asm
	shfl.sync.down.b32 %r360, %r361, %r362, %r363, %r364;
	// end inline asm
	mov.b64 	%rd43, {%r355, %r360};
	setp.gt.s32 	%p191, %r284, 23;
	setp.lt.f32 	%p192, %f192, %f32;
	or.pred  	%p193, %p191, %p192;
	mov.u64 	%rd271, %rd270;
	mov.f32 	%f193, %f192;
	@%p193 bra 	$L__BB6_38;
	setp.gt.f32 	%p194, %f192, %f32;
	mov.u64 	%rd271, %rd43;
	mov.f32 	%f193, %f32;
	@%p194 bra 	$L__BB6_38;
	setp.lt.s64 	%p195, %rd270, %rd43;
	min.s64 	%rd271, %rd270, %rd43;
	selp.f32 	%f193, %f192, %f32, %p195;
$L__BB6_38:
	mov.b32 	%r366, %f193;
	mov.b32 	%r382, 16;
	mov.b32 	%r383, 31;
	mov.b32 	%r384, -1;
	// begin inline asm
	shfl.sync.down.b32 %r365, %r366, %r382, %r383, %r384;
	// end inline asm
	mov.b32 	%f35, %r365;
	// begin inline asm
	shfl.sync.down.b32 %r370, %r371, %r382, %r383, %r384;
	// end inline asm
	mov.b64 	{%r376, %r381}, %rd271;
	// begin inline asm
	shfl.sync.down.b32 %r375, %r376, %r382, %r383, %r384;
	// end inline asm
	// begin inline asm
	shfl.sync.down.b32 %r380, %r381, %r382, %r383, %r384;
	// end inline asm
	mov.b64 	%rd46, {%r375, %r380};
	setp.gt.s32 	%p196, %r284, 15;
	setp.lt.f32 	%p197, %f193, %f35;
	or.pred  	%p198, %p196, %p197;
	mov.u64 	%rd324, %rd271;
	mov.f32 	%f242, %f193;
	@%p198 bra 	$L__BB6_41;
	setp.gt.f32 	%p199, %f193, %f35;
	mov.u64 	%rd324, %rd46;
	mov.f32 	%f242, %f35;
	@%p199 bra 	$L__BB6_41;
	setp.lt.s64 	%p200, %rd271, %rd46;
	min.s64 	%rd324, %rd271, %rd46;
	selp.f32 	%f242, %f193, %f35, %p200;
$L__BB6_41:
	setp.ne.s32 	%p201, %r284, 0;
	@%p201 bra 	$L__BB6_43;
	shr.u32 	%r385, %r4, 1;
	and.b32  	%r386, %r385, 496;
	mov.u32 	%r387, _ZN6thrust24THRUST_300001_SM_1000_NS8cuda_cub4core6detail5shmemE;
	add.s32 	%r388, %r387, %r386;
	st.shared.f32 	[%r388+8], %f242;
	st.shared.u64 	[%r388+16], %rd324;
$L__BB6_43:
	bar.sync 	0;
	setp.ne.s32 	%p202, %r4, 0;
	@%p202 bra 	$L__BB6_201;
	ld.shared.f32 	%f38, [_ZN6thrust24THRUST_300001_SM_1000_NS8cuda_cub4core6detail5shmemE+24];
	ld.shared.u64 	%rd49, [_ZN6thrust24THRUST_300001_SM_1000_NS8cuda_cub4core6detail5shmemE+32];
	setp.lt.f32 	%p203, %f242, %f38;
	mov.u64 	%rd273, %rd324;
	mov.f32 	%f195, %f242;
	@%p203 bra 	$L__BB6_47;
	setp.lt.f32 	%p204, %f38, %f242;
	mov.u64 	%rd273, %rd49;
	mov.f32 	%f195, %f38;
	@%p204 bra 	$L__BB6_47;
	setp.lt.s64 	%p205, %rd324, %rd49;
	min.s64 	%rd273, %rd324, %rd49;
	selp.f32 	%f195, %f242, %f38, %p205;
$L__BB6_47:
	ld.shared.f32 	%f41, [_ZN6thrust24THRUST_300001_SM_1000_NS8cuda_cub4core6detail5shmemE+40];
	ld.shared.u64 	%rd52, [_ZN6thrust24THRUST_300001_SM_1000_NS8cuda_cub4core6detail5shmemE+48];
	setp.lt.f32 	%p206, %f195, %f41;
	mov.u64 	%rd274, %rd273;
	mov.f32 	%f196, %f195;
	@%p206 bra 	$L__BB6_50;
	setp.lt.f32 	%p207, %f41, %f195;
	mov.u64 	%rd274, %rd52;
	mov.f32 	%f196, %f41;
	@%p207 bra 	$L__BB6_50;
	setp.lt.s64 	%p208, %rd273, %rd52;
	min.s64 	%rd274, %rd273, %rd52;
	selp.f32 	%f196, %f195, %f41, %p208;
$L__BB6_50:
	ld.shared.f32 	%f44, [_ZN6thrust24THRUST_300001_SM_1000_NS8cuda_cub4core6detail5shmemE+56];
	ld.shared.u64 	%rd55, [_ZN6thrust24THRUST_300001_SM_1000_NS8cuda_cub4core6detail5shmemE+64];
	setp.lt.f32 	%p209, %f196, %f44;
	mov.u64 	%rd275, %rd274;
	mov.f32 	%f197, %f196;
	@%p209 bra 	$L__BB6_53;
	setp.lt.f32 	%p210, %f44, %f196;
	mov.u64 	%rd275, %rd55;
	mov.f32 	%f197, %f44;
	@%p210 bra 	$L__BB6_53;
	setp.lt.s64 	%p211, %rd274, %rd55;
	min.s64 	%rd275, %rd274, %rd55;
	selp.f32 	%f197, %f196, %f44, %p211;
$L__BB6_53:
	ld.shared.f32 	%f47, [_ZN6thrust24THRUST_300001_SM_1000_NS8cuda_cub4core6detail5shmemE+72];
	ld.shared.u64 	%rd58, [_ZN6thrust24THRUST_300001_SM_1000_NS8cuda_cub4core6detail5shmemE+80];
	setp.lt.f32 	%p212, %f197, %f47;
	mov.u64 	%rd276, %rd275;
	mov.f32 	%f198, %f197;
	@%p212 bra 	$L__BB6_56;
	setp.lt.f32 	%p213, %f47, %f197;
	mov.u64 	%rd276, %rd58;
	mov.f32 	%f198, %f47;
	@%p213 bra 	$L__BB6_56;
	setp.lt.s64 	%p214, %rd275, %rd58;
	min.s64 	%rd276, %rd275, %rd58;
	selp.f32 	%f198, %f197, %f47, %p214;
$L__BB6_56:
	ld.shared.f32 	%f50, [_ZN6thrust24THRUST_300001_SM_1000_NS8cuda_cub4core6detail5shmemE+88];
	ld.shared.u64 	%rd61, [_ZN6thrust24THRUST_300001_SM_1000_NS8cuda_cub4core6detail5shmemE+96];
	setp.lt.f32 	%p215, %f198, %f50;
	mov.f32 	%f199, %f198;
	mov.u64 	%rd277, %rd276;
	@%p215 bra 	$L__BB6_59;
	setp.lt.f32 	%p216, %f50, %f198;
	mov.f32 	%f199, %f50;
	mov.u64 	%rd277, %rd61;
	@%p216 bra 	$L__BB6_59;
	setp.lt.s64 	%p217, %rd276, %rd61;
	selp.f32 	%f199, %f198, %f50, %p217;
	min.s64 	%rd277, %rd276, %rd61;
$L__BB6_59:
	ld.shared.f32 	%f53, [_ZN6thrust24THRUST_300001_SM_1000_NS8cuda_cub4core6detail5shmemE+104];
	ld.shared.u64 	%rd64, [_ZN6thrust24THRUST_300001_SM_1000_NS8cuda_cub4core6detail5shmemE+112];
	setp.lt.f32 	%p218, %f199, %f53;
	mov.f32 	%f200, %f199;
	mov.u64 	%rd278, %rd277;
	@%p218 bra 	$L__BB6_62;
	setp.lt.f32 	%p219, %f53, %f199;
	mov.f32 	%f200, %f53;
	mov.u64 	%rd278, %rd64;
	@%p219 bra 	$L__BB6_62;
	setp.lt.s64 	%p220, %rd277, %rd64;
	selp.f32 	%f200, %f199, %f53, %p220;
	min.s64 	%rd278, %rd277, %rd64;
$L__BB6_62:
	ld.shared.f32 	%f56, [_ZN6thrust24THRUST_300001_SM_1000_NS8cuda_cub4core6detail5shmemE+120];
	ld.shared.u64 	%rd67, [_ZN6thrust24THRUST_300001_SM_1000_NS8cuda_cub4core6detail5shmemE+128];
	setp.lt.f32 	%p221, %f200, %f56;
	mov.f32 	%f242, %f200;
	mov.u64 	%rd324, %rd278;
	@%p221 bra 	$L__BB6_201;
	setp.lt.f32 	%p222, %f56, %f200;
	mov.f32 	%f242, %f56;
	mov.u64 	%rd324, %rd67;
	@%p222 bra 	$L__BB6_201;
	setp.lt.s64 	%p223, %rd278, %rd67;
	selp.f32 	%f242, %f200, %f56, %p223;
	min.s64 	%rd324, %rd278, %rd67;
	bra.uni 	$L__BB6_201;
$L__BB6_65:
	// begin inline asm
	mov.u32 %r171, %laneid;
	// end inline asm
	and.b32  	%r192, %r4, 992;
	add.s32 	%r193, %r192, 32;
	setp.gt.s32 	%p120, %r193, %r3;
	not.b32 	%r194, %r192;
	add.s32 	%r195, %r3, %r194;
	selp.b32 	%r190, %r195, 31, %p120;
	mov.b32 	%r173, %f188;
	mov.b32 	%r189, 1;
	mov.b32 	%r191, -1;
	// begin inline asm
	shfl.sync.down.b32 %r172, %r173, %r189, %r190, %r191;
	// end inline asm
	mov.b32 	%f58, %r172;
	// begin inline asm
	shfl.sync.down.b32 %r177, %r178, %r189, %r190, %r191;
	// end inline asm
	mov.b64 	{%r183, %r188}, %rd266;
	// begin inline asm
	shfl.sync.down.b32 %r182, %r183, %r189, %r190, %r191;
	// end inline asm
	// begin inline asm
	shfl.sync.down.b32 %r187, %r188, %r189, %r190, %r191;
	// end inline asm
	mov.b64 	%rd69, {%r182, %r187};
	setp.ge.s32 	%p121, %r171, %r190;
	setp.lt.f32 	%p122, %f188, %f58;
	or.pred  	%p123, %p121, %p122;
	mov.f32 	%f201, %f188;
	mov.u64 	%rd279, %rd266;
	@%p123 bra 	$L__BB6_68;
	setp.gt.f32 	%p124, %f188, %f58;
	mov.f32 	%f201, %f58;
	mov.u64 	%rd279, %rd69;
	@%p124 bra 	$L__BB6_68;
	setp.lt.s64 	%p125, %rd266, %rd69;
	selp.f32 	%f201, %f188, %f58, %p125;
	min.s64 	%rd279, %rd266, %rd69;
$L__BB6_68:
	mov.b32 	%r197, %f201;
	mov.b32 	%r213, 2;
	mov.b32 	%r215, -1;
	// begin inline asm
	shfl.sync.down.b32 %r196, %r197, %r213, %r190, %r215;
	// end inline asm
	mov.b32 	%f61, %r196;
	// begin inline asm
	shfl.sync.down.b32 %r201, %r202, %r213, %r190, %r215;
	// end inline asm
	mov.b64 	{%r207, %r212}, %rd279;
	// begin inline asm
	shfl.sync.down.b32 %r206, %r207, %r213, %r190, %r215;
	// end inline asm
	// begin inline asm
	shfl.sync.down.b32 %r211, %r212, %r213, %r190, %r215;
	// end inline asm
	mov.b64 	%rd72, {%r206, %r211};
	add.s32 	%r216, %r171, 2;
	setp.gt.s32 	%p126, %r216, %r190;
	setp.lt.f32 	%p127, %f201, %f61;
	or.pred  	%p128, %p126, %p127;
	mov.f32 	%f202, %f201;
	mov.u64 	%rd280, %rd279;
	@%p128 bra 	$L__BB6_71;
	setp.gt.f32 	%p129, %f201, %f61;
	mov.f32 	%f202, %f61;
	mov.u64 	%rd280, %rd72;
	@%p129 bra 	$L__BB6_71;
	setp.lt.s64 	%p130, %rd279, %rd72;
	selp.f32 	%f202, %f201, %f61, %p130;
	min.s64 	%rd280, %rd279, %rd72;
$L__BB6_71:
	mov.b32 	%r218, %f202;
	mov.b32 	%r234, 4;
	mov.b32 	%r236, -1;
	// begin inline asm
	shfl.sync.down.b32 %r217, %r218, %r234, %r190, %r236;
	// end inline asm
	mov.b32 	%f64, %r217;
	// begin inline asm
	shfl.sync.down.b32 %r222, %r223, %r234, %r190, %r236;
	// end inline asm
	mov.b64 	{%r228, %r233}, %rd280;
	// begin inline asm
	shfl.sync.down.b32 %r227, %r228, %r234, %r190, %r236;
	// end inline asm
	// begin inline asm
	shfl.sync.down.b32 %r232, %r233, %r234, %r190, %r236;
	// end inline asm
	mov.b64 	%rd75, {%r227, %r232};
	add.s32 	%r237, %r171, 4;
	setp.gt.s32 	%p131, %r237, %r190;
	setp.lt.f32 	%p132, %f202, %f64;
	or.pred  	%p133, %p131, %p132;
	mov.f32 	%f203, %f202;
	mov.u64 	%rd281, %rd280;
	@%p133 bra 	$L__BB6_74;
	setp.gt.f32 	%p134, %f202, %f64;
	mov.f32 	%f203, %f64;
	mov.u64 	%rd281, %rd75;
	@%p134 bra 	$L__BB6_74;
	setp.lt.s64 	%p135, %rd280, %rd75;
	selp.f32 	%f203, %f202, %f64, %p135;
	min.s64 	%rd281, %rd280, %rd75;
$L__BB6_74:
	mov.b32 	%r239, %f203;
	mov.b32 	%r255, 8;
	mov.b32 	%r257, -1;
	// begin inline asm
	shfl.sync.down.b32 %r238, %r239, %r255, %r190, %r257;
	// end inline asm
	mov.b32 	%f67, %r238;
	// begin inline asm
	shfl.sync.down.b32 %r243, %r244, %r255, %r190, %r257;
	// end inline asm
	mov.b64 	{%r249, %r254}, %rd281;
	// begin inline asm
	shfl.sync.down.b32 %r248, %r249, %r255, %r190, %r257;
	// end inline asm
	// begin inline asm
	shfl.sync.down.b32 %r253, %r254, %r255, %r190, %r257;
	// end inline asm
	mov.b64 	%rd78, {%r248, %r253};
	add.s32 	%r258, %r171, 8;
	setp.gt.s32 	%p136, %r258, %r190;
	setp.lt.f32 	%p137, %f203, %f67;
	or.pred  	%p138, %p136, %p137;
	mov.f32 	%f204, %f203;
	mov.u64 	%rd282, %rd281;
	@%p138 bra 	$L__BB6_77;
	setp.gt.f32 	%p139, %f203, %f67;
	mov.f32 	%f204, %f67;
	mov.u64 	%rd282, %rd78;
	@%p139 bra 	$L__BB6_77;
	setp.lt.s64 	%p140, %rd281, %rd78;
	selp.f32 	%f204, %f203, %f67, %p140;
	min.s64 	%rd282, %rd281, %rd78;
$L__BB6_77:
	mov.b32 	%r260, %f204;
	mov.b32 	%r276, 16;
	mov.b32 	%r278, -1;
	// begin inline asm
	shfl.sync.down.b32 %r259, %r260, %r276, %r190, %r278;
	// end inline asm
	mov.b32 	%f70, %r259;
	// begin inline asm
	shfl.sync.down.b32 %r264, %r265, %r276, %r190, %r278;
	// end inline asm
	mov.b64 	{%r270, %r275}, %rd282;
	// begin inline asm
	shfl.sync.down.b32 %r269, %r270, %r276, %r190, %r278;
	// end inline asm
	// begin inline asm
	shfl.sync.down.b32 %r274, %r275, %r276, %r190, %r278;
	// end inline asm
	mov.b64 	%rd81, {%r269, %r274};
	add.s32 	%r279, %r171, 16;
	setp.gt.s32 	%p141, %r279, %r190;
	setp.lt.f32 	%p142, %f204, %f70;
	or.pred  	%p143, %p141, %p142;
	mov.f32 	%f242, %f204;
	mov.u64 	%rd324, %rd282;
	@%p143 bra 	$L__BB6_80;
	setp.gt.f32 	%p144, %f204, %f70;
	mov.f32 	%f242, %f70;
	mov.u64 	%rd324, %rd81;
	@%p144 bra 	$L__BB6_80;
	setp.lt.s64 	%p145, %rd282, %rd81;
	selp.f32 	%f242, %f204, %f70, %p145;
	min.s64 	%rd324, %rd282, %rd81;
$L__BB6_80:
	setp.ne.s32 	%p146, %r171, 0;
	@%p146 bra 	$L__BB6_82;
	shr.u32 	%r280, %r4, 1;
	and.b32  	%r281, %r280, 496;
	mov.u32 	%r282, _ZN6thrust24THRUST_300001_SM_1000_NS8cuda_cub4core6detail5shmemE;
	add.s32 	%r283, %r282, %r281;
	st.shared.f32 	[%r283+8], %f242;
	st.shared.u64 	[%r283+16], %rd324;
$L__BB6_82:
	bar.sync 	0;
	setp.ne.s32 	%p147, %r4, 0;
	@%p147 bra 	$L__BB6_201;
	setp.lt.s32 	%p148, %r3, 33;
	mov.f32 	%f206, %f242;
	mov.u64 	%rd284, %rd324;
	@%p148 bra 	$L__BB6_87;
	ld.shared.f32 	%f73, [_ZN6thrust24THRUST_300001_SM_1000_NS8cuda_cub4core6detail5shmemE+24];
	ld.shared.u64 	%rd84, [_ZN6thrust24THRUST_300001_SM_1000_NS8cuda_cub4core6detail5shmemE+32];
	setp.lt.f32 	%p149, %f242, %f73;
	mov.f32 	%f206, %f242;
	mov.u64 	%rd284, %rd324;
	@%p149 bra 	$L__BB6_87;
	setp.lt.f32 	%p150, %f73, %f242;
	mov.f32 	%f206, %f73;
	mov.u64 	%rd284, %rd84;
	@%p150 bra 	$L__BB6_87;
	setp.lt.s64 	%p151, %rd324, %rd84;
	selp.f32 	%f206, %f242, %f73, %p151;
	min.s64 	%rd284, %rd324, %rd84;
$L__BB6_87:
	setp.lt.s32 	%p152, %r3, 65;
	mov.f32 	%f207, %f206;
	mov.u64 	%rd285, %rd284;
	@%p152 bra 	$L__BB6_91;
	ld.shared.f32 	%f76, [_ZN6thrust24THRUST_300001_SM_1000_NS8cuda_cub4core6detail5shmemE+40];
	ld.shared.u64 	%rd87, [_ZN6thrust24THRUST_300001_SM_1000_NS8cuda_cub4core6detail5shmemE+48];
	setp.lt.f32 	%p153, %f206, %f76;
	mov.f32 	%f207, %f206;
	mov.u64 	%rd285, %rd284;
	@%p153 bra 	$L__BB6_91;
	setp.lt.f32 	%p154, %f76, %f206;
	mov.f32 	%f207, %f76;
	mov.u64 	%rd285, %rd87;
	@%p154 bra 	$L__BB6_91;
	setp.lt.s64 	%p155, %rd284, %rd87;
	selp.f32 	%f207, %f206, %f76, %p155;
	min.s64 	%rd285, %rd284, %rd87;
$L__BB6_91:
	setp.lt.s32 	%p156, %r3, 97;
	mov.f32 	%f208, %f207;
	mov.u64 	%rd286, %rd285;
	@%p156 bra 	$L__BB6_95;
	ld.shared.f32 	%f79, [_ZN6thrust24THRUST_300001_SM_1000_NS8cuda_cub4core6detail5shmemE+56];
	ld.shared.u64 	%rd90, [_ZN6thrust24THRUST_300001_SM_1000_NS8cuda_cub4core6detail5shmemE+64];
	setp.lt.f32 	%p157, %f207, %f79;
	mov.f32 	%f208, %f207;
	mov.u64 	%rd286, %rd285;
	@%p157 bra 	$L__BB6_95;
	setp.lt.f32 	%p158, %f79, %f207;
	mov.f32 	%f208, %f79;
	mov.u64 	%rd286, %rd90;
	@%p158 bra 	$L__BB6_95;
	setp.lt.s64 	%p159, %rd285, %rd90;
	selp.f32 	%f208, %f207, %f79, %p159;
	min.s64 	%rd286, %rd285, %rd90;
$L__BB6_95:
	setp.lt.s32 	%p160, %r3, 129;
	mov.f32 	%f209, %f208;
	mov.u64 	%rd287, %rd286;
	@%p160 bra 	$L__BB6_99;
	ld.shared.f32 	%f82, [_ZN6thrust24THRUST_300001_SM_1000_NS8cuda_cub4core6detail5shmemE+72];
	ld.shared.u64 	%rd93, [_ZN6thrust24THRUST_300001_SM_1000_NS8cuda_cub4core6detail5shmemE+80];
	setp.lt.f32 	%p161, %f208, %f82;
	mov.f32 	%f209, %f208;
	mov.u64 	%rd287, %rd286;
	@%p161 bra 	$L__BB6_99;
	setp.lt.f32 	%p162, %f82, %f208;
	mov.f32 	%f209, %f82;
	mov.u64 	%rd287, %rd93;
	@%p162 bra 	$L__BB6_99;
	setp.lt.s64 	%p163, %rd286, %rd93;
	selp.f32 	%f209, %f208, %f82, %p163;
	min.s64 	%rd287, %rd286, %rd93;
$L__BB6_99:
	setp.lt.s32 	%p164, %r3, 161;
	mov.f32 	%f210, %f209;
	mov.u64 	%rd288, %rd287;
	@%p164 bra 	$L__BB6_103;
	ld.shared.f32 	%f85, [_ZN6thrust24THRUST_300001_SM_1000_NS8cuda_cub4core6detail5shmemE+88];
	ld.shared.u64 	%rd96, [_ZN6thrust24THRUST_300001_SM_1000_NS8cuda_cub4core6detail5shmemE+96];
	setp.lt.f32 	%p165, %f209, %f85;
	mov.f32 	%f210, %f209;
	mov.u64 	%rd288, %rd287;
	@%p165 bra 	$L__BB6_103;
	setp.lt.f32 	%p166, %f85, %f209;
	mov.f32 	%f210, %f85;
	mov.u64 	%rd288, %rd96;
	@%p166 bra 	$L__BB6_103;
	setp.lt.s64 	%p167, %rd287, %rd96;
	selp.f32 	%f210, %f209, %f85, %p167;
	min.s64 	%rd288, %rd287, %rd96;
$L__BB6_103:
	setp.lt.s32 	%p168, %r3, 193;
	mov.f32 	%f211, %f210;
	mov.u64 	%rd289, %rd288;
	@%p168 bra 	$L__BB6_107;
	ld.shared.f32 	%f88, [_ZN6thrust24THRUST_300001_SM_1000_NS8cuda_cub4core6detail5shmemE+104];
	ld.shared.u64 	%rd99, [_ZN6thrust24THRUST_300001_SM_1000_NS8cuda_cub4core6detail5shmemE+112];
	setp.lt.f32 	%p169, %f210, %f88;
	mov.f32 	%f211, %f210;
	mov.u64 	%rd289, %rd288;
	@%p169 bra 	$L__BB6_107;
	setp.lt.f32 	%p170, %f88, %f210;
	mov.f32 	%f211, %f88;
	mov.u64 	%rd289, %rd99;
	@%p170 bra 	$L__BB6_107;
	setp.lt.s64 	%p171, %rd288, %rd99;
	selp.f32 	%f211, %f210, %f88, %p171;
	min.s64 	%rd289, %rd288, %rd99;
$L__BB6_107:
	setp.lt.s32 	%p172, %r3, 225;
	mov.f32 	%f242, %f211;
	mov.u64 	%rd324, %rd289;
	@%p172 bra 	$L__BB6_201;
	ld.shared.f32 	%f91, [_ZN6thrust24THRUST_300001_SM_1000_NS8cuda_cub4core6detail5shmemE+120];
	ld.shared.u64 	%rd102, [_ZN6thrust24THRUST_300001_SM_1000_NS8cuda_cub4core6detail5shmemE+128];
	setp.lt.f32 	%p173, %f211, %f91;
	mov.f32 	%f242, %f211;
	mov.u64 	%rd324, %rd289;
	@%p173 bra 	$L__BB6_201;
	setp.lt.f32 	%p174, %f91, %f211;
	mov.f32 	%f242, %f91;
	mov.u64 	%rd324, %rd102;
	@%p174 bra 	$L__BB6_201;
	setp.lt.s64 	%p175, %rd289, %rd102;
	selp.f32 	%f242, %f211, %f91, %p175;
	min.s64 	%rd324, %rd289, %rd102;
	bra.uni 	$L__BB6_201;
$L__BB6_111:
	mov.u32 	%r20, %tid.x;
	add.s64 	%rd104, %rd199, %rd4;
	cvt.u64.u32 	%rd105, %r20;
	add.s64 	%rd204, %rd105, %rd4;
	cvta.to.global.u64 	%rd205, %rd198;
	shl.b64 	%rd206, %rd204, 2;
	add.s64 	%rd207, %rd205, %rd206;
	ld.global.f32 	%f172, [%rd207];
	add.s32 	%r36, %r20, 256;
	cvt.u64.u32 	%rd208, %r36;
	ld.global.f32 	%f173, [%rd207+1024];
	add.s32 	%r37, %r20, 512;
	cvt.u64.u32 	%rd209, %r37;
	ld.global.f32 	%f174, [%rd207+2048];
	ld.global.f32 	%f93, [%rd207+3072];
	or.b32  	%r38, %r20, 1024;
	cvt.u64.u32 	%rd106, %r38;
	add.s64 	%rd107, %rd104, %rd106;
	ld.global.f32 	%f94, [%rd207+4096];
	setp.lt.f32 	%p2, %f173, %f172;
	selp.f32 	%f175, %f173, %f172, %p2;
	selp.b64 	%rd210, %rd208, %rd105, %p2;
	setp.lt.f32 	%p3, %f174, %f175;
	selp.f32 	%f95, %f174, %f175, %p3;
	selp.b64 	%rd108, %rd209, %rd210, %p3;
	setp.lt.f32 	%p4, %f95, %f93;
	mov.f32 	%f212, %f95;
	mov.u64 	%rd290, %rd108;
	@%p4 bra 	$L__BB6_114;
	add.s32 	%r39, %r20, 768;
	cvt.u64.u32 	%rd290, %r39;
	setp.lt.f32 	%p5, %f93, %f95;
	mov.f32 	%f212, %f93;
	@%p5 bra 	$L__BB6_114;
	mov.f32 	%f212, %f95;
	mov.u64 	%rd290, %rd108;
$L__BB6_114:
	add.s64 	%rd111, %rd104, %rd290;
	setp.lt.f32 	%p6, %f212, %f94;
	mov.f32 	%f230, %f212;
	mov.u64 	%rd312, %rd111;
	@%p6 bra 	$L__BB6_117;
	setp.lt.f32 	%p7, %f94, %f212;
	mov.f32 	%f230, %f94;
	mov.u64 	%rd312, %rd107;
	@%p7 bra 	$L__BB6_117;
	setp.lt.s64 	%p8, %rd290, %rd106;
	selp.f32 	%f230, %f212, %f94, %p8;
	selp.b64 	%rd312, %rd111, %rd107, %p8;
$L__BB6_117:
	setp.le.u64 	%p9, %rd201, %rd5;
	@%p9 bra 	$L__BB6_162;
	setp.ne.s32 	%p10, %r20, 0;
	@%p10 bra 	$L__BB6_120;
	atom.global.add.u64 	%rd211, [%rd1+8], 1280;
	add.s64 	%rd212, %rd211, %rd5;
	st.shared.u64 	[_ZN6thrust24THRUST_300001_SM_1000_NS8cuda_cub4core6detail5shmemE+152], %rd212;
$L__BB6_120:
	bar.sync 	0;
	ld.shared.u64 	%rd300, [_ZN6thrust24THRUST_300001_SM_1000_NS8cuda_cub4core6detail5shmemE+152];
	add.s64 	%rd213, %rd300, 1280;
	setp.gt.s64 	%p11, %rd213, %rd201;
	@%p11 bra 	$L__BB6_139;
$L__BB6_121:
	add.s64 	%rd214, %rd300, %rd105;
	cvta.to.global.u64 	%rd215, %rd198;
	shl.b64 	%rd216, %rd214, 2;
	add.s64 	%rd217, %rd215, %rd216;
	add.s64 	%rd117, %rd214, %rd199;
	ld.global.f32 	%f100, [%rd217];
	add.s64 	%rd118, %rd117, 256;
	ld.global.f32 	%f101, [%rd217+1024];
	add.s64 	%rd119, %rd117, 512;
	ld.global.f32 	%f102, [%rd217+2048];
	add.s64 	%rd120, %rd117, 768;
	ld.global.f32 	%f103, [%rd217+3072];
	add.s64 	%rd121, %rd117, 1024;
	ld.global.f32 	%f104, [%rd217+4096];
	setp.lt.f32 	%p12, %f230, %f100;
	mov.f32 	%f215, %f230;
	mov.u64 	%rd294, %rd312;
	@%p12 bra 	$L__BB6_124;
	setp.lt.f32 	%p13, %f100, %f230;
	mov.f32 	%f215, %f100;
	mov.u64 	%rd294, %rd117;
	@%p13 bra 	$L__BB6_124;
	setp.lt.s64 	%p14, %rd312, %rd117;
	selp.f32 	%f215, %f230, %f100, %p14;
	min.s64 	%rd294, %rd312, %rd117;
$L__BB6_124:
	setp.lt.f32 	%p15, %f215, %f101;
	mov.f32 	%f216, %f215;
	mov.u64 	%rd295, %rd294;
	@%p15 bra 	$L__BB6_127;
	setp.lt.f32 	%p16, %f101, %f215;
	mov.f32 	%f216, %f101;
	mov.u64 	%rd295, %rd118;
	@%p16 bra 	$L__BB6_127;
	setp.lt.s64 	%p17, %rd294, %rd118;
	selp.f32 	%f216, %f215, %f101, %p17;
	min.s64 	%rd295, %rd294, %rd118;
$L__BB6_127:
	setp.lt.f32 	%p18, %f216, %f102;
	mov.f32 	%f217, %f216;
	mov.u64 	%rd296, %rd295;
	@%p18 bra 	$L__BB6_130;
	setp.lt.f32 	%p19, %f102, %f216;
	mov.f32 	%f217, %f102;
	mov.u64 	%rd296, %rd119;
	@%p19 bra 	$L__BB6_130;
	setp.lt.s64 	%p20, %rd295, %rd119;
	selp.f32 	%f217, %f216, %f102, %p20;
	min.s64 	%rd296, %rd295, %rd119;
$L__BB6_130:
	setp.lt.f32 	%p21, %f217, %f103;
	mov.f32 	%f218, %f217;
	mov.u64 	%rd297, %rd296;
	@%p21 bra 	$L__BB6_133;
	setp.lt.f32 	%p22, %f103, %f217;
	mov.f32 	%f218, %f103;
	mov.u64 	%rd297, %rd120;
	@%p22 bra 	$L__BB6_133;
	setp.lt.s64 	%p23, %rd296, %rd120;
	selp.f32 	%f218, %f217, %f103, %p23;
	min.s64 	%rd297, %rd296, %rd120;
$L__BB6_133:
	setp.lt.f32 	%p24, %f218, %f104;
	mov.f32 	%f230, %f218;
	mov.u64 	%rd312, %rd297;
	@%p24 bra 	$L__BB6_136;
	setp.lt.f32 	%p25, %f104, %f218;
	mov.f32 	%f230, %f104;
	mov.u64 	%rd312, %rd121;
	@%p25 bra 	$L__BB6_136;
	setp.lt.s64 	%p26, %rd297, %rd121;
	selp.f32 	%f230, %f218, %f104, %p26;
	min.s64 	%rd312, %rd297, %rd121;
$L__BB6_136:
	setp.ne.s32 	%p27, %r20, 0;
	bar.sync 	0;
	@%p27 bra 	$L__BB6_138;
	atom.global.add.u64 	%rd218, [%rd1+8], 1280;
	add.s64 	%rd219, %rd218, %rd5;
	st.shared.u64 	[_ZN6thrust24THRUST_300001_SM_1000_NS8cuda_cub4core6detail5shmemE+152], %rd219;
$L__BB6_138:
	bar.sync 	0;
	ld.shared.u64 	%rd300, [_ZN6thrust24THRUST_300001_SM_1000_NS8cuda_cub4core6detail5shmemE+152];
	add.s64 	%rd220, %rd300, 1280;
	setp.le.s64 	%p28, %rd220, %rd201;
	@%p28 bra 	$L__BB6_121;
$L__BB6_139:
	setp.le.s64 	%p29, %rd201, %rd300;
	@%p29 bra 	$L__BB6_162;
	cvt.u32.u64 	%r40, %rd300;
	cvt.u32.u64 	%r41, %rd201;
	sub.s32 	%r21, %r41, %r40;
	setp.ge.s32 	%p30, %r20, %r21;
	@%p30 bra 	$L__BB6_162;
	cvta.to.global.u64 	%rd135, %rd198;
	not.b32 	%r43, %r20;
	add.s32 	%r44, %r43, %r41;
	sub.s32 	%r22, %r44, %r40;
	and.b32  	%r46, %r22, 768;
	setp.eq.s32 	%p31, %r46, 768;
	mov.u32 	%r397, %r20;
	@%p31 bra 	$L__BB6_147;
	add.s64 	%rd222, %rd300, %rd105;
	add.s64 	%rd302, %rd222, %rd199;
	shl.b64 	%rd223, %rd222, 2;
	add.s64 	%rd301, %rd135, %rd223;
	shr.u32 	%r47, %r22, 8;
	add.s32 	%r48, %r47, 1;
	and.b32  	%r49, %r48, 3;
	neg.s32 	%r395, %r49;
	mov.u32 	%r397, %r20;
$L__BB6_143:
	.pragma "nounroll";
	mov.u64 	%rd140, %rd312;
	mov.f32 	%f116, %f230;
	ld.global.f32 	%f117, [%rd301];
	setp.lt.f32 	%p32, %f116, %f117;
	@%p32 bra 	$L__BB6_146;
	setp.lt.f32 	%p33, %f117, %f116;
	mov.f32 	%f230, %f117;
	mov.u64 	%rd312, %rd302;
	@%p33 bra 	$L__BB6_146;
	setp.lt.s64 	%p34, %rd140, %rd302;
	selp.f32 	%f230, %f116, %f117, %p34;
	min.s64 	%rd312, %rd140, %rd302;
$L__BB6_146:
	add.s32 	%r397, %r397, 256;
	add.s64 	%rd302, %rd302, 256;
	add.s64 	%rd301, %rd301, 1024;
	add.s32 	%r395, %r395, 1;
	setp.ne.s32 	%p35, %r395, 0;
	@%p35 bra 	$L__BB6_143;
$L__BB6_147:
	setp.lt.u32 	%p36, %r22, 768;
	@%p36 bra 	$L__BB6_162;
	add.s32 	%r398, %r397, 512;
$L__BB6_149:
	mov.u32 	%r30, %r398;
	add.s32 	%r50, %r30, -512;
	cvt.u64.u32 	%rd224, %r50;
	add.s64 	%rd225, %rd300, %rd224;
	shl.b64 	%rd226, %rd225, 2;
	add.s64 	%rd148, %rd135, %rd226;
	add.s64 	%rd149, %rd225, %rd199;
	ld.global.f32 	%f123, [%rd148];
	setp.lt.f32 	%p37, %f230, %f123;
	mov.f32 	%f226, %f230;
	mov.u64 	%rd308, %rd312;
	@%p37 bra 	$L__BB6_152;
	setp.lt.f32 	%p38, %f123, %f230;
	mov.f32 	%f226, %f123;
	mov.u64 	%rd308, %rd149;
	@%p38 bra 	$L__BB6_152;
	setp.lt.s64 	%p39, %rd312, %rd149;
	selp.f32 	%f226, %f230, %f123, %p39;
	min.s64 	%rd308, %rd312, %rd149;
$L__BB6_152:
	add.s32 	%r51, %r30, -256;
	cvt.u64.u32 	%rd227, %r51;
	add.s64 	%rd228, %rd300, %rd227;
	add.s64 	%rd152, %rd228, %rd199;
	ld.global.f32 	%f126, [%rd148+1024];
	setp.lt.f32 	%p40, %f226, %f126;
	mov.f32 	%f227, %f226;
	mov.u64 	%rd309, %rd308;
	@%p40 bra 	$L__BB6_155;
	setp.lt.f32 	%p41, %f126, %f226;
	mov.f32 	%f227, %f126;
	mov.u64 	%rd309, %rd152;
	@%p41 bra 	$L__BB6_155;
	setp.lt.s64 	%p42, %rd308, %rd152;
	selp.f32 	%f227, %f226, %f126, %p42;
	min.s64 	%rd309, %rd308, %rd152;
$L__BB6_155:
	cvt.u64.u32 	%rd229, %r30;
	add.s64 	%rd230, %rd300, %rd229;
	add.s64 	%rd155, %rd230, %rd199;
	ld.global.f32 	%f129, [%rd148+2048];
	setp.lt.f32 	%p43, %f227, %f129;
	mov.f32 	%f228, %f227;
	mov.u64 	%rd310, %rd309;
	@%p43 bra 	$L__BB6_158;
	setp.lt.f32 	%p44, %f129, %f227;
	mov.f32 	%f228, %f129;
	mov.u64 	%rd310, %rd155;
	@%p44 bra 	$L__BB6_158;
	setp.lt.s64 	%p45, %rd309, %rd155;
	selp.f32 	%f228, %f227, %f129, %p45;
	min.s64 	%rd310, %rd309, %rd155;
$L__BB6_158:
	add.s32 	%r52, %r30, 256;
	cvt.u64.u32 	%rd231, %r52;
	add.s64 	%rd232, %rd300, %rd231;
	add.s64 	%rd158, %rd232, %rd199;
	ld.global.f32 	%f132, [%rd148+3072];
	setp.lt.f32 	%p46, %f228, %f132;
	mov.f32 	%f230, %f228;
	mov.u64 	%rd312, %rd310;
	@%p46 bra 	$L__BB6_161;
	setp.lt.f32 	%p47, %f132, %f228;
	mov.f32 	%f230, %f132;
	mov.u64 	%rd312, %rd158;
	@%p47 bra 	$L__BB6_161;
	setp.lt.s64 	%p48, %rd310, %rd158;
	selp.f32 	%f230, %f228, %f132, %p48;
	min.s64 	%rd312, %rd310, %rd158;
$L__BB6_161:
	add.s32 	%r398, %r30, 1024;
	add.s32 	%r53, %r30, 512;
	setp.lt.s32 	%p49, %r53, %r21;
	@%p49 bra 	$L__BB6_149;
$L__BB6_162:
	// begin inline asm
	mov.u32 %r54, %laneid;
	// end inline asm
	mov.b32 	%r56, %f230;
	mov.b32 	%r72, 1;
	mov.b32 	%r73, 31;
	mov.b32 	%r74, -1;
	// begin inline asm
	shfl.sync.down.b32 %r55, %r56, %r72, %r73, %r74;
	// end inline asm
	mov.b32 	%f136, %r55;
	// begin inline asm
	shfl.sync.down.b32 %r60, %r61, %r72, %r73, %r74;
	// end inline asm
	mov.b64 	{%r66, %r71}, %rd312;
	// begin inline asm
	shfl.sync.down.b32 %r65, %r66, %r72, %r73, %r74;
	// end inline asm
	// begin inline asm
	shfl.sync.down.b32 %r70, %r71, %r72, %r73, %r74;
	// end inline asm
	mov.b64 	%rd162, {%r65, %r70};
	setp.gt.s32 	%p50, %r54, 30;
	setp.lt.f32 	%p51, %f230, %f136;
	or.pred  	%p52, %p50, %p51;
	mov.f32 	%f231, %f230;
	mov.u64 	%rd313, %rd312;
	@%p52 bra 	$L__BB6_165;
	setp.gt.f32 	%p53, %f230, %f136;
	mov.f32 	%f231, %f136;
	mov.u64 	%rd313, %rd162;
	@%p53 bra 	$L__BB6_165;
	setp.lt.s64 	%p54, %rd312, %rd162;
	selp.f32 	%f231, %f230, %f136, %p54;
	min.s64 	%rd313, %rd312, %rd162;
$L__BB6_165:
	mov.b32 	%r76, %f231;
	mov.b32 	%r92, 2;
	mov.b32 	%r93, 31;
	mov.b32 	%r94, -1;
	// begin inline asm
	shfl.sync.down.b32 %r75, %r76, %r92, %r93, %r94;
	// end inline asm
	mov.b32 	%f139, %r75;
	// begin inline asm
	shfl.sync.down.b32 %r80, %r81, %r92, %r93, %r94;
	// end inline asm
	mov.b64 	{%r86, %r91}, %rd313;
	// begin inline asm
	shfl.sync.down.b32 %r85, %r86, %r92, %r93, %r94;
	// end inline asm
	// begin inline asm
	shfl.sync.down.b32 %r90, %r91, %r92, %r93, %r94;
	// end inline asm
	mov.b64 	%rd165, {%r85, %r90};
	setp.gt.s32 	%p55, %r54, 29;
	setp.lt.f32 	%p56, %f231, %f139;
	or.pred  	%p57, %p55, %p56;
	mov.f32 	%f232, %f231;
	mov.u64 	%rd314, %rd313;
	@%p57 bra 	$L__BB6_168;
	setp.gt.f32 	%p58, %f231, %f139;
	mov.f32 	%f232, %f139;
	mov.u64 	%rd314, %rd165;
	@%p58 bra 	$L__BB6_168;
	setp.lt.s64 	%p59, %rd313, %rd165;
	selp.f32 	%f232, %f231, %f139, %p59;
	min.s64 	%rd314, %rd313, %rd165;
$L__BB6_168:
	mov.b32 	%r96, %f232;
	mov.b32 	%r112, 4;
	mov.b32 	%r113, 31;
	mov.b32 	%r114, -1;
	// begin inline asm
	shfl.sync.down.b32 %r95, %r96, %r112, %r113, %r114;
	// end inline asm
	mov.b32 	%f142, %r95;
	// begin inline asm
	shfl.sync.down.b32 %r100, %r101, %r112, %r113, %r114;
	// end inline asm
	mov.b64 	{%r106, %r111}, %rd314;
	// begin inline asm
	shfl.sync.down.b32 %r105, %r106, %r112, %r113, %r114;
	// end inline asm
	// begin inline asm
	shfl.sync.down.b32 %r110, %r111, %r112, %r113, %r114;
	// end inline asm
	mov.b64 	%rd168, {%r105, %r110};
	setp.gt.s32 	%p60, %r54, 27;
	setp.lt.f32 	%p61, %f232, %f142;
	or.pred  	%p62, %p60, %p61;
	mov.f32 	%f233, %f232;
	mov.u64 	%rd315, %rd314;
	@%p62 bra 	$L__BB6_171;
	setp.gt.f32 	%p63, %f232, %f142;
	mov.f32 	%f233, %f142;
	mov.u64 	%rd315, %rd168;
	@%p63 bra 	$L__BB6_171;
	setp.lt.s64 	%p64, %rd314, %rd168;
	selp.f32 	%f233, %f232, %f142, %p64;
	min.s64 	%rd315, %rd314, %rd168;
$L__BB6_171:
	mov.b32 	%r116, %f233;
	mov.b32 	%r132, 8;
	mov.b32 	%r133, 31;
	mov.b32 	%r134, -1;
	// begin inline asm
	shfl.sync.down.b32 %r115, %r116, %r132, %r133, %r134;
	// end inline asm
	mov.b32 	%f145, %r115;
	// begin inline asm
	shfl.sync.down.b32 %r120, %r121, %r132, %r133, %r134;
	// end inline asm
	mov.b64 	{%r126, %r131}, %rd315;
	// begin inline asm
	shfl.sync.down.b32 %r125, %r126, %r132, %r133, %r134;
	// end inline asm
	// begin inline asm
	shfl.sync.down.b32 %r130, %r131, %r132, %r133, %r134;
	// end inline asm
	mov.b64 	%rd171, {%r125, %r130};
	setp.gt.s32 	%p65, %r54, 23;
	setp.lt.f32 	%p66, %f233, %f145;
	or.pred  	%p67, %p65, %p66;
	mov.f32 	%f234, %f233;
	mov.u64 	%rd316, %rd315;
	@%p67 bra 	$L__BB6_174;
	setp.gt.f32 	%p68, %f233, %f145;
	mov.f32 	%f234, %f145;
	mov.u64 	%rd316, %rd171;
	@%p68 bra 	$L__BB6_174;
	setp.lt.s64 	%p69, %rd315, %rd171;
	selp.f32 	%f234, %f233, %f145, %p69;
	min.s64 	%rd316, %rd315, %rd171;
$L__BB6_174:
	mov.b32 	%r136, %f234;
	mov.b32 	%r152, 16;
	mov.b32 	%r153, 31;
	mov.b32 	%r154, -1;
	// begin inline asm
	shfl.sync.down.b32 %r135, %r136, %r152, %r153, %r154;
	// end inline asm
	mov.b32 	%f148, %r135;
	// begin inline asm
	shfl.sync.down.b32 %r140, %r141, %r152, %r153, %r154;
	// end inline asm
	mov.b64 	{%r146, %r151}, %rd316;
	// begin inline asm
	shfl.sync.down.b32 %r145, %r146, %r152, %r153, %r154;
	// end inline asm
	// begin inline asm
	shfl.sync.down.b32 %r150, %r151, %r152, %r153, %r154;
	// end inline asm
	mov.b64 	%rd174, {%r145, %r150};
	setp.gt.s32 	%p70, %r54, 15;
	setp.lt.f32 	%p71, %f234, %f148;
	or.pred  	%p72, %p70, %p71;
	mov.f32 	%f242, %f234;
	mov.u64 	%rd324, %rd316;
	@%p72 bra 	$L__BB6_177;
	setp.gt.f32 	%p73, %f234, %f148;
	mov.f32 	%f242, %f148;
	mov.u64 	%rd324, %rd174;
	@%p73 bra 	$L__BB6_177;
	setp.lt.s64 	%p74, %rd316, %rd174;
	selp.f32 	%f242, %f234, %f148, %p74;
	min.s64 	%rd324, %rd316, %rd174;
$L__BB6_177:
	setp.ne.s32 	%p75, %r54, 0;
	@%p75 bra 	$L__BB6_179;
	shr.u32 	%r155, %r20, 1;
	and.b32  	%r156, %r155, 496;
	mov.u32 	%r157, _ZN6thrust24THRUST_300001_SM_1000_NS8cuda_cub4core6detail5shmemE;
	add.s32 	%r158, %r157, %r156;
	st.shared.f32 	[%r158+8], %f242;
	st.shared.u64 	[%r158+16], %rd324;
$L__BB6_179:
	bar.sync 	0;
	setp.ne.s32 	%p76, %r20, 0;
	@%p76 bra 	$L__BB6_201;
	ld.shared.f32 	%f151, [_ZN6thrust24THRUST_300001_SM_1000_NS8cuda_cub4core6detail5shmemE+24];
	ld.shared.u64 	%rd177, [_ZN6thrust24THRUST_300001_SM_1000_NS8cuda_cub4core6detail5shmemE+32];
	setp.lt.f32 	%p77, %f242, %f151;
	mov.f32 	%f236, %f242;
	mov.u64 	%rd318, %rd324;
	@%p77 bra 	$L__BB6_183;
	setp.lt.f32 	%p78, %f151, %f242;
	mov.f32 	%f236, %f151;
	mov.u64 	%rd318, %rd177;
	@%p78 bra 	$L__BB6_183;
	setp.lt.s64 	%p79, %rd324, %rd177;
	selp.f32 	%f236, %f242, %f151, %p79;
	min.s64 	%rd318, %rd324, %rd177;
$L__BB6_183:
	ld.shared.f32 	%f154, [_ZN6thrust24THRUST_300001_SM_1000_NS8cuda_cub4core6detail5shmemE+40];
	ld.shared.u64 	%rd180, [_ZN6thrust24THRUST_300001_SM_1000_NS8cuda_cub4core6detail5shmemE+48];
	setp.lt.f32 	%p80, %f236, %f154;
	mov.f32 	%f237, %f236;
	mov.u64 	%rd319, %rd318;
	@%p80 bra 	$L__BB6_186;
	setp.lt.f32 	%p81, %f154, %f236;
	mov.f32 	%f237, %f154;
	mov.u64 	%rd319, %rd180;
	@%p81 bra 	$L__BB6_186;
	setp.lt.s64 	%p82, %rd318, %rd180;
	selp.f32 	%f237, %f236, %f154, %p82;
	min.s64 	%rd319, %rd318, %rd180;
$L__BB6_186:
	ld.shared.f32 	%f157, [_ZN6thrust24THRUST_300001_SM_1000_NS8cuda_cub4core6detail5shmemE+56];
	ld.shared.u64 	%rd183, [_ZN6thrust24THRUST_300001_SM_1000_NS8cuda_cub4core6detail5shmemE+64];
	setp.lt.f32 	%p83, %f237, %f157;
	mov.f32 	%f238, %f237;
	mov.u64 	%rd320, %rd319;
	@%p83 bra 	$L__BB6_189;
	setp.lt.f32 	%p84, %f157, %f237;
	mov.f32 	%f238, %f157;
	mov.u64 	%rd320, %rd183;
	@%p84 bra 	$L__BB6_189;
	setp.lt.s64 	%p85, %rd319, %rd183;
	selp.f32 	%f238, %f237, %f157, %p85;
	min.s64 	%rd320, %rd319, %rd183;
$L__BB6_189:
	ld.shared.f32 	%f160, [_ZN6thrust24THRUST_300001_SM_1000_NS8cuda_cub4core6detail5shmemE+72];
	ld.shared.u64 	%rd186, [_ZN6thrust24THRUST_300001_SM_1000_NS8cuda_cub4core6detail5shmemE+80];
	setp.lt.f32 	%p86, %f238, %f160;
	mov.f32 	%f239, %f238;
	mov.u64 	%rd321, %rd320;
	@%p86 bra 	$L__BB6_192;
	setp.lt.f32 	%p87, %f160, %f238;
	mov.f32 	%f239, %f160;
	mov.u64 	%rd321, %rd186;
	@%p87 bra 	$L__BB6_192;
	setp.lt.s64 	%p88, %rd320, %rd186;
	selp.f32 	%f239, %f238, %f160, %p88;
	min.s64 	%rd321, %rd320, %rd186;
$L__BB6_192:
	ld.shared.f32 	%f163, [_ZN6thrust24THRUST_300001_SM_1000_NS8cuda_cub4core6detail5shmemE+88];
	ld.shared.u64 	%rd189, [_ZN6thrust24THRUST_300001_SM_1000_NS8cuda_cub4core6detail5shmemE+96];
	setp.lt.f32 	%p89, %f239, %f163;
	mov.f32 	%f240, %f239;
	mov.u64 	%rd322, %rd321;
	@%p89 bra 	$L__BB6_195;
	setp.lt.f32 	%p90, %f163, %f239;
	mov.f32 	%f240, %f163;
	mov.u64 	%rd322, %rd189;
	@%p90 bra 	$L__BB6_195;
	setp.lt.s64 	%p91, %rd321, %rd189;
	selp.f32 	%f240, %f239, %f163, %p91;
	min.s64 	%rd322, %rd321, %rd189;
$L__BB6_195:
	ld.shared.f32 	%f166, [_ZN6thrust24THRUST_300001_SM_1000_NS8cuda_cub4core6detail5shmemE+104];
	ld.shared.u64 	%rd192, [_ZN6thrust24THRUST_300001_SM_1000_NS8cuda_cub4core6detail5shmemE+112];
	setp.lt.f32 	%p92, %f240, %f166;
	mov.f32 	%f241, %f240;
	mov.u64 	%rd323, %rd322;
	@%p92 bra 	$L__BB6_198;
	setp.lt.f32 	%p93, %f166, %f240;
	mov.f32 	%f241, %f166;
	mov.u64 	%rd323, %rd192;
	@%p93 bra 	$L__BB6_198;
	setp.lt.s64 	%p94, %rd322, %rd192;
	selp.f32 	%f241, %f240, %f166, %p94;
	min.s64 	%rd323, %rd322, %rd192;
$L__BB6_198:
	ld.shared.f32 	%f169, [_ZN6thrust24THRUST_300001_SM_1000_NS8cuda_cub4core6detail5shmemE+120];
	ld.shared.u64 	%rd195, [_ZN6thrust24THRUST_300001_SM_1000_NS8cuda_cub4core6detail5shmemE+128];
	setp.lt.f32 	%p95, %f241, %f169;
	mov.f32 	%f242, %f241;
	mov.u64 	%rd324, %rd323;
	@%p95 bra 	$L__BB6_201;
	setp.lt.f32 	%p96, %f169, %f241;
	mov.f32 	%f242, %f169;
	mov.u64 	%rd324, %rd195;
	@%p96 bra 	$L__BB6_201;
	setp.lt.s64 	%p97, %rd323, %rd195;
	selp.f32 	%f242, %f241, %f169, %p97;
	min.s64 	%rd324, %rd323, %rd195;
$L__BB6_201:
	mov.u32 	%r389, %tid.x;
	setp.ne.s32 	%p224, %r389, 0;
	@%p224 bra 	$L__BB6_203;
	ld.param.u64 	%rd254, [_ZN6thrust24THRUST_300001_SM_1000_NS8cuda_cub4core6detail13_kernel_agentINS1_8__reduce11ReduceAgentINS0_12zip_iteratorIN4cuda3std3__45tupleIJNS0_6detail15normal_iteratorINS0_10device_ptrIfEEEENS0_17counting_iteratorIlNS0_11use_defaultESI_SI_EEEEEEEPNSB_IJflEEESM_lNS1_9__extrema9arg_min_fIflNSA_4lessIfEEEEEEJSL_SN_lN3cub18CUB_300001_SM_100013GridEvenShareIlEENSV_9GridQueueIyEESS_EEEvDpT0__param_1];
	cvta.to.global.u64 	%rd251, %rd254;
	mul.wide.u32 	%rd252, %r1, 16;
	add.s64 	%rd253, %rd251, %rd252;
	st.global.f32 	[%rd253], %f242;
	st.global.u64 	[%rd253+8], %rd324;
$L__BB6_203:
	ret;

}
	// .globl	_ZN6thrust24THRUST_300001_SM_1000_NS8cuda_cub4core6detail13_kernel_agentINS1_8__reduce10DrainAgentIlEEJN3cub18CUB_300001_SM_10009GridQueueIyEElEEEvDpT0_
.visible .entry _ZN6thrust24THRUST_300001_SM_1000_NS8cuda_cub4core6detail13_kernel_agentINS1_8__reduce10DrainAgentIlEEJN3cub18CUB_300001_SM_10009GridQueueIyEElEEEvDpT0_(
	.param .align 8 .b8 _ZN6thrust24THRUST_300001_SM_1000_NS8cuda_cub4core6detail13_kernel_agentINS1_8__reduce10DrainAgentIlEEJN3cub18CUB_300001_SM_10009GridQueueIyEElEEEvDpT0__param_0[8],
	.param .u64 _ZN6thrust24THRUST_300001_SM_1000_NS8cuda_cub4core6detail13_kernel_agentINS1_8__reduce10DrainAgentIlEEJN3cub18CUB_300001_SM_10009GridQueueIyEElEEEvDpT0__param_1
)
.maxntid 1
{
	.reg .b64 	%rd<5>;

	ld.param.u64 	%rd1, [_ZN6thrust24THRUST_300001_SM_1000_NS8cuda_cub4core6detail13_kernel_agentINS1_8__reduce10DrainAgentIlEEJN3cub18CUB_300001_SM_10009GridQueueIyEElEEEvDpT0__param_0];
	ld.param.u64 	%rd2, [_ZN6thrust24THRUST_300001_SM_1000_NS8cuda_cub4core6detail13_kernel_agentINS1_8__reduce10DrainAgentIlEEJN3cub18CUB_300001_SM_10009GridQueueIyEElEEEvDpT0__param_1];
	cvta.to.global.u64 	%rd3, %rd1;
	st.global.u64 	[%rd3], %rd2;
	mov.b64 	%rd4, 0;
	st.global.u64 	[%rd3+8], %rd4;
	ret;

}
	// .globl	_ZN6thrust24THRUST_300001_SM_1000_NS8cuda_cub4core6detail13_kernel_agentINS1_8__reduce11ReduceAgentIPN4cuda3std3__45tupleIJflEEESC_SB_lNS1_9__extrema9arg_min_fIflNS9_4lessIfEEEEEEJSC_SC_iSH_EEEvDpT0_
.visible .entry _ZN6thrust24THRUST_300001_SM_1000_NS8cuda_cub4core6detail13_kernel_agentINS1_8__reduce11ReduceAgentIPN4cuda3std3__45tupleIJflEEESC_SB_lNS1_9__extrema9arg_min_fIflNS9_4lessIfEEEEEEJSC_SC_iSH_EEEvDpT0_(
	.param .u64 .ptr .align 1 _ZN6thrust24THRUST_300001_SM_1000_NS8cuda_cub4core6detail13_kernel_agentINS1_8__reduce11ReduceAgentIPN4cuda3std3__45tupleIJflEEESC_SB_lNS1_9__extrema9arg_min_fIflNS9_4lessIfEEEEEEJSC_SC_iSH_EEEvDpT0__param_0,
	.param .u64 .ptr .align 1 _ZN6thrust24THRUST_300001_SM_1000_NS8cuda_cub4core6detail13_kernel_agentINS1_8__reduce11ReduceAgentIPN4cuda3std3__45tupleIJflEEESC_SB_lNS1_9__extrema9arg_min_fIflNS9_4lessIfEEEEEEJSC_SC_iSH_EEEvDpT0__param_1,
	.param .u32 _ZN6thrust24THRUST_300001_SM_1000_NS8cuda_cub4core6detail13_kernel_agentINS1_8__reduce11ReduceAgentIPN4cuda3std3__45tupleIJflEEESC_SB_lNS1_9__extrema9arg_min_fIflNS9_4lessIfEEEEEEJSC_SC_iSH_EEEvDpT0__param_2,
	.param .align 1 .b8 _ZN6thrust24THRUST_300001_SM_1000_NS8cuda_cub4core6detail13_kernel_agentINS1_8__reduce11ReduceAgentIPN4cuda3std3__45tupleIJflEEESC_SB_lNS1_9__extrema9arg_min_fIflNS9_4lessIfEEEEEEJSC_SC_iSH_EEEvDpT0__param_3[1]
)
.maxntid 256
{
	.reg .pred 	%p<260>;
	.reg .b32 	%r<436>;
	.reg .b32 	%f<293>;
	.reg .b64 	%rd<479>;

	ld.param.u64 	%rd236, [_ZN6thrust24THRUST_300001_SM_1000_NS8cuda_cub4core6detail13_kernel_agentINS1_8__reduce11ReduceAgentIPN4cuda3std3__45tupleIJflEEESC_SB_lNS1_9__extrema9arg_min_fIflNS9_4lessIfEEEEEEJSC_SC_iSH_EEEvDpT0__param_0];
	ld.param.u32 	%r29, [_ZN6thrust24THRUST_300001_SM_1000_NS8cuda_cub4core6detail13_kernel_agentINS1_8__reduce11ReduceAgentIPN4cuda3std3__45tupleIJflEEESC_SB_lNS1_9__extrema9arg_min_fIflNS9_4lessIfEEEEEEJSC_SC_iSH_EEEvDpT0__param_2];
	cvt.s64.s32 	%rd1, %r29;
	setp.eq.s32 	%p1, %r29, 0;
	@%p1 bra 	$L__BB8_238;
	setp.gt.s32 	%p2, %r29, 1279;
	@%p2 bra 	$L__BB8_111;
	mov.u32 	%r1, %tid.x;
	setp.ge.s32 	%p133, %r1, %r29;
	mov.f32 	%f224, 0f00000000;
	mov.b64 	%rd402, 0;
	mov.u32 	%r430, %r1;
	@%p133 bra 	$L__BB8_4;
	mul.wide.u32 	%rd366, %r1, 16;
	add.s64 	%rd363, %rd236, %rd366;
	// begin inline asm
	ld.global.nc.u64 %rd362, [%rd363];
	// end inline asm
	mov.b64 	{%r191, %r192}, %rd362;
	mov.b32 	%f224, %r191;
	add.s64 	%rd365, %rd363, 8;
	// begin inline asm
	ld.global.nc.u64 %rd402, [%rd365];
	// end inline asm
	add.s32 	%r430, %r1, 256;
$L__BB8_4:
	setp.ge.s32 	%p134, %r430, %r29;
	@%p134 bra 	$L__BB8_25;
	not.b32 	%r193, %r430;
	add.s32 	%r4, %r29, %r193;
	and.b32  	%r194, %r4, 768;
	setp.eq.s32 	%p135, %r194, 768;
	@%p135 bra 	$L__BB8_11;
	mul.wide.u32 	%rd368, %r430, 16;
	add.s64 	%rd393, %rd236, %rd368;
	shr.u32 	%r195, %r4, 8;
	add.s32 	%r196, %r195, 1;
	and.b32  	%r197, %r196, 3;
	neg.s32 	%r428, %r197;
$L__BB8_7:
	.pragma "nounroll";
	mov.u64 	%rd6, %rd402;
	mov.f32 	%f3, %f224;
	// begin inline asm
	ld.global.nc.u64 %rd369, [%rd393];
	// end inline asm
	mov.b64 	{%r198, %r199}, %rd369;
	mov.b32 	%f4, %r198;
	add.s64 	%rd372, %rd393, 8;
	// begin inline asm
	ld.global.nc.u64 %rd371, [%rd372];
	// end inline asm
	setp.lt.f32 	%p136, %f3, %f4;
	@%p136 bra 	$L__BB8_10;
	setp.lt.f32 	%p137, %f4, %f3;
	mov.u64 	%rd402, %rd371;
	mov.f32 	%f224, %f4;
	@%p137 bra 	$L__BB8_10;
	setp.lt.s64 	%p138, %rd6, %rd371;
	min.s64 	%rd402, %rd6, %rd371;
	selp.f32 	%f224, %f3, %f4, %p138;
$L__BB8_10:
	add.s32 	%r430, %r430, 256;
	add.s64 	%rd393, %rd393, 4096;
	add.s32 	%r428, %r428, 1;
	setp.ne.s32 	%p139, %r428, 0;
	@%p139 bra 	$L__BB8_7;
$L__BB8_11:
	setp.lt.u32 	%p140, %r4, 768;
	@%p140 bra 	$L__BB8_25;
$L__BB8_12:
	mul.wide.s32 	%rd377, %r430, 16;
	add.s64 	%rd374, %rd236, %rd377;
	// begin inline asm
	ld.global.nc.u64 %rd373, [%rd374];
	// end inline asm
	mov.b64 	{%r200, %r201}, %rd373;
	mov.b32 	%f10, %r200;
	add.s64 	%rd376, %rd374, 8;
	// begin inline asm
	ld.global.nc.u64 %rd375, [%rd376];
	// end inline asm
	setp.lt.f32 	%p141, %f224, %f10;
	mov.u64 	%rd399, %rd402;
	mov.f32 	%f221, %f224;
	@%p141 bra 	$L__BB8_15;
	setp.lt.f32 	%p142, %f10, %f224;
	mov.u64 	%rd399, %rd375;
	mov.f32 	%f221, %f10;
	@%p142 bra 	$L__BB8_15;
	setp.lt.s64 	%p143, %rd402, %rd375;
	min.s64 	%rd399, %rd402, %rd375;
	selp.f32 	%f221, %f224, %f10, %p143;
$L__BB8_15:
	add.s64 	%rd379, %rd374, 4096;
	// begin inline asm
	ld.global.nc.u64 %rd378, [%rd379];
	// end inline asm
	mov.b64 	{%r202, %r203}, %rd378;
	mov.b32 	%f13, %r202;
	add.s64 	%rd381, %rd374, 4104;
	// begin inline asm
	ld.global.nc.u64 %rd380, [%rd381];
	// end inline asm
	setp.lt.f32 	%p144, %f221, %f13;
	mov.u64 	%rd400, %rd399;
	mov.f32 	%f222, %f221;
	@%p144 bra 	$L__BB8_18;
	setp.lt.f32 	%p145, %f13, %f221;
	mov.u64 	%rd400, %rd380;
	mov.f32 	%f222, %f13;
	@%p145 bra 	$L__BB8_18;
	setp.lt.s64 	%p146, %rd399, %rd380;
	min.s64 	%rd400, %rd399, %rd380;
	selp.f32 	%f222, %f221, %f13, %p146;
$L__BB8_18:
	add.s64 	%rd383, %rd374, 8192;
	// begin inline asm
	ld.global.nc.u64 %rd382, [%rd383];
	// end inline asm
	mov.b64 	{%r204, %r205}, %rd382;
	mov.b32 	%f16, %r204;
	add.s64 	%rd385, %rd374, 8200;
	// begin inline asm
	ld.global.nc.u64 %rd384, [%rd385];
	// end inline asm
	setp.lt.f32 	%p147, %f222, %f16;
	mov.u64 	%rd401, %rd400;
	mov.f32 	%f223, %f222;
	@%p147 bra 	$L__BB8_21;
	setp.lt.f32 	%p148, %f16, %f222;
	mov.u64 	%rd401, %rd384;
	mov.f32 	%f223, %f16;
	@%p148 bra 	$L__BB8_21;
	setp.lt.s64 	%p149, %rd400, %rd384;
	min.s64 	%rd401, %rd400, %rd384;
	selp.f32 	%f223, %f222, %f16, %p149;
$L__BB8_21:
	add.s64 	%rd387, %rd374, 12288;
	// begin inline asm
	ld.global.nc.u64 %rd386, [%rd387];
	// end inline asm
	mov.b64 	{%r206, %r207}, %rd386;
	mov.b32 	%f19, %r206;
	add.s64 	%rd389, %rd374, 12296;
	// begin inline asm
	ld.global.nc.u64 %rd388, [%rd389];
	// end inline asm
	setp.lt.f32 	%p150, %f223, %f19;
	mov.u64 	%rd402, %rd401;
	mov.f32 	%f224, %f223;
	@%p150 bra 	$L__BB8_24;
	setp.lt.f32 	%p151, %f19, %f223;
	mov.u64 	%rd402, %rd388;
	mov.f32 	%f224, %f19;
	@%p151 bra 	$L__BB8_24;
	setp.lt.s64 	%p152, %rd401, %rd388;
	min.s64 	%rd402, %rd401, %rd388;
	selp.f32 	%f224, %f223, %f19, %p152;
$L__BB8_24:
	add.s32 	%r430, %r430, 1024;
	setp.lt.s32 	%p153, %r430, %r29;
	@%p153 bra 	$L__BB8_12;
$L__BB8_25:
	setp.lt.s32 	%p154, %r29, 256;
	@%p154 bra 	$L__BB8_65;
	// begin inline asm
	mov.u32 %r321, %laneid;
	// end inline asm
	mov.b32 	%r323, %f224;
	mov.b32 	%r339, 1;
	mov.b32 	%r340, 31;
	mov.b32 	%r341, -1;
	// begin inline asm
	shfl.sync.down.b32 %r322, %r323, %r339, %r340, %r341;
	// end inline asm
	mov.b32 	%f23, %r322;
	// begin inline asm
	shfl.sync.down.b32 %r327, %r328, %r339, %r340, %r341;
	// end inline asm
	mov.b64 	{%r333, %r338}, %rd402;
	// begin inline asm
	shfl.sync.down.b32 %r332, %r333, %r339, %r340, %r341;
	// end inline asm
	// begin inline asm
	shfl.sync.down.b32 %r337, %r338, %r339, %r340, %r341;
	// end inline asm
	mov.b64 	%rd28, {%r332, %r337};
	setp.gt.s32 	%p211, %r321, 30;
	setp.lt.f32 	%p212, %f224, %f23;
	or.pred  	%p213, %p211, %p212;
	mov.u64 	%rd404, %rd402;
	mov.f32 	%f226, %f224;
	@%p213 bra 	$L__BB8_29;
	setp.gt.f32 	%p214, %f224, %f23;
	mov.u64 	%rd404, %rd28;
	mov.f32 	%f226, %f23;
	@%p214 bra 	$L__BB8_29;
	setp.lt.s64 	%p215, %rd402, %rd28;
	min.s64 	%rd404, %rd402, %rd28;
	selp.f32 	%f226, %f224, %f23, %p215;
$L__BB8_29:
	mov.b32 	%r343, %f226;
	mov.b32 	%r359, 2;
	mov.b32 	%r360, 31;
	mov.b32 	%r361, -1;
	// begin inline asm
	shfl.sync.down.b32 %r342, %r343, %r359, %r360, %r361;
	// end inline asm
	mov.b32 	%f26, %r342;
	// begin inline asm
	shfl.sync.down.b32 %r347, %r348, %r359, %r360, %r361;
	// end inline asm
	mov.b64 	{%r353, %r358}, %rd404;
	// begin inline asm
	shfl.sync.down.b32 %r352, %r353, %r359, %r360, %r361;
	// end inline asm
	// begin inline asm
	shfl.sync.down.b32 %r357, %r358, %r359, %r360, %r361;
	// end inline asm
	mov.b64 	%rd31, {%r352, %r357};
	setp.gt.s32 	%p216, %r321, 29;
	setp.lt.f32 	%p217, %f226, %f26;
	or.pred  	%p218, %p216, %p217;
	mov.u64 	%rd405, %rd404;
	mov.f32 	%f227, %f226;
	@%p218 bra 	$L__BB8_32;
	setp.gt.f32 	%p219, %f226, %f26;
	mov.u64 	%rd405, %rd31;
	mov.f32 	%f227, %f26;
	@%p219 bra 	$L__BB8_32;
	setp.lt.s64 	%p220, %rd404, %rd31;
	min.s64 	%rd405, %rd404, %rd31;
	selp.f32 	%f227, %f226, %f26, %p220;
$L__BB8_32:
	mov.b32 	%r363, %f227;
	mov.b32 	%r379, 4;
	mov.b32 	%r380, 31;
	mov.b32 	%r381, -1;
	// begin inline asm
	shfl.sync.down.b32 %r362, %r363, %r379, %r380, %r381;
	// end inline asm
	mov.b32 	%f29, %r362;
	// begin inline asm
	shfl.sync.down.b32 %r367, %r368, %r379, %r380, %r381;
	// end inline asm
	mov.b64 	{%r373, %r378}, %rd405;
	// begin inline asm
	shfl.sync.down.b32 %r372, %r373, %r379, %r380, %r381;
	// end inline asm
	// begin inline asm
	shfl.sync.down.b32 %r377, %r378, %r379, %r380, %r381;
	// end inline asm
	mov.b64 	%rd34, {%r372, %r377};
	setp.gt.s32 	%p221, %r321, 27;
	setp.lt.f32 	%p222, %f227, %f29;
	or.pred  	%p223, %p221, %p222;
	mov.u64 	%rd406, %rd405;
	mov.f32 	%f228, %f227;
	@%p223 bra 	$L__BB8_35;
	setp.gt.f32 	%p224, %f227, %f29;
	mov.u64 	%rd406, %rd34;
	mov.f32 	%f228, %f29;
	@%p224 bra 	$L__BB8_35;
	setp.lt.s64 	%p225, %rd405, %rd34;
	min.s64 	%rd406, %rd405, %rd34;
	selp.f32 	%f228, %f227, %f29, %p225;
$L__BB8_35:
	mov.b32 	%r383, %f228;
	mov.b32 	%r399, 8;
	mov.b32 	%r400, 31;
	mov.b32 	%r401, -1;
	// begin inline asm
	shfl.sync.down.b32 %r382, %r383, %r399, %r400, %r401;
	// end inline asm
	mov.b32 	%f32, %r382;
	// begin inline asm
	shfl.sync.down.b32 %r387, %r388, %r399, %r400, %r401;
	// end inline asm
	mov.b64 	{%r393, %r398}, %rd406;
	// begin inline asm
	shfl.sync.down.b32 %r392, %r393, %r399, %r400, %r401;
	// end inline asm
	// begin inline asm
	shfl.sync.down.b32 %r397, %r398, %r399, %r400, %r401;
	// end inline asm
	mov.b64 	%rd37, {%r392, %r397};
	setp.gt.s32 	%p226, %r321, 23;
	setp.lt.f32 	%p227, %f228, %f32;
	or.pred  	%p228, %p226, %p227;
	mov.u64 	%rd407, %rd406;
	mov.f32 	%f229, %f228;
	@%p228 bra 	$L__BB8_38;
	setp.gt.f32 	%p229, %f228, %f32;
	mov.u64 	%rd407, %rd37;
	mov.f32 	%f229, %f32;
	@%p229 bra 	$L__BB8_38;
	setp.lt.s64 	%p230, %rd406, %rd37;
	min.s64 	%rd407, %rd406, %rd37;
	selp.f32 	%f229, %f228, %f32, %p230;
$L__BB8_38:
	mov.b32 	%r403, %f229;
	mov.b32 	%r419, 16;
	mov.b32 	%r420, 31;
	mov.b32 	%r421, -1;
	// begin inline asm
	shfl.sync.down.b32 %r402, %r403, %r419, %r420, %r421;
	// end inline asm
	mov.b32 	%f35, %r402;
	// begin inline asm
	shfl.sync.down.b32 %r407, %r408, %r419, %r420, %r421;
	// end inline asm
	mov.b64 	{%r413, %r418}, %rd407;
	// begin inline asm
	shfl.sync.down.b32 %r412, %r413, %r419, %r420, %r421;
	// end inline asm
	// begin inline asm
	shfl.sync.down.b32 %r417, %r418, %r419, %r420, %r421;
	// end inline asm
	mov.b64 	%rd40, {%r412, %r417};
	setp.gt.s32 	%p231, %r321, 15;
	setp.lt.f32 	%p232, %f229, %f35;
	or.pred  	%p233, %p231, %p232;
	mov.u64 	%rd478, %rd407;
	mov.f32 	%f292, %f229;
	@%p233 bra 	$L__BB8_41;
	setp.gt.f32 	%p234, %f229, %f35;
	mov.u64 	%rd478, %rd40;
	mov.f32 	%f292, %f35;
	@%p234 bra 	$L__BB8_41;
	setp.lt.s64 	%p235, %rd407, %rd40;
	min.s64 	%rd478, %rd407, %rd40;
	selp.f32 	%f292, %f229, %f35, %p235;
$L__BB8_41:
	setp.ne.s32 	%p236, %r321, 0;
	@%p236 bra 	$L__BB8_43;
	shr.u32 	%r422, %r1, 1;
	and.b32  	%r423, %r422, 496;
	mov.u32 	%r424, _ZN6thrust24THRUST_300001_SM_1000_NS8cuda_cub4core6detail5shmemE;
	add.s32 	%r425, %r424, %r423;
	st.shared.f32 	[%r425+8], %f292;
	st.shared.u64 	[%r425+16], %rd478;
$L__BB8_43:
	bar.sync 	0;
	setp.ne.s32 	%p237, %r1, 0;
	@%p237 bra 	$L__BB8_236;
	ld.shared.f32 	%f38, [_ZN6thrust24THRUST_300001_SM_1000_NS8cuda_cub4core6detail5shmemE+24];
	ld.shared.u64 	%rd43, [_ZN6thrust24THRUST_300001_SM_1000_NS8cuda_cub4core6detail5shmemE+32];
	setp.lt.f32 	%p238, %f292, %f38;
	mov.u64 	%rd409, %rd478;
	mov.f32 	%f231, %f292;
	@%p238 bra 	$L__BB8_47;
	setp.lt.f32 	%p239, %f38, %f292;
	mov.u64 	%rd409, %rd43;
	mov.f32 	%f231, %f38;
	@%p239 bra 	$L__BB8_47;
	setp.lt.s64 	%p240, %rd478, %rd43;
	min.s64 	%rd409, %rd478, %rd43;
	selp.f32 	%f231, %f292, %f38, %p240;
$L__BB8_47:
	ld.shared.f32 	%f41, [_ZN6thrust24THRUST_300001_SM_1000_NS8cuda_cub4core6detail5shmemE+40];
	ld.shared.u64 	%rd46, [_ZN6thrust24THRUST_300001_SM_1000_NS8cuda_cub4core6detail5shmemE+48];
	setp.lt.f32 	%p241, %f231, %f41;
	mov.u64 	%rd410, %rd409;
	mov.f32 	%f232, %f231;
	@%p241 bra 	$L__BB8_50;
	setp.lt.f32 	%p242, %f41, %f231;
	mov.u64 	%rd410, %rd46;
	mov.f32 	%f232, %f41;
	@%p242 bra 	$L__BB8_50;
	setp.lt.s64 	%p243, %rd409, %rd46;
	min.s64 	%rd410, %rd409, %rd46;
	selp.f32 	%f232, %f231, %f41, %p243;
$L__BB8_50:
	ld.shared.f32 	%f44, [_ZN6thrust24THRUST_300001_SM_1000_NS8cuda_cub4core6detail5shmemE+56];
	ld.shared.u64 	%rd49, [_ZN6thrust24THRUST_300001_SM_1000_NS8cuda_cub4core6detail5shmemE+64];
	setp.lt.f32 	%p244, %f232, %f44;
	mov.u64 	%rd411, %rd410;
	mov.f32 	%f233, %f232;
	@%p244 bra 	$L__BB8_53;
	setp.lt.f32 	%p245, %f44, %f232;
	mov.u64 	%rd411, %rd49;
	mov.f32 	%f233, %f44;
	@%p245 bra 	$L__BB8_53;
	setp.lt.s64 	%p246, %rd410, %rd49;
	min.s64 	%rd411, %rd410, %rd49;
	selp.f32 	%f233, %f232, %f44, %p246;
$L__BB8_53:
	ld.shared.f32 	%f47, [_ZN6thrust24THRUST_300001_SM_1000_NS8cuda_cub4core6detail5shmemE+72];
	ld.shared.u64 	%rd52, [_ZN6thrust24THRUST_300001_SM_1000_NS8cuda_cub4core6detail5shmemE+80];
	setp.lt.f32 	%p247, %f233, %f47;
	mov.u64 	%rd412, %rd411;
	mov.f32 	%f234, %f233;
	@%p247 bra 	$L__BB8_56;
	setp.lt.f32 	%p248, %f47, %f233;
	mov.u64 	%rd412, %rd52;
	mov.f32 	%f234, %f47;
	@%p248 bra 	$L__BB8_56;
	setp.lt.s64 	%p249, %rd411, %rd52;
	min.s64 	%rd412, %rd411, %rd52;
	selp.f32 	%f234, %f233, %f47, %p249;
$L__BB8_56:
	ld.shared.f32 	%f50, [_ZN6thrust24THRUST_300001_SM_1000_NS8cuda_cub4core6detail5shmemE+88];
	ld.shared.u64 	%rd55, [_ZN6thrust24THRUST_300001_SM_1000_NS8cuda_cub4core6detail5shmemE+96];
	setp.lt.f32 	%p250, %f234, %f50;
	mov.u64 	%rd413, %rd412;
	mov.f32 	%f235, %f234;
	@%p250 bra 	$L__BB8_59;
	setp.lt.f32 	%p251, %f50, %f234;
	mov.u64 	%rd413, %rd55;
	mov.f32 	%f235, %f50;
	@%p251 bra 	$L__BB8_59;
	setp.lt.s64 	%p252, %rd412, %rd55;
	min.s64 	%rd413, %rd412, %rd55;
	selp.f32 	%f235, %f234, %f50, %p252;
$L__BB8_59:
	ld.shared.f32 	%f53, [_ZN6thrust24THRUST_300001_SM_1000_NS8cuda_cub4core6detail5shmemE+104];
	ld.shared.u64 	%rd58, [_ZN6thrust24THRUST_300001_SM_1000_NS8cuda_cub4core6detail5shmemE+112];
	setp.lt.f32 	%p253, %f235, %f53;
	mov.u64 	%rd414, %rd413;
	mov.f32 	%f236, %f235;
	@%p253 bra 	$L__BB8_62;
	setp.lt.f32 	%p254, %f53, %f235;
	mov.u64 	%rd414, %rd58;
	mov.f32 	%f236, %f53;
	@%p254 bra 	$L__BB8_62;
	setp.lt.s64 	%p255, %rd413, %rd58;
	min.s64 	%rd414, %rd413, %rd58;
	selp.f32 	%f236, %f235, %f53, %p255;
$L__BB8_62:
	ld.shared.f32 	%f56, [_ZN6thrust24THRUST_300001_SM_1000_NS8cuda_cub4core6detail5shmemE+120];
	ld.shared.u64 	%rd61, [_ZN6thrust24THRUST_300001_SM_1000_NS8cuda_cub4core6detail5shmemE+128];
	setp.lt.f32 	%p256, %f236, %f56;
	mov.f32 	%f292, %f236;
	mov.u64 	%rd478, %rd414;
	@%p256 bra 	$L__BB8_236;
	setp.lt.f32 	%p257, %f56, %f236;
	mov.f32 	%f292, %f56;
	mov.u64 	%rd478, %rd61;
	@%p257 bra 	$L__BB8_236;
	setp.lt.s64 	%p258, %rd414, %rd61;
	min.s64 	%rd478, %rd414, %rd61;
	selp.f32 	%f292, %f236, %f56, %p258;
	bra.uni 	$L__BB8_236;
$L__BB8_65:
	// begin inline asm
	mov.u32 %r208, %laneid;
	// end inline asm
	and.b32  	%r229, %r1, 992;
	add.s32 	%r230, %r229, 32;
	setp.gt.s32 	%p155, %r230, %r29;
	not.b32 	%r231, %r229;
	add.s32 	%r232, %r29, %r231;
	selp.b32 	%r227, %r232, 31, %p155;
	mov.b32 	%r210, %f224;
	mov.b32 	%r226, 1;
	mov.b32 	%r228, -1;
	// begin inline asm
	shfl.sync.down.b32 %r209, %r210, %r226, %r227, %r228;
	// end inline asm
	mov.b32 	%f58, %r209;
	// begin inline asm
	shfl.sync.down.b32 %r214, %r215, %r226, %r227, %r228;
	// end inline asm
	mov.b64 	{%r220, %r225}, %rd402;
	// begin inline asm
	shfl.sync.down.b32 %r219, %r220, %r226, %r227, %r228;
	// end inline asm
	// begin inline asm
	shfl.sync.down.b32 %r224, %r225, %r226, %r227, %r228;
	// end inline asm
	mov.b64 	%rd63, {%r219, %r224};
	setp.ge.s32 	%p156, %r208, %r227;
	setp.lt.f32 	%p157, %f224, %f58;
	or.pred  	%p158, %p156, %p157;
	mov.u64 	%rd415, %rd402;
	mov.f32 	%f237, %f224;
	@%p158 bra 	$L__BB8_68;
	setp.gt.f32 	%p159, %f224, %f58;
	mov.u64 	%rd415, %rd63;
	mov.f32 	%f237, %f58;
	@%p159 bra 	$L__BB8_68;
	setp.lt.s64 	%p160, %rd402, %rd63;
	min.s64 	%rd415, %rd402, %rd63;
	selp.f32 	%f237, %f224, %f58, %p160;
$L__BB8_68:
	mov.b32 	%r234, %f237;
	mov.b32 	%r250, 2;
	mov.b32 	%r252, -1;
	// begin inline asm
	shfl.sync.down.b32 %r233, %r234, %r250, %r227, %r252;
	// end inline asm
	mov.b32 	%f61, %r233;
	// begin inline asm
	shfl.sync.down.b32 %r238, %r239, %r250, %r227, %r252;
	// end inline asm
	mov.b64 	{%r244, %r249}, %rd415;
	// begin inline asm
	shfl.sync.down.b32 %r243, %r244, %r250, %r227, %r252;
	// end inline asm
	// begin inline asm
	shfl.sync.down.b32 %r248, %r249, %r250, %r227, %r252;
	// end inline asm
	mov.b64 	%rd66, {%r243, %r248};
	add.s32 	%r253, %r208, 2;
	setp.gt.s32 	%p161, %r253, %r227;
	setp.lt.f32 	%p162, %f237, %f61;
	or.pred  	%p163, %p161, %p162;
	mov.u64 	%rd416, %rd415;
	mov.f32 	%f238, %f237;
	@%p163 bra 	$L__BB8_71;
	setp.gt.f32 	%p164, %f237, %f61;
	mov.u64 	%rd416, %rd66;
	mov.f32 	%f238, %f61;
	@%p164 bra 	$L__BB8_71;
	setp.lt.s64 	%p165, %rd415, %rd66;
	min.s64 	%rd416, %rd415, %rd66;
	selp.f32 	%f238, %f237, %f61, %p165;
$L__BB8_71:
	mov.b32 	%r255, %f238;
	mov.b32 	%r271, 4;
	mov.b32 	%r273, -1;
	// begin inline asm
	shfl.sync.down.b32 %r254, %r255, %r271, %r227, %r273;
	// end inline asm
	mov.b32 	%f64, %r254;
	// begin inline asm
	shfl.sync.down.b32 %r259, %r260, %r271, %r227, %r273;
	// end inline asm
	mov.b64 	{%r265, %r270}, %rd416;
	// begin inline asm
	shfl.sync.down.b32 %r264, %r265, %r271, %r227, %r273;
	// end inline asm
	// begin inline asm
	shfl.sync.down.b32 %r269, %r270, %r271, %r227, %r273;
	// end inline asm
	mov.b64 	%rd69, {%r264, %r269};
	add.s32 	%r274, %r208, 4;
	setp.gt.s32 	%p166, %r274, %r227;
	setp.lt.f32 	%p167, %f238, %f64;
	or.pred  	%p168, %p166, %p167;
	mov.f32 	%f239, %f238;
	mov.u64 	%rd417, %rd416;
	@%p168 bra 	$L__BB8_74;
	setp.gt.f32 	%p169, %f238, %f64;
	mov.f32 	%f239, %f64;
	mov.u64 	%rd417, %rd69;
	@%p169 bra 	$L__BB8_74;
	setp.lt.s64 	%p170, %rd416, %rd69;
	selp.f32 	%f239, %f238, %f64, %p170;
	min.s64 	%rd417, %rd416, %rd69;
$L__BB8_74:
	mov.b32 	%r276, %f239;
	mov.b32 	%r292, 8;
	mov.b32 	%r294, -1;
	// begin inline asm
	shfl.sync.down.b32 %r275, %r276, %r292, %r227, %r294;
	// end inline asm
	mov.b32 	%f67, %r275;
	// begin inline asm
	shfl.sync.down.b32 %r280, %r281, %r292, %r227, %r294;
	// end inline asm
	mov.b64 	{%r286, %r291}, %rd417;
	// begin inline asm
	shfl.sync.down.b32 %r285, %r286, %r292, %r227, %r294;
	// end inline asm
	// begin inline asm
	shfl.sync.down.b32 %r290, %r291, %r292, %r227, %r294;
	// end inline asm
	mov.b64 	%rd72, {%r285, %r290};
	add.s32 	%r295, %r208, 8;
	setp.gt.s32 	%p171, %r295, %r227;
	setp.lt.f32 	%p172, %f239, %f67;
	or.pred  	%p173, %p171, %p172;
	mov.f32 	%f240, %f239;
	mov.u64 	%rd418, %rd417;
	@%p173 bra 	$L__BB8_77;
	setp.gt.f32 	%p174, %f239, %f67;
	mov.f32 	%f240, %f67;
	mov.u64 	%rd418, %rd72;
	@%p174 bra 	$L__BB8_77;
	setp.lt.s64 	%p175, %rd417, %rd72;
	selp.f32 	%f240, %f239, %f67, %p175;
	min.s64 	%rd418, %rd417, %rd72;
$L__BB8_77:
	mov.b32 	%r297, %f240;
	mov.b32 	%r313, 16;
	mov.b32 	%r315, -1;
	// begin inline asm
	shfl.sync.down.b32 %r296, %r297, %r313, %r227, %r315;
	// end inline asm
	mov.b32 	%f70, %r296;
	// begin inline asm
	shfl.sync.down.b32 %r301, %r302, %r313, %r227, %r315;
	// end inline asm
	mov.b64 	{%r307, %r312}, %rd418;
	// begin inline asm
	shfl.sync.down.b32 %r306, %r307, %r313, %r227, %r315;
	// end inline asm
	// begin inline asm
	shfl.sync.down.b32 %r311, %r312, %r313, %r227, %r315;
	// end inline asm
	mov.b64 	%rd75, {%r306, %r311};
	add.s32 	%r316, %r208, 16;
	setp.gt.s32 	%p176, %r316, %r227;
	setp.lt.f32 	%p177, %f240, %f70;
	or.pred  	%p178, %p176, %p177;
	mov.f32 	%f292, %f240;
	mov.u64 	%rd478, %rd418;
	@%p178 bra 	$L__BB8_80;
	setp.gt.f32 	%p179, %f240, %f70;
	mov.f32 	%f292, %f70;
	mov.u64 	%rd478, %rd75;
	@%p179 bra 	$L__BB8_80;
	setp.lt.s64 	%p180, %rd418, %rd75;
	selp.f32 	%f292, %f240, %f70, %p180;
	min.s64 	%rd478, %rd418, %rd75;
$L__BB8_80:
	setp.ne.s32 	%p181, %r208, 0;
	@%p181 bra 	$L__BB8_82;
	shr.u32 	%r317, %r1, 1;
	and.b32  	%r318, %r317, 496;
	mov.u32 	%r319, _ZN6thrust24THRUST_300001_SM_1000_NS8cuda_cub4core6detail5shmemE;
	add.s32 	%r320, %r319, %r318;
	st.shared.f32 	[%r320+8], %f292;
	st.shared.u64 	[%r320+16], %rd478;
$L__BB8_82:
	bar.sync 	0;
	setp.ne.s32 	%p182, %r1, 0;
	@%p182 bra 	$L__BB8_236;
	setp.lt.s32 	%p183, %r29, 33;
	mov.f32 	%f242, %f292;
	mov.u64 	%rd420, %rd478;
	@%p183 bra 	$L__BB8_87;
	ld.shared.f32 	%f73, [_ZN6thrust24THRUST_300001_SM_1000_NS8cuda_cub4core6detail5shmemE+24];
	ld.shared.u64 	%rd78, [_ZN6thrust24THRUST_300001_SM_1000_NS8cuda_cub4core6detail5shmemE+32];
	setp.lt.f32 	%p184, %f292, %f73;
	mov.f32 	%f242, %f292;
	mov.u64 	%rd420, %rd478;
	@%p184 bra 	$L__BB8_87;
	setp.lt.f32 	%p185, %f73, %f292;
	mov.f32 	%f242, %f73;
	mov.u64 	%rd420, %rd78;
	@%p185 bra 	$L__BB8_87;
	setp.lt.s64 	%p186, %rd478, %rd78;
	selp.f32 	%f242, %f292, %f73, %p186;
	min.s64 	%rd420, %rd478, %rd78;
$L__BB8_87:
	setp.lt.s32 	%p187, %r29, 65;
	mov.f32 	%f243, %f242;
	mov.u64 	%rd421, %rd420;
	@%p187 bra 	$L__BB8_91;
	ld.shared.f32 	%f76, [_ZN6thrust24THRUST_300001_SM_1000_NS8cuda_cub4core6detail5shmemE+40];
	ld.shared.u64 	%rd81, [_ZN6thrust24THRUST_300001_SM_1000_NS8cuda_cub4core6detail5shmemE+48];
	setp.lt.f32 	%p188, %f242, %f76;
	mov.f32 	%f243, %f242;
	mov.u64 	%rd421, %rd420;
	@%p188 bra 	$L__BB8_91;
	setp.lt.f32 	%p189, %f76, %f242;
	mov.f32 	%f243, %f76;
	mov.u64 	%rd421, %rd81;
	@%p189 bra 	$L__BB8_91;
	setp.lt.s64 	%p190, %rd420, %rd81;
	selp.f32 	%f243, %f242, %f76, %p190;
	min.s64 	%rd421, %rd420, %rd81;
$L__BB8_91:
	setp.lt.s32 	%p191, %r29, 97;
	mov.f32 	%f244, %f243;
	mov.u64 	%rd422, %rd421;
	@%p191 bra 	$L__BB8_95;
	ld.shared.f32 	%f79, [_ZN6thrust24THRUST_300001_SM_1000_NS8cuda_cub4core6detail5shmemE+56];
	ld.shared.u64 	%rd84, [_ZN6thrust24THRUST_300001_SM_1000_NS8cuda_cub4core6detail5shmemE+64];
	setp.lt.f32 	%p192, %f243, %f79;
	mov.f32 	%f244, %f243;
	mov.u64 	%rd422, %rd421;
	@%p192 bra 	$L__BB8_95;
	setp.lt.f32 	%p193, %f79, %f243;
	mov.f32 	%f244, %f79;
	mov.u64 	%rd422, %rd84;
	@%p193 bra 	$L__BB8_95;
	setp.lt.s64 	%p194, %rd421, %rd84;
	selp.f32 	%f244, %f243, %f79, %p194;
	min.s64 	%rd422, %rd421, %rd84;
$L__BB8_95:
	setp.lt.s32 	%p195, %r29, 129;
	mov.f32 	%f245, %f244;
	mov.u64 	%rd423, %rd422;
	@%p195 bra 	$L__BB8_99;
	ld.shared.f32 	%f82, [_ZN6thrust24THRUST_300001_SM_1000_NS8cuda_cub4core6detail5shmemE+72];
	ld.shared.u64 	%rd87, [_ZN6thrust24THRUST_300001_SM_1000_NS8cuda_cub4core6detail5shmemE+80];
	setp.lt.f32 	%p196, %f244, %f82;
	mov.f32 	%f245, %f244;
	mov.u64 	%rd423, %rd422;
	@%p196 bra 	$L__BB8_99;
	setp.lt.f32 	%p197, %f82, %f244;
	mov.f32 	%f245, %f82;
	mov.u64 	%rd423, %rd87;
	@%p197 bra 	$L__BB8_99;
	setp.lt.s64 	%p198, %rd422, %rd87;
	selp.f32 	%f245, %f244, %f82, %p198;
	min.s64 	%rd423, %rd422, %rd87;
$L__BB8_99:
	setp.lt.s32 	%p199, %r29, 161;
	mov.f32 	%f246, %f245;
	mov.u64 	%rd424, %rd423;
	@%p199 bra 	$L__BB8_103;
	ld.shared.f32 	%f85, [_ZN6thrust24THRUST_300001_SM_1000_NS8cuda_cub4core6detail5shmemE+88];
	ld.shared.u64 	%rd90, [_ZN6thrust24THRUST_300001_SM_1000_NS8cuda_cub4core6detail5shmemE+96];
	setp.lt.f32 	%p200, %f245, %f85;
	mov.f32 	%f246, %f245;
	mov.u64 	%rd424, %rd423;
	@%p200 bra 	$L__BB8_103;
	setp.lt.f32 	%p201, %f85, %f245;
	mov.f32 	%f246, %f85;
	mov.u64 	%rd424, %rd90;
	@%p201 bra 	$L__BB8_103;
	setp.lt.s64 	%p202, %rd423, %rd90;
	selp.f32 	%f246, %f245, %f85, %p202;
	min.s64 	%rd424, %rd423, %rd90;
$L__BB8_103:
	setp.lt.s32 	%p203, %r29, 193;
	mov.f32 	%f247, %f246;
	mov.u64 	%rd425, %rd424;
	@%p203 bra 	$L__BB8_107;
	ld.shared.f32 	%f88, [_ZN6thrust24THRUST_300001_SM_1000_NS8cuda_cub4core6detail5shmemE+104];
	ld.shared.u64 	%rd93, [_ZN6thrust24THRUST_300001_SM_1000_NS8cuda_cub4core6detail5shmemE+112];
	setp.lt.f32 	%p204, %f246, %f88;
	mov.f32 	%f247, %f246;
	mov.u64 	%rd425, %rd424;
	@%p204 bra 	$L__BB8_107;
	setp.lt.f32 	%p205, %f88, %f246;
	mov.f32 	%f247, %f88;
	mov.u64 	%rd425, %rd93;
	@%p205 bra 	$L__BB8_107;
	setp.lt.s64 	%p206, %rd424, %rd93;
	selp.f32 	%f247, %f246, %f88, %p206;
	min.s64 	%rd425, %rd424, %rd93;
$L__BB8_107:
	setp.lt.s32 	%p207, %r29, 225;
	mov.f32 	%f292, %f247;
	mov.u64 	%rd478, %rd425;
	@%p207 bra 	$L__BB8_236;
	ld.shared.f32 	%f91, [_ZN6thrust24THRUST_300001_SM_1000_NS8cuda_cub4core6detail5shmemE+120];
	ld.shared.u64 	%rd96, [_ZN6thrust24THRUST_300001_SM_1000_NS8cuda_cub4core6detail5shmemE+128];
	setp.lt.f32 	%p208, %f247, %f91;
	mov.f32 	%f292, %f247;
	mov.u64 	%rd478, %rd425;
	@%p208 bra 	$L__BB8_236;
	setp.lt.f32 	%p209, %f91, %f247;
	mov.f32 	%f292, %f91;
	mov.u64 	%rd478, %rd96;
	@%p209 bra 	$L__BB8_236;
	setp.lt.s64 	%p210, %rd425, %rd96;
	selp.f32 	%f292, %f247, %f91, %p210;
	min.s64 	%rd478, %rd425, %rd96;
	bra.uni 	$L__BB8_236;
$L__BB8_111:
	mov.u32 	%r16, %tid.x;
	cvt.u64.u32 	%rd98, %r16;
	mul.wide.u32 	%rd258, %r16, 16;
	add.s64 	%rd239, %rd236, %rd258;
	// begin inline asm
	ld.global.nc.u64 %rd238, [%rd239];
	// end inline asm
	mov.b64 	{%r30, %r31}, %rd238;
	mov.b32 	%f93, %r30;
	add.s64 	%rd241, %rd239, 8;
	// begin inline asm
	ld.global.nc.u64 %rd240, [%rd241];
	// end inline asm
	add.s64 	%rd243, %rd239, 4096;
	// begin inline asm
	ld.global.nc.u64 %rd242, [%rd243];
	// end inline asm
	mov.b64 	{%r32, %r33}, %rd242;
	mov.b32 	%f94, %r32;
	add.s64 	%rd245, %rd239, 4104;
	// begin inline asm
	ld.global.nc.u64 %rd244, [%rd245];
	// end inline asm
	add.s64 	%rd247, %rd239, 8192;
	// begin inline asm
	ld.global.nc.u64 %rd246, [%rd247];
	// end inline asm
	mov.b64 	{%r34, %r35}, %rd246;
	mov.b32 	%f95, %r34;
	add.s64 	%rd249, %rd239, 8200;
	// begin inline asm
	ld.global.nc.u64 %rd248, [%rd249];
	// end inline asm
	add.s64 	%rd251, %rd239, 12288;
	// begin inline asm
	ld.global.nc.u64 %rd250, [%rd251];
	// end inline asm
	mov.b64 	{%r36, %r37}, %rd250;
	mov.b32 	%f96, %r36;
	add.s64 	%rd253, %rd239, 12296;
	// begin inline asm
	ld.global.nc.u64 %rd252, [%rd253];
	// end inline asm
	add.s64 	%rd255, %rd239, 16384;
	// begin inline asm
	ld.global.nc.u64 %rd254, [%rd255];
	// end inline asm
	mov.b64 	{%r38, %r39}, %rd254;
	mov.b32 	%f97, %r38;
	add.s64 	%rd257, %rd239, 16392;
	// begin inline asm
	ld.global.nc.u64 %rd256, [%rd257];
	// end inline asm
	setp.lt.f32 	%p3, %f93, %f94;
	mov.f32 	%f248, %f93;
	mov.u64 	%rd426, %rd240;
	@%p3 bra 	$L__BB8_114;
	setp.lt.f32 	%p4, %f94, %f93;
	mov.f32 	%f248, %f94;
	mov.u64 	%rd426, %rd244;
	@%p4 bra 	$L__BB8_114;
	setp.lt.s64 	%p5, %rd240, %rd244;
	selp.f32 	%f248, %f93, %f94, %p5;
	min.s64 	%rd426, %rd240, %rd244;
$L__BB8_114:
	setp.lt.f32 	%p6, %f248, %f95;
	mov.f32 	%f249, %f248;
	mov.u64 	%rd427, %rd426;
	@%p6 bra 	$L__BB8_117;
	setp.lt.f32 	%p7, %f95, %f248;
	mov.f32 	%f249, %f95;
	mov.u64 	%rd427, %rd248;
	@%p7 bra 	$L__BB8_117;
	setp.lt.s64 	%p8, %rd426, %rd248;
	selp.f32 	%f249, %f248, %f95, %p8;
	min.s64 	%rd427, %rd426, %rd248;
$L__BB8_117:
	setp.lt.f32 	%p9, %f249, %f96;
	mov.f32 	%f250, %f249;
	mov.u64 	%rd428, %rd427;
	@%p9 bra 	$L__BB8_120;
	setp.lt.f32 	%p10, %f96, %f249;
	mov.f32 	%f250, %f96;
	mov.u64 	%rd428, %rd252;
	@%p10 bra 	$L__BB8_120;
	setp.lt.s64 	%p11, %rd427, %rd252;
	selp.f32 	%f250, %f249, %f96, %p11;
	min.s64 	%rd428, %rd427, %rd252;
$L__BB8_120:
	setp.lt.f32 	%p12, %f250, %f97;
	mov.f32 	%f279, %f250;
	mov.u64 	%rd465, %rd428;
	@%p12 bra 	$L__BB8_123;
	setp.lt.f32 	%p13, %f97, %f250;
	mov.f32 	%f279, %f97;
	mov.u64 	%rd465, %rd256;
	@%p13 bra 	$L__BB8_123;
	setp.lt.s64 	%p14, %rd428, %rd256;
	selp.f32 	%f279, %f250, %f97, %p14;
	min.s64 	%rd465, %rd428, %rd256;
$L__BB8_123:
	setp.lt.u32 	%p15, %r29, 2560;
	mov.b64 	%rd444, 1280;
	@%p15 bra 	$L__BB8_174;
	add.s64 	%rd262, %rd1, -2560;
	mul.hi.u64 	%rd263, %rd262, -3689348814741910323;
	shr.u64 	%rd112, %rd263, 10;
	setp.lt.u64 	%p16, %rd262, 1280;
	mov.b64 	%rd444, 1280;
	@%p16 bra 	$L__BB8_157;
	add.s64 	%rd265, %rd112, 1;
	and.b64  	%rd430, %rd265, 36028797018963966;
	shl.b64 	%rd266, %rd98, 4;
	add.s64 	%rd267, %rd266, %rd236;
	add.s64 	%rd431, %rd267, 57352;
	mov.b64 	%rd444, 1280;
$L__BB8_126:
	add.s64 	%rd269, %rd431, -36872;
	// begin inline asm
	ld.global.nc.u64 %rd268, [%rd269];
	// end inline asm
	mov.b64 	{%r40, %r41}, %rd268;
	mov.b32 	%f107, %r40;
	add.s64 	%rd271, %rd431, -36864;
	// begin inline asm
	ld.global.nc.u64 %rd270, [%rd271];
	// end inline asm
	add.s64 	%rd273, %rd431, -32776;
	// begin inline asm
	ld.global.nc.u64 %rd272, [%rd273];
	// end inline asm
	mov.b64 	{%r42, %r43}, %rd272;
	mov.b32 	%f108, %r42;
	add.s64 	%rd275, %rd431, -32768;
	// begin inline asm
	ld.global.nc.u64 %rd274, [%rd275];
	// end inline asm
	add.s64 	%rd277, %rd431, -28680;
	// begin inline asm
	ld.global.nc.u64 %rd276, [%rd277];
	// end inline asm
	mov.b64 	{%r44, %r45}, %rd276;
	mov.b32 	%f109, %r44;
	add.s64 	%rd279, %rd431, -28672;
	// begin inline asm
	ld.global.nc.u64 %rd278, [%rd279];
	// end inline asm
	add.s64 	%rd281, %rd431, -24584;
	// begin inline asm
	ld.global.nc.u64 %rd280, [%rd281];
	// end inline asm
	mov.b64 	{%r46, %r47}, %rd280;
	mov.b32 	%f110, %r46;
	add.s64 	%rd283, %rd431, -24576;
	// begin inline asm
	ld.global.nc.u64 %rd282, [%rd283];
	// end inline asm
	add.s64 	%rd285, %rd431, -20488;
	// begin inline asm
	ld.global.nc.u64 %rd284, [%rd285];
	// end inline asm
	mov.b64 	{%r48, %r49}, %rd284;
	mov.b32 	%f111, %r48;
	add.s64 	%rd287, %rd431, -20480;
	// begin inline asm
	ld.global.nc.u64 %rd286, [%rd287];
	// end inline asm
	setp.lt.f32 	%p17, %f279, %f107;
	mov.f32 	%f253, %f279;
	mov.u64 	%rd434, %rd465;
	@%p17 bra 	$L__BB8_129;
	setp.lt.f32 	%p18, %f107, %f279;
	mov.f32 	%f253, %f107;
	mov.u64 	%rd434, %rd270;
	@%p18 bra 	$L__BB8_129;
	setp.lt.s64 	%p19, %rd465, %rd270;
	selp.f32 	%f253, %f279, %f107, %p19;
	min.s64 	%rd434, %rd465, %rd270;
$L__BB8_129:
	setp.lt.f32 	%p20, %f253, %f108;
	mov.f32 	%f254, %f253;
	mov.u64 	%rd435, %rd434;
	@%p20 bra 	$L__BB8_132;
	setp.lt.f32 	%p21, %f108, %f253;
	mov.f32 	%f254, %f108;
	mov.u64 	%rd435, %rd274;
	@%p21 bra 	$L__BB8_132;
	setp.lt.s64 	%p22, %rd434, %rd274;
	selp.f32 	%f254, %f253, %f108, %p22;
	min.s64 	%rd435, %rd434, %rd274;
$L__BB8_132:
	setp.lt.f32 	%p23, %f254, %f109;
	mov.f32 	%f255, %f254;
	mov.u64 	%rd436, %rd435;
	@%p23 bra 	$L__BB8_135;
	setp.lt.f32 	%p24, %f109, %f254;
	mov.f32 	%f255, %f109;
	mov.u64 	%rd436, %rd278;
	@%p24 bra 	$L__BB8_135;
	setp.lt.s64 	%p25, %rd435, %rd278;
	selp.f32 	%f255, %f254, %f109, %p25;
	min.s64 	%rd436, %rd435, %rd278;
$L__BB8_135:
	setp.lt.f32 	%p26, %f255, %f110;
	mov.f32 	%f256, %f255;
	mov.u64 	%rd437, %rd436;
	@%p26 bra 	$L__BB8_138;
	setp.lt.f32 	%p27, %f110, %f255;
	mov.f32 	%f256, %f110;
	mov.u64 	%rd437, %rd282;
	@%p27 bra 	$L__BB8_138;
	setp.lt.s64 	%p28, %rd436, %rd282;
	selp.f32 	%f256, %f255, %f110, %p28;
	min.s64 	%rd437, %rd436, %rd282;
$L__BB8_138:
	setp.lt.f32 	%p29, %f256, %f111;
	mov.f32 	%f257, %f256;
	mov.u64 	%rd438, %rd437;
	@%p29 bra 	$L__BB8_141;
	setp.lt.f32 	%p30, %f111, %f256;
	mov.f32 	%f257, %f111;
	mov.u64 	%rd438, %rd286;
	@%p30 bra 	$L__BB8_141;
	setp.lt.s64 	%p31, %rd437, %rd286;
	selp.f32 	%f257, %f256, %f111, %p31;
	min.s64 	%rd438, %rd437, %rd286;
$L__BB8_141:
	add.s64 	%rd289, %rd431, -16392;
	// begin inline asm
	ld.global.nc.u64 %rd288, [%rd289];
	// end inline asm
	mov.b64 	{%r50, %r51}, %rd288;
	mov.b32 	%f122, %r50;
	add.s64 	%rd291, %rd431, -16384;
	// begin inline asm
	ld.global.nc.u64 %rd290, [%rd291];
	// end inline asm
	add.s64 	%rd293, %rd431, -12296;
	// begin inline asm
	ld.global.nc.u64 %rd292, [%rd293];
	// end inline asm
	mov.b64 	{%r52, %r53}, %rd292;
	mov.b32 	%f123, %r52;
	add.s64 	%rd295, %rd431, -12288;
	// begin inline asm
	ld.global.nc.u64 %rd294, [%rd295];
	// end inline asm
	add.s64 	%rd297, %rd431, -8200;
	// begin inline asm
	ld.global.nc.u64 %rd296, [%rd297];
	// end inline asm
	mov.b64 	{%r54, %r55}, %rd296;
	mov.b32 	%f124, %r54;
	add.s64 	%rd299, %rd431, -8192;
	// begin inline asm
	ld.global.nc.u64 %rd298, [%rd299];
	// end inline asm
	add.s64 	%rd301, %rd431, -4104;
	// begin inline asm
	ld.global.nc.u64 %rd300, [%rd301];
	// end inline asm
	mov.b64 	{%r56, %r57}, %rd300;
	mov.b32 	%f125, %r56;
	add.s64 	%rd303, %rd431, -4096;
	// begin inline asm
	ld.global.nc.u64 %rd302, [%rd303];
	// end inline asm
	add.s64 	%rd305, %rd431, -8;
	// begin inline asm
	ld.global.nc.u64 %rd304, [%rd305];
	// end inline asm
	mov.b64 	{%r58, %r59}, %rd304;
	mov.b32 	%f126, %r58;
	// begin inline asm
	ld.global.nc.u64 %rd306, [%rd431];
	// end inline asm
	setp.lt.f32 	%p32, %f257, %f122;
	mov.f32 	%f258, %f257;
	mov.u64 	%rd439, %rd438;
	@%p32 bra 	$L__BB8_144;
	setp.lt.f32 	%p33, %f122, %f257;
	mov.f32 	%f258, %f122;
	mov.u64 	%rd439, %rd290;
	@%p33 bra 	$L__BB8_144;
	setp.lt.s64 	%p34, %rd438, %rd290;
	selp.f32 	%f258, %f257, %f122, %p34;
	min.s64 	%rd439, %rd438, %rd290;
$L__BB8_144:
	setp.lt.f32 	%p35, %f258, %f123;
	mov.f32 	%f259, %f258;
	mov.u64 	%rd440, %rd439;
	@%p35 bra 	$L__BB8_147;
	setp.lt.f32 	%p36, %f123, %f258;
	mov.f32 	%f259, %f123;
	mov.u64 	%rd440, %rd294;
	@%p36 bra 	$L__BB8_147;
	setp.lt.s64 	%p37, %rd439, %rd294;
	selp.f32 	%f259, %f258, %f123, %p37;
	min.s64 	%rd440, %rd439, %rd294;
$L__BB8_147:
	setp.lt.f32 	%p38, %f259, %f124;
	mov.f32 	%f260, %f259;
	mov.u64 	%rd441, %rd440;
	@%p38 bra 	$L__BB8_150;
	setp.lt.f32 	%p39, %f124, %f259;
	mov.f32 	%f260, %f124;
	mov.u64 	%rd441, %rd298;
	@%p39 bra 	$L__BB8_150;
	setp.lt.s64 	%p40, %rd440, %rd298;
	selp.f32 	%f260, %f259, %f124, %p40;
	min.s64 	%rd441, %rd440, %rd298;
$L__BB8_150:
	setp.lt.f32 	%p41, %f260, %f125;
	mov.f32 	%f261, %f260;
	mov.u64 	%rd442, %rd441;
	@%p41 bra 	$L__BB8_153;
	setp.lt.f32 	%p42, %f125, %f260;
	mov.f32 	%f261, %f125;
	mov.u64 	%rd442, %rd302;
	@%p42 bra 	$L__BB8_153;
	setp.lt.s64 	%p43, %rd441, %rd302;
	selp.f32 	%f261, %f260, %f125, %p43;
	min.s64 	%rd442, %rd441, %rd302;
$L__BB8_153:
	setp.lt.f32 	%p44, %f261, %f126;
	mov.f32 	%f279, %f261;
	mov.u64 	%rd465, %rd442;
	@%p44 bra 	$L__BB8_156;
	setp.lt.f32 	%p45, %f126, %f261;
	mov.f32 	%f279, %f126;
	mov.u64 	%rd465, %rd306;
	@%p45 bra 	$L__BB8_156;
	setp.lt.s64 	%p46, %rd442, %rd306;
	selp.f32 	%f279, %f261, %f126, %p46;
	min.s64 	%rd465, %rd442, %rd306;
$L__BB8_156:
	add.s64 	%rd444, %rd444, 2560;
	add.s64 	%rd431, %rd431, 40960;
	add.s64 	%rd430, %rd430, -2;
	setp.ne.s64 	%p47, %rd430, 0;
	@%p47 bra 	$L__BB8_126;
$L__BB8_157:
	and.b64  	%rd308, %rd112, 1;
	setp.eq.b64 	%p48, %rd308, 1;
	@%p48 bra 	$L__BB8_174;
	shl.b64 	%rd329, %rd444, 4;
	mul.wide.u32 	%rd330, %r16, 16;
	add.s64 	%rd331, %rd236, %rd330;
	add.s64 	%rd310, %rd331, %rd329;
	// begin inline asm
	ld.global.nc.u64 %rd309, [%rd310];
	// end inline asm
	mov.b64 	{%r60, %r61}, %rd309;
	mov.b32 	%f139, %r60;
	add.s64 	%rd312, %rd310, 8;
	// begin inline asm
	ld.global.nc.u64 %rd311, [%rd312];
	// end inline asm
	add.s64 	%rd314, %rd310, 4096;
	// begin inline asm
	ld.global.nc.u64 %rd313, [%rd314];
	// end inline asm
	mov.b64 	{%r62, %r63}, %rd313;
	mov.b32 	%f140, %r62;
	add.s64 	%rd316, %rd310, 4104;
	// begin inline asm
	ld.global.nc.u64 %rd315, [%rd316];
	// end inline asm
	add.s64 	%rd318, %rd310, 8192;
	// begin inline asm
	ld.global.nc.u64 %rd317, [%rd318];
	// end inline asm
	mov.b64 	{%r64, %r65}, %rd317;
	mov.b32 	%f141, %r64;
	add.s64 	%rd320, %rd310, 8200;
	// begin inline asm
	ld.global.nc.u64 %rd319, [%rd320];
	// end inline asm
	add.s64 	%rd322, %rd310, 12288;
	// begin inline asm
	ld.global.nc.u64 %rd321, [%rd322];
	// end inline asm
	mov.b64 	{%r66, %r67}, %rd321;
	mov.b32 	%f142, %r66;
	add.s64 	%rd324, %rd310, 12296;
	// begin inline asm
	ld.global.nc.u64 %rd323, [%rd324];
	// end inline asm
	add.s64 	%rd326, %rd310, 16384;
	// begin inline asm
	ld.global.nc.u64 %rd325, [%rd326];
	// end inline asm
	mov.b64 	{%r68, %r69}, %rd325;
	mov.b32 	%f143, %r68;
	add.s64 	%rd328, %rd310, 16392;
	// begin inline asm
	ld.global.nc.u64 %rd327, [%rd328];
	// end inline asm
	setp.lt.f32 	%p49, %f279, %f139;
	mov.f32 	%f265, %f279;
	mov.u64 	%rd448, %rd465;
	@%p49 bra 	$L__BB8_161;
	setp.lt.f32 	%p50, %f139, %f279;
	mov.f32 	%f265, %f139;
	mov.u64 	%rd448, %rd311;
	@%p50 bra 	$L__BB8_161;
	setp.lt.s64 	%p51, %rd465, %rd311;
	selp.f32 	%f265, %f279, %f139, %p51;
	min.s64 	%rd448, %rd465, %rd311;
$L__BB8_161:
	setp.lt.f32 	%p52, %f265, %f140;
	mov.f32 	%f266, %f265;
	mov.u64 	%rd449, %rd448;
	@%p52 bra 	$L__BB8_164;
	setp.lt.f32 	%p53, %f140, %f265;
	mov.f32 	%f266, %f140;
	mov.u64 	%rd449, %rd315;
	@%p53 bra 	$L__BB8_164;
	setp.lt.s64 	%p54, %rd448, %rd315;
	selp.f32 	%f266, %f265, %f140, %p54;
	min.s64 	%rd449, %rd448, %rd315;
$L__BB8_164:
	setp.lt.f32 	%p55, %f266, %f141;
	mov.f32 	%f267, %f266;
	mov.u64 	%rd450, %rd449;
	@%p55 bra 	$L__BB8_167;
	setp.lt.f32 	%p56, %f141, %f266;
	mov.f32 	%f267, %f141;
	mov.u64 	%rd450, %rd319;
	@%p56 bra 	$L__BB8_167;
	setp.lt.s64 	%p57, %rd449, %rd319;
	selp.f32 	%f267, %f266, %f141, %p57;
	min.s64 	%rd450, %rd449, %rd319;
$L__BB8_167:
	setp.lt.f32 	%p58, %f267, %f142;
	mov.f32 	%f268, %f267;
	mov.u64 	%rd451, %rd450;
	@%p58 bra 	$L__BB8_170;
	setp.lt.f32 	%p59, %f142, %f267;
	mov.f32 	%f268, %f142;
	mov.u64 	%rd451, %rd323;
	@%p59 bra 	$L__BB8_170;
	setp.lt.s64 	%p60, %rd450, %rd323;
	selp.f32 	%f268, %f267, %f142, %p60;
	min.s64 	%rd451, %rd450, %rd323;
$L__BB8_170:
	setp.lt.f32 	%p61, %f268, %f143;
	mov.f32 	%f279, %f268;
	mov.u64 	%rd465, %rd451;
	@%p61 bra 	$L__BB8_173;
	setp.lt.f32 	%p62, %f143, %f268;
	mov.f32 	%f279, %f143;
	mov.u64 	%rd465, %rd327;
	@%p62 bra 	$L__BB8_173;
	setp.lt.s64 	%p63, %rd451, %rd327;
	selp.f32 	%f279, %f268, %f143, %p63;
	min.s64 	%rd465, %rd451, %rd327;
$L__BB8_173:
	add.s64 	%rd444, %rd444, 1280;
$L__BB8_174:
	cvt.s64.s32 	%rd332, %r29;
	setp.ge.s64 	%p64, %rd444, %rd332;
	@%p64 bra 	$L__BB8_197;
	cvt.u32.u64 	%r17, %rd444;
	sub.s32 	%r18, %r29, %r17;
	setp.ge.s32 	%p65, %r16, %r18;
	@%p65 bra 	$L__BB8_197;
	not.b32 	%r70, %r16;
	add.s32 	%r71, %r29, %r70;
	sub.s32 	%r19, %r71, %r17;
	and.b32  	%r72, %r19, 768;
	setp.eq.s32 	%p66, %r72, 768;
	mov.u32 	%r434, %r16;
	@%p66 bra 	$L__BB8_182;
	cvt.u64.u32 	%rd334, %r16;
	add.s64 	%rd335, %rd444, %rd334;
	shl.b64 	%rd336, %rd335, 4;
	add.s64 	%rd455, %rd236, %rd336;
	shr.u32 	%r73, %r19, 8;
	add.s32 	%r74, %r73, 1;
	and.b32  	%r75, %r74, 3;
	neg.s32 	%r432, %r75;
	mov.u32 	%r434, %r16;
$L__BB8_178:
	.pragma "nounroll";
	mov.u64 	%rd176, %rd465;
	mov.f32 	%f155, %f279;
	// begin inline asm
	ld.global.nc.u64 %rd337, [%rd455];
	// end inline asm
	mov.b64 	{%r76, %r77}, %rd337;
	mov.b32 	%f156, %r76;
	add.s64 	%rd340, %rd455, 8;
	// begin inline asm
	ld.global.nc.u64 %rd339, [%rd340];
	// end inline asm
	setp.lt.f32 	%p67, %f155, %f156;
	@%p67 bra 	$L__BB8_181;
	setp.lt.f32 	%p68, %f156, %f155;
	mov.f32 	%f279, %f156;
	mov.u64 	%rd465, %rd339;
	@%p68 bra 	$L__BB8_181;
	setp.lt.s64 	%p69, %rd176, %rd339;
	selp.f32 	%f279, %f155, %f156, %p69;
	min.s64 	%rd465, %rd176, %rd339;
$L__BB8_181:
	add.s32 	%r434, %r434, 256;
	add.s64 	%rd455, %rd455, 4096;
	add.s32 	%r432, %r432, 1;
	setp.ne.s32 	%p70, %r432, 0;
	@%p70 bra 	$L__BB8_178;
$L__BB8_182:
	setp.lt.u32 	%p71, %r19, 768;
	@%p71 bra 	$L__BB8_197;
	cvt.u64.u32 	%rd341, %r434;
	add.s64 	%rd342, %rd444, %rd341;
	shl.b64 	%rd343, %rd342, 4;
	add.s64 	%rd344, %rd343, %rd236;
	add.s64 	%rd460, %rd344, 12296;
$L__BB8_184:
	add.s64 	%rd346, %rd460, -12296;
	// begin inline asm
	ld.global.nc.u64 %rd345, [%rd346];
	// end inline asm
	mov.b64 	{%r78, %r79}, %rd345;
	mov.b32 	%f162, %r78;
	add.s64 	%rd348, %rd460, -12288;
	// begin inline asm
	ld.global.nc.u64 %rd347, [%rd348];
	// end inline asm
	setp.lt.f32 	%p72, %f279, %f162;
	mov.f32 	%f276, %f279;
	mov.u64 	%rd462, %rd465;
	@%p72 bra 	$L__BB8_187;
	setp.lt.f32 	%p73, %f162, %f279;
	mov.f32 	%f276, %f162;
	mov.u64 	%rd462, %rd347;
	@%p73 bra 	$L__BB8_187;
	setp.lt.s64 	%p74, %rd465, %rd347;
	selp.f32 	%f276, %f279, %f162, %p74;
	min.s64 	%rd462, %rd465, %rd347;
$L__BB8_187:
	add.s64 	%rd350, %rd460, -8200;
	// begin inline asm
	ld.global.nc.u64 %rd349, [%rd350];
	// end inline asm
	mov.b64 	{%r80, %r81}, %rd349;
	mov.b32 	%f165, %r80;
	add.s64 	%rd352, %rd460, -8192;
	// begin inline asm
	ld.global.nc.u64 %rd351, [%rd352];
	// end inline asm
	setp.lt.f32 	%p75, %f276, %f165;
	mov.f32 	%f277, %f276;
	mov.u64 	%rd463, %rd462;
	@%p75 bra 	$L__BB8_190;
	setp.lt.f32 	%p76, %f165, %f276;
	mov.f32 	%f277, %f165;
	mov.u64 	%rd463, %rd351;
	@%p76 bra 	$L__BB8_190;
	setp.lt.s64 	%p77, %rd462, %rd351;
	selp.f32 	%f277, %f276, %f165, %p77;
	min.s64 	%rd463, %rd462, %rd351;
$L__BB8_190:
	add.s64 	%rd354, %rd460, -4104;
	// begin inline asm
	ld.global.nc.u64 %rd353, [%rd354];
	// end inline asm
	mov.b64 	{%r82, %r83}, %rd353;
	mov.b32 	%f168, %r82;
	add.s64 	%rd356, %rd460, -4096;
	// begin inline asm
	ld.global.nc.u64 %rd355, [%rd356];
	// end inline asm
	setp.lt.f32 	%p78, %f277, %f168;
	mov.f32 	%f278, %f277;
	mov.u64 	%rd464, %rd463;
	@%p78 bra 	$L__BB8_193;
	setp.lt.f32 	%p79, %f168, %f277;
	mov.f32 	%f278, %f168;
	mov.u64 	%rd464, %rd355;
	@%p79 bra 	$L__BB8_193;
	setp.lt.s64 	%p80, %rd463, %rd355;
	selp.f32 	%f278, %f277, %f168, %p80;
	min.s64 	%rd464, %rd463, %rd355;
$L__BB8_193:
	add.s64 	%rd358, %rd460, -8;
	// begin inline asm
	ld.global.nc.u64 %rd357, [%rd358];
	// end inline asm
	mov.b64 	{%r84, %r85}, %rd357;
	mov.b32 	%f171, %r84;
	// begin inline asm
	ld.global.nc.u64 %rd359, [%rd460];
	// end inline asm
	setp.lt.f32 	%p81, %f278, %f171;
	mov.f32 	%f279, %f278;
	mov.u64 	%rd465, %rd464;
	@%p81 bra 	$L__BB8_196;
	setp.lt.f32 	%p82, %f171, %f278;
	mov.f32 	%f279, %f171;
	mov.u64 	%rd465, %rd359;
	@%p82 bra 	$L__BB8_196;
	setp.lt.s64 	%p83, %rd464, %rd359;
	selp.f32 	%f279, %f278, %f171, %p83;
	min.s64 	%rd465, %rd464, %rd359;
$L__BB8_196:
	add.s32 	%r434, %r434, 1024;
	add.s64 	%rd460, %rd460, 16384;
	setp.lt.s32 	%p84, %r434, %r18;
	@%p84 bra 	$L__BB8_184;
$L__BB8_197:
	// begin inline asm
	mov.u32 %r86, %laneid;
	// end inline asm
	mov.b32 	%r88, %f279;
	mov.b32 	%r104, 1;
	mov.b32 	%r105, 31;
	mov.b32 	%r106, -1;
	// begin inline asm
	shfl.sync.down.b32 %r87, %r88, %r104, %r105, %r106;
	// end inline asm
	mov.b32 	%f175, %r87;
	// begin inline asm
	shfl.sync.down.b32 %r92, %r93, %r104, %r105, %r106;
	// end inline asm
	mov.b64 	{%r98, %r103}, %rd465;
	// begin inline asm
	shfl.sync.down.b32 %r97, %r98, %r104, %r105, %r106;
	// end inline asm
	// begin inline asm
	shfl.sync.down.b32 %r102, %r103, %r104, %r105, %r106;
	// end inline asm
	mov.b64 	%rd200, {%r97, %r102};
	setp.gt.s32 	%p85, %r86, 30;
	setp.lt.f32 	%p86, %f279, %f175;
	or.pred  	%p87, %p85, %p86;
	mov.f32 	%f281, %f279;
	mov.u64 	%rd467, %rd465;
	@%p87 bra 	$L__BB8_200;
	setp.gt.f32 	%p88, %f279, %f175;
	mov.f32 	%f281, %f175;
	mov.u64 	%rd467, %rd200;
	@%p88 bra 	$L__BB8_200;
	setp.lt.s64 	%p89, %rd465, %rd200;
	selp.f32 	%f281, %f279, %f175, %p89;
	min.s64 	%rd467, %rd465, %rd200;
$L__BB8_200:
	mov.b32 	%r108, %f281;
	mov.b32 	%r124, 2;
	mov.b32 	%r125, 31;
	mov.b32 	%r126, -1;
	// begin inline asm
	shfl.sync.down.b32 %r107, %r108, %r124, %r125, %r126;
	// end inline asm
	mov.b32 	%f178, %r107;
	// begin inline asm
	shfl.sync.down.b32 %r112, %r113, %r124, %r125, %r126;
	// end inline asm
	mov.b64 	{%r118, %r123}, %rd467;
	// begin inline asm
	shfl.sync.down.b32 %r117, %r118, %r124, %r125, %r126;
	// end inline asm
	// begin inline asm
	shfl.sync.down.b32 %r122, %r123, %r124, %r125, %r126;
	// end inline asm
	mov.b64 	%rd203, {%r117, %r122};
	setp.gt.s32 	%p90, %r86, 29;
	setp.lt.f32 	%p91, %f281, %f178;
	or.pred  	%p92, %p90, %p91;
	mov.f32 	%f282, %f281;
	mov.u64 	%rd468, %rd467;
	@%p92 bra 	$L__BB8_203;
	setp.gt.f32 	%p93, %f281, %f178;
	mov.f32 	%f282, %f178;
	mov.u64 	%rd468, %rd203;
	@%p93 bra 	$L__BB8_203;
	setp.lt.s64 	%p94, %rd467, %rd203;
	selp.f32 	%f282, %f281, %f178, %p94;
	min.s64 	%rd468, %rd467, %rd203;
$L__BB8_203:
	mov.b32 	%r128, %f282;
	mov.b32 	%r144, 4;
	mov.b32 	%r145, 31;
	mov.b32 	%r146, -1;
	// begin inline asm
	shfl.sync.down.b32 %r127, %r128, %r144, %r145, %r146;
	// end inline asm
	mov.b32 	%f181, %r127;
	// begin inline asm
	shfl.sync.down.b32 %r132, %r133, %r144, %r145, %r146;
	// end inline asm
	mov.b64 	{%r138, %r143}, %rd468;
	// begin inline asm
	shfl.sync.down.b32 %r137, %r138, %r144, %r145, %r146;
	// end inline asm
	// begin inline asm
	shfl.sync.down.b32 %r142, %r143, %r144, %r145, %r146;
	// end inline asm
	mov.b64 	%rd206, {%r137, %r142};
	setp.gt.s32 	%p95, %r86, 27;
	setp.lt.f32 	%p96, %f282, %f181;
	or.pred  	%p97, %p95, %p96;
	mov.f32 	%f283, %f282;
	mov.u64 	%rd469, %rd468;
	@%p97 bra 	$L__BB8_206;
	setp.gt.f32 	%p98, %f282, %f181;
	mov.f32 	%f283, %f181;
	mov.u64 	%rd469, %rd206;
	@%p98 bra 	$L__BB8_206;
	setp.lt.s64 	%p99, %rd468, %rd206;
	selp.f32 	%f283, %f282, %f181, %p99;
	min.s64 	%rd469, %rd468, %rd206;
$L__BB8_206:
	mov.b32 	%r148, %f283;
	mov.b32 	%r164, 8;
	mov.b32 	%r165, 31;
	mov.b32 	%r166, -1;
	// begin inline asm
	shfl.sync.down.b32 %r147, %r148, %r164, %r165, %r166;
	// end inline asm
	mov.b32 	%f184, %r147;
	// begin inline asm
	shfl.sync.down.b32 %r152, %r153, %r164, %r165, %r166;
	// end inline asm
	mov.b64 	{%r158, %r163}, %rd469;
	// begin inline asm
	shfl.sync.down.b32 %r157, %r158, %r164, %r165, %r166;
	// end inline asm
	// begin inline asm
	shfl.sync.down.b32 %r162, %r163, %r164, %r165, %r166;
	// end inline asm
	mov.b64 	%rd209, {%r157, %r162};
	setp.gt.s32 	%p100, %r86, 23;
	setp.lt.f32 	%p101, %f283, %f184;
	or.pred  	%p102, %p100, %p101;
	mov.f32 	%f284, %f283;
	mov.u64 	%rd470, %rd469;
	@%p102 bra 	$L__BB8_209;
	setp.gt.f32 	%p103, %f283, %f184;
	mov.f32 	%f284, %f184;
	mov.u64 	%rd470, %rd209;
	@%p103 bra 	$L__BB8_209;
	setp.lt.s64 	%p104, %rd469, %rd209;
	selp.f32 	%f284, %f283, %f184, %p104;
	min.s64 	%rd470, %rd469, %rd209;
$L__BB8_209:
	mov.b32 	%r168, %f284;
	mov.b32 	%r184, 16;
	mov.b32 	%r185, 31;
	mov.b32 	%r186, -1;
	// begin inline asm
	shfl.sync.down.b32 %r167, %r168, %r184, %r185, %r186;
	// end inline asm
	mov.b32 	%f187, %r167;
	// begin inline asm
	shfl.sync.down.b32 %r172, %r173, %r184, %r185, %r186;
	// end inline asm
	mov.b64 	{%r178, %r183}, %rd470;
	// begin inline asm
	shfl.sync.down.b32 %r177, %r178, %r184, %r185, %r186;
	// end inline asm
	// begin inline asm
	shfl.sync.down.b32 %r182, %r183, %r184, %r185, %r186;
	// end inline asm
	mov.b64 	%rd212, {%r177, %r182};
	setp.gt.s32 	%p105, %r86, 15;
	setp.lt.f32 	%p106, %f284, %f187;
	or.pred  	%p107, %p105, %p106;
	mov.f32 	%f292, %f284;
	mov.u64 	%rd478, %rd470;
	@%p107 bra 	$L__BB8_212;
	setp.gt.f32 	%p108, %f284, %f187;
	mov.f32 	%f292, %f187;
	mov.u64 	%rd478, %rd212;
	@%p108 bra 	$L__BB8_212;
	setp.lt.s64 	%p109, %rd470, %rd212;
	selp.f32 	%f292, %f284, %f187, %p109;
	min.s64 	%rd478, %rd470, %rd212;
$L__BB8_212:
	setp.ne.s32 	%p110, %r86, 0;
	@%p110 bra 	$L__BB8_214;
	shr.u32 	%r187, %r16, 1;
	and.b32  	%r188, %r187, 496;
	mov.u32 	%r189, _ZN6thrust24THRUST_300001_SM_1000_NS8cuda_cub4core6detail5shmemE;
	add.s32 	%r190, %r189, %r188;
	st.shared.f32 	[%r190+8], %f292;
	st.shared.u64 	[%r190+16], %rd478;
$L__BB8_214:
	bar.sync 	0;
	setp.ne.s32 	%p111, %r16, 0;
	@%p111 bra 	$L__BB8_236;
	ld.shared.f32 	%f190, [_ZN6thrust24THRUST_300001_SM_1000_NS8cuda_cub4core6detail5shmemE+24];
	ld.shared.u64 	%rd215, [_ZN6thrust24THRUST_300001_SM_1000_NS8cuda_cub4core6detail5shmemE+32];
	setp.lt.f32 	%p112, %f292, %f190;
	mov.f32 	%f286, %f292;
	mov.u64 	%rd472, %rd478;
	@%p112 bra 	$L__BB8_218;
	setp.lt.f32 	%p113, %f190, %f292;
	mov.f32 	%f286, %f190;
	mov.u64 	%rd472, %rd215;
	@%p113 bra 	$L__BB8_218;
	setp.lt.s64 	%p114, %rd478, %rd215;
	selp.f32 	%f286, %f292, %f190, %p114;
	min.s64 	%rd472, %rd478, %rd215;
$L__BB8_218:
	ld.shared.f32 	%f193, [_ZN6thrust24THRUST_300001_SM_1000_NS8cuda_cub4core6detail5shmemE+40];
	ld.shared.u64 	%rd218, [_ZN6thrust24THRUST_300001_SM_1000_NS8cuda_cub4core6detail5shmemE+48];
	setp.lt.f32 	%p115, %f286, %f193;
	mov.f32 	%f287, %f286;
	mov.u64 	%rd473, %rd472;
	@%p115 bra 	$L__BB8_221;
	setp.lt.f32 	%p116, %f193, %f286;
	mov.f32 	%f287, %f193;
	mov.u64 	%rd473, %rd218;
	@%p116 bra 	$L__BB8_221;
	setp.lt.s64 	%p117, %rd472, %rd218;
	selp.f32 	%f287, %f286, %f193, %p117;
	min.s64 	%rd473, %rd472, %rd218;
$L__BB8_221:
	ld.shared.f32 	%f196, [_ZN6thrust24THRUST_300001_SM_1000_NS8cuda_cub4core6detail5shmemE+56];
	ld.shared.u64 	%rd221, [_ZN6thrust24THRUST_300001_SM_1000_NS8cuda_cub4core6detail5shmemE+64];
	setp.lt.f32 	%p118, %f287, %f196;
	mov.f32 	%f288, %f287;
	mov.u64 	%rd474, %rd473;
	@%p118 bra 	$L__BB8_224;
	setp.lt.f32 	%p119, %f196, %f287;
	mov.f32 	%f288, %f196;
	mov.u64 	%rd474, %rd221;
	@%p119 bra 	$L__BB8_224;
	setp.lt.s64 	%p120, %rd473, %rd221;
	selp.f32 	%f288, %f287, %f196, %p120;
	min.s64 	%rd474, %rd473, %rd221;
$L__BB8_224:
	ld.shared.f32 	%f199, [_ZN6thrust24THRUST_300001_SM_1000_NS8cuda_cub4core6detail5shmemE+72];
	ld.shared.u64 	%rd224, [_ZN6thrust24THRUST_300001_SM_1000_NS8cuda_cub4core6detail5shmemE+80];
	setp.lt.f32 	%p121, %f288, %f199;
	mov.f32 	%f289, %f288;
	mov.u64 	%rd475, %rd474;
	@%p121 bra 	$L__BB8_227;
	setp.lt.f32 	%p122, %f199, %f288;
	mov.f32 	%f289, %f199;
	mov.u64 	%rd475, %rd224;
	@%p122 bra 	$L__BB8_227;
	setp.lt.s64 	%p123, %rd474, %rd224;
	selp.f32 	%f289, %f288, %f199, %p123;
	min.s64 	%rd475, %rd474, %rd224;
$L__BB8_227:
	ld.shared.f32 	%f202, [_ZN6thrust24THRUST_300001_SM_1000_NS8cuda_cub4core6detail5shmemE+88];
	ld.shared.u64 	%rd227, [_ZN6thrust24THRUST_300001_SM_1000_NS8cuda_cub4core6detail5shmemE+96];
	setp.lt.f32 	%p124, %f289, %f202;
	mov.f32 	%f290, %f289;
	mov.u64 	%rd476, %rd475;
	@%p124 bra 	$L__BB8_230;
	setp.lt.f32 	%p125, %f202, %f289;
	mov.f32 	%f290, %f202;
	mov.u64 	%rd476, %rd227;
	@%p125 bra 	$L__BB8_230;
	setp.lt.s64 	%p126, %rd475, %rd227;
	selp.f32 	%f290, %f289, %f202, %p126;
	min.s64 	%rd476, %rd475, %rd227;
$L__BB8_230:
	ld.shared.f32 	%f205, [_ZN6thrust24THRUST_300001_SM_1000_NS8cuda_cub4core6detail5shmemE+104];
	ld.shared.u64 	%rd230, [_ZN6thrust24THRUST_300001_SM_1000_NS8cuda_cub4core6detail5shmemE+112];
	setp.lt.f32 	%p127, %f290, %f205;
	mov.f32 	%f291, %f290;
	mov.u64 	%rd477, %rd476;
	@%p127 bra 	$L__BB8_233;
	setp.lt.f32 	%p128, %f205, %f290;
	mov.f32 	%f291, %f205;
	mov.u64 	%rd477, %rd230;
	@%p128 bra 	$L__BB8_233;
	setp.lt.s64 	%p129, %rd476, %rd230;
	selp.f32 	%f291, %f290, %f205, %p129;
	min.s64 	%rd477, %rd476, %rd230;
$L__BB8_233:
	ld.shared.f32 	%f208, [_ZN6thrust24THRUST_300001_SM_1000_NS8cuda_cub4core6detail5shmemE+120];
	ld.shared.u64 	%rd233, [_ZN6thrust24THRUST_300001_SM_1000_NS8cuda_cub4core6detail5shmemE+128];
	setp.lt.f32 	%p130, %f291, %f208;
	mov.f32 	%f292, %f291;
	mov.u64 	%rd478, %rd477;
	@%p130 bra 	$L__BB8_236;
	setp.lt.f32 	%p131, %f208, %f291;
	mov.f32 	%f292, %f208;
	mov.u64 	%rd478, %rd233;
	@%p131 bra 	$L__BB8_236;
	setp.lt.s64 	%p132, %rd477, %rd233;
	selp.f32 	%f292, %f291, %f208, %p132;
	min.s64 	%rd478, %rd477, %rd233;
$L__BB8_236:
	mov.u32 	%r426, %tid.x;
	setp.ne.s32 	%p259, %r426, 0;
	@%p259 bra 	$L__BB8_238;
	ld.param.u64 	%rd391, [_ZN6thrust24THRUST_300001_SM_1000_NS8cuda_cub4core6detail13_kernel_agentINS1_8__reduce11ReduceAgentIPN4cuda3std3__45tupleIJflEEESC_SB_lNS1_9__extrema9arg_min_fIflNS9_4lessIfEEEEEEJSC_SC_iSH_EEEvDpT0__param_1];
	cvta.to.global.u64 	%rd390, %rd391;
	st.global.f32 	[%rd390], %f292;
	st.global.u64 	[%rd390+8], %rd478;
$L__BB8_238:
	ret;

}
	// .globl	_ZN3cub18CUB_300001_SM_10006detail11EmptyKernelIvEEvv
.visible .entry _ZN3cub18CUB_300001_SM_10006detail11EmptyKernelIvEEvv()
{


	ret;

}
	// .globl	_ZN3cub18CUB_300001_SM_10006detail8for_each13static_kernelINS2_12policy_hub_t12policy_500_tEmN6thrust24THRUST_300001_SM_1000_NS8cuda_cub20__uninitialized_fill7functorINS7_10device_ptrIfEEfEEEEvT0_T1_
.visible .entry _ZN3cub18CUB_300001_SM_10006detail8for_each13static_kernelINS2_12policy_hub_t12policy_500_tEmN6thrust24THRUST_300001_SM_1000_NS8cuda_cub20__uninitialized_fill7functorINS7_10device_ptrIfEEfEEEEvT0_T1_(
	.param .u64 _ZN3cub18CUB_300001_SM_10006detail8for_each13static_kernelINS2_12policy_hub_t12policy_500_tEmN6thrust24THRUST_300001_SM_1000_NS8cuda_cub20__uninitialized_fill7functorINS7_10device_ptrIfEEfEEEEvT0_T1__param_0,
	.param .align 8 .b8 _ZN3cub18CUB_300001_SM_10006detail8for_each13static_kernelINS2_12policy_hub_t12policy_500_tEmN6thrust24THRUST_300001_SM_1000_NS8cuda_cub20__uninitialized_fill7functorINS7_10device_ptrIfEEfEEEEvT0_T1__param_1[16]
)
.maxntid 256
{
	.reg .pred 	%p<4>;
	.reg .b16 	%rs<5>;
	.reg .b32 	%r<10>;
	.reg .b32 	%f<3>;
	.reg .b64 	%rd<16>;

	ld.param.f32 	%f2, [_ZN3cub18CUB_300001_SM_10006detail8for_each13static_kernelINS2_12policy_hub_t12policy_500_tEmN6thrust24THRUST_300001_SM_1000_NS8cuda_cub20__uninitialized_fill7functorINS7_10device_ptrIfEEfEEEEvT0_T1__param_1+8];
	ld.param.u64 	%rd4, [_ZN3cub18CUB_300001_SM_10006detail8for_each13static_kernelINS2_12policy_hub_t12policy_500_tEmN6thrust24THRUST_300001_SM_1000_NS8cuda_cub20__uninitialized_fill7functorINS7_10device_ptrIfEEfEEEEvT0_T1__param_1];
	ld.param.u64 	%rd5, [_ZN3cub18CUB_300001_SM_10006detail8for_each13static_kernelINS2_12policy_hub_t12policy_500_tEmN6thrust24THRUST_300001_SM_1000_NS8cuda_cub20__uninitialized_fill7functorINS7_10device_ptrIfEEfEEEEvT0_T1__param_0];
	mov.u32 	%r7, %ctaid.x;
	mul.wide.u32 	%rd1, %r7, 512;
	sub.s64 	%rd2, %rd5, %rd1;
	setp.lt.u64 	%p1, %rd2, 512;
	@%p1 bra 	$L__BB10_2;
	mov.u32 	%r9, %tid.x;
	cvta.to.global.u64 	%rd11, %rd4;
	cvt.u64.u32 	%rd12, %r9;
	add.s64 	%rd13, %rd1, %rd12;
	shl.b64 	%rd14, %rd13, 2;
	add.s64 	%rd15, %rd11, %rd14;
	st.global.f32 	[%rd15], %f2;
	st.global.f32 	[%rd15+1024], %f2;
	bra.uni 	$L__BB10_6;
$L__BB10_2:
	cvta.to.global.u64 	%rd6, %rd4;
	mov.u32 	%r1, %tid.x;
	cvt.u64.u32 	%rd7, %r1;
	setp.le.u64 	%p2, %rd2, %rd7;
	add.s64 	%rd8, %rd1, %rd7;
	shl.b64 	%rd9, %rd8, 2;
	add.s64 	%rd3, %rd6, %rd9;
	@%p2 bra 	$L__BB10_4;
	st.global.f32 	[%rd3], %f2;
$L__BB10_4:
	add.s32 	%r8, %r1, 256;
	cvt.u64.u32 	%rd10, %r8;
	setp.le.u64 	%p3, %rd2, %rd10;
	@%p3 bra 	$L__BB10_6;
	st.global.f32 	[%rd3+1024], %f2;
$L__BB10_6:
	ret;

}
	// .globl	_ZN3cub18CUB_300001_SM_10006detail8for_each13static_kernelINS2_12policy_hub_t12policy_500_tElN6thrust24THRUST_300001_SM_1000_NS8cuda_cub6__fill7functorINS7_6detail15normal_iteratorINS7_10device_ptrIfEEEEdEEEEvT0_T1_
.visible .entry _ZN3cub18CUB_300001_SM_10006detail8for_each13static_kernelINS2_12policy_hub_t12policy_500_tElN6thrust24THRUST_300001_SM_1000_NS8cuda_cub6__fill7functorINS7_6detail15normal_iteratorINS7_10device_ptrIfEEEEdEEEEvT0_T1_(
	.param .u64 _ZN3cub18CUB_300001_SM_10006detail8for_each13static_kernelINS2_12policy_hub_t12policy_500_tElN6thrust24THRUST_300001_SM_1000_NS8cuda_cub6__fill7functorINS7_6detail15normal_iteratorINS7_10device_ptrIfEEEEdEEEEvT0_T1__param_0,
	.param .align 8 .b8 _ZN3cub18CUB_300001_SM_10006detail8for_each13static_kernelINS2_12policy_hub_t12policy_500_tElN6thrust24THRUST_300001_SM_1000_NS8cuda_cub6__fill7functorINS7_6detail15normal_iteratorINS7_10device_ptrIfEEEEdEEEEvT0_T1__param_1[16]
)
.maxntid 256
{
	.reg .pred 	%p<4>;
	.reg .b32 	%r<5>;
	.reg .b32 	%f<3>;
	.reg .b64 	%rd<17>;
	.reg .b64 	%fd<2>;

	ld.param.f64 	%fd1, [_ZN3cub18CUB_300001_SM_10006detail8for_each13static_kernelINS2_12policy_hub_t12policy_500_tElN6thrust24THRUST_300001_SM_1000_NS8cuda_cub6__fill7functorINS7_6detail15normal_iteratorINS7_10device_ptrIfEEEEdEEEEvT0_T1__param_1+8];
	ld.param.u64 	%rd5, [_ZN3cub18CUB_300001_SM_10006detail8for_each13static_kernelINS2_12policy_hub_t12policy_500_tElN6thrust24THRUST_300001_SM_1000_NS8cuda_cub6__fill7functorINS7_6detail15normal_iteratorINS7_10device_ptrIfEEEEdEEEEvT0_T1__param_1];
	ld.param.u64 	%rd6, [_ZN3cub18CUB_300001_SM_10006detail8for_each13static_kernelINS2_12policy_hub_t12policy_500_tElN6thrust24THRUST_300001_SM_1000_NS8cuda_cub6__fill7functorINS7_6detail15normal_iteratorINS7_10device_ptrIfEEEEdEEEEvT0_T1__param_0];
	mov.u32 	%r2, %ctaid.x;
	mul.wide.u32 	%rd1, %r2, 512;
	sub.s64 	%rd2, %rd6, %rd1;
	setp.lt.s64 	%p1, %rd2, 512;
	@%p1 bra 	$L__BB11_2;
	cvt.rn.f32.f64 	%f2, %fd1;
	mov.u32 	%r4, %tid.x;
	cvta.to.global.u64 	%rd12, %rd5;
	cvt.u64.u32 	%rd13, %r4;
	add.s64 	%rd14, %rd1, %rd13;
	shl.b64 	%rd15, %rd14, 2;
	add.s64 	%rd16, %rd12, %rd15;
	st.global.f32 	[%rd16], %f2;
	st.global.f32 	[%rd16+1024], %f2;
	bra.uni 	$L__BB11_6;
$L__BB11_2:
	cvta.to.global.u64 	%rd7, %rd5;
	mov.u32 	%r1, %tid.x;
	cvt.s64.s32 	%rd3, %rd2;
	cvt.rn.f32.f64 	%f1, %fd1;
	cvt.u64.u32 	%rd8, %r1;
	setp.le.s64 	%p2, %rd3, %rd8;
	add.s64 	%rd9, %rd1, %rd8;
	shl.b64 	%rd10, %rd9, 2;
	add.s64 	%rd4, %rd7, %rd10;
	@%p2 bra 	$L__BB11_4;
	st.global.f32 	[%rd4], %f1;
$L__BB11_4:
	add.s32 	%r3, %r1, 256;
	cvt.u64.u32 	%rd11, %r3;
	setp.le.s64 	%p3, %rd3, %rd11;
	@%p3 bra 	$L__BB11_6;
	st.global.f32 	[%rd4+1024], %f1;
$L__BB11_6:
	ret;

}
	// .globl	_ZN3cub18CUB_300001_SM_10006detail9transform16transform_kernelINS2_10policy_hubILb1EN4cuda3std3__45tupleIJN6thrust24THRUST_300001_SM_1000_NS6detail15normal_iteratorINSA_10device_ptrIfEEEEEEEE10policy1000Ei6minus5IfESF_JPfEEEvT0_iT1_T2_DpNS2_10kernel_argIT3_EE
.visible .entry _ZN3cub18CUB_300001_SM_10006detail9transform16transform_kernelINS2_10policy_hubILb1EN4cuda3std3__45tupleIJN6thrust24THRUST_300001_SM_1000_NS6detail15normal_iteratorINSA_10device_ptrIfEEEEEEEE10policy1000Ei6minus5IfESF_JPfEEEvT0_iT1_T2_DpNS2_10kernel_argIT3_EE(
	.param .u32 _ZN3cub18CUB_300001_SM_10006detail9transform16transform_kernelINS2_10policy_hubILb1EN4cuda3std3__45tupleIJN6thrust24THRUST_300001_SM_1000_NS6detail15normal_iteratorINSA_10device_ptrIfEEEEEEEE10policy1000Ei6minus5IfESF_JPfEEEvT0_iT1_T2_DpNS2_10kernel_argIT3_EE_param_0,
	.param .u32 _ZN3cub18CUB_300001_SM_10006detail9transform16transform_kernelINS2_10policy_hubILb1EN4cuda3std3__45tupleIJN6thrust24THRUST_300001_SM_1000_NS6detail15normal_iteratorINSA_10device_ptrIfEEEEEEEE10policy1000Ei6minus5IfESF_JPfEEEvT0_iT1_T2_DpNS2_10kernel_argIT3_EE_param_1,
	.param .align 1 .b8 _ZN3cub18CUB_300001_SM_10006detail9transform16transform_kernelINS2_10policy_hubILb1EN4cuda3std3__45tupleIJN6thrust24THRUST_300001_SM_1000_NS6detail15normal_iteratorINSA_10device_ptrIfEEEEEEEE10policy1000Ei6minus5IfESF_JPfEEEvT0_iT1_T2_DpNS2_10kernel_argIT3_EE_param_2[1],
	.param .align 8 .b8 _ZN3cub18CUB_300001_SM_10006detail9transform16transform_kernelINS2_10policy_hubILb1EN4cuda3std3__45tupleIJN6thrust24THRUST_300001_SM_1000_NS6detail15normal_iteratorINSA_10device_ptrIfEEEEEEEE10policy1000Ei6minus5IfESF_JPfEEEvT0_iT1_T2_DpNS2_10kernel_argIT3_EE_param_3[8],
	.param .align 8 .b8 _ZN3cub18CUB_300001_SM_10006detail9transform16transform_kernelINS2_10policy_hubILb1EN4cuda3std3__45tupleIJN6thrust24THRUST_300001_SM_1000_NS6detail15normal_iteratorINSA_10device_ptrIfEEEEEEEE10policy1000Ei6minus5IfESF_JPfEEEvT0_iT1_T2_DpNS2_10kernel_argIT3_EE_param_4[16]
)
.maxntid 128
{
	.reg .pred 	%p<37>;
	.reg .b32 	%r<84>;
	.reg .b32 	%f<89>;
	.reg .b64 	%rd<66>;

	ld.param.u32 	%r50, [_ZN3cub18CUB_300001_SM_10006detail9transform16transform_kernelINS2_10policy_hubILb1EN4cuda3std3__45tupleIJN6thrust24THRUST_300001_SM_1000_NS6detail15normal_iteratorINSA_10device_ptrIfEEEEEEEE10policy1000Ei6minus5IfESF_JPfEEEvT0_iT1_T2_DpNS2_10kernel_argIT3_EE_param_0];
	ld.param.u64 	%rd15, [_ZN3cub18CUB_300001_SM_10006detail9transform16transform_kernelINS2_10policy_hubILb1EN4cuda3std3__45tupleIJN6thrust24THRUST_300001_SM_1000_NS6detail15normal_iteratorINSA_10device_ptrIfEEEEEEEE10policy1000Ei6minus5IfESF_JPfEEEvT0_iT1_T2_DpNS2_10kernel_argIT3_EE_param_4];
	ld.param.u64 	%rd16, [_ZN3cub18CUB_300001_SM_10006detail9transform16transform_kernelINS2_10policy_hubILb1EN4cuda3std3__45tupleIJN6thrust24THRUST_300001_SM_1000_NS6detail15normal_iteratorINSA_10device_ptrIfEEEEEEEE10policy1000Ei6minus5IfESF_JPfEEEvT0_iT1_T2_DpNS2_10kernel_argIT3_EE_param_3];
	ld.param.u32 	%r49, [_ZN3cub18CUB_300001_SM_10006detail9transform16transform_kernelINS2_10policy_hubILb1EN4cuda3std3__45tupleIJN6thrust24THRUST_300001_SM_1000_NS6detail15normal_iteratorINSA_10device_ptrIfEEEEEEEE10policy1000Ei6minus5IfESF_JPfEEEvT0_iT1_T2_DpNS2_10kernel_argIT3_EE_param_1];
	cvta.to.global.u64 	%rd1, %rd16;
	cvta.to.global.u64 	%rd2, %rd15;
	shl.b32 	%r1, %r49, 7;
	mov.u32 	%r51, %ctaid.x;
	mul.lo.s32 	%r2, %r1, %r51;
	sub.s32 	%r3, %r50, %r2;
	min.s32 	%r4, %r1, %r3;
	shl.b32 	%r5, %r4, 2;
	mov.u32 	%r6, %tid.x;
	shl.b32 	%r72, %r6, 7;
	setp.ge.s32 	%p1, %r72, %r5;
	@%p1 bra 	$L__BB12_3;
	mul.wide.u32 	%rd17, %r6, 128;
	add.s64 	%rd18, %rd2, %rd17;
	mul.wide.s32 	%rd19, %r2, 4;
	add.s64 	%rd64, %rd18, %rd19;
$L__BB12_2:
	.pragma "nounroll";
	// begin inline asm
	prefetch.global.L2 [%rd64];
	// end inline asm
	add.s32 	%r72, %r72, 16384;
	add.s64 	%rd64, %rd64, 16384;
	setp.lt.s32 	%p2, %r72, %r5;
	@%p2 bra 	$L__BB12_2;
$L__BB12_3:
	mul.wide.s32 	%rd21, %r2, 4;
	add.s64 	%rd6, %rd2, %rd21;
	add.s64 	%rd7, %rd1, %rd21;
	setp.gt.s32 	%p3, %r1, %r3;
	@%p3 bra 	$L__BB12_17;
	setp.lt.s32 	%p4, %r49, 1;
	@%p4 bra 	$L__BB12_58;
	and.b32  	%r10, %r49, 15;
	setp.lt.u32 	%p5, %r49, 16;
	mov.b32 	%r79, 0;
	@%p5 bra 	$L__BB12_8;
	and.b32  	%r79, %r49, 2147483632;
	neg.s32 	%r74, %r79;
	add.s32 	%r73, %r6, 1152;
	mul.wide.u32 	%rd22, %r6, 4;
	or.b64  	%rd65, %rd22, 4096;
$L__BB12_7:
	.pragma "nounroll";
	mul.wide.s32 	%rd23, %r73, 4;
	add.s64 	%rd24, %rd23, 1536;
	add.s64 	%rd25, %rd6, %rd65;
	ld.global.f32 	%f1, [%rd25+-4096];
	add.f32 	%f2, %f1, 0fBF000000;
	add.s64 	%rd26, %rd7, %rd65;
	st.global.f32 	[%rd26+-4096], %f2;
	ld.global.f32 	%f3, [%rd25+-3584];
	add.f32 	%f4, %f3, 0fBF000000;
	st.global.f32 	[%rd26+-3584], %f4;
	ld.global.f32 	%f5, [%rd25+-3072];
	add.f32 	%f6, %f5, 0fBF000000;
	st.global.f32 	[%rd26+-3072], %f6;
	ld.global.f32 	%f7, [%rd25+-2560];
	add.f32 	%f8, %f7, 0fBF000000;
	st.global.f32 	[%rd26+-2560], %f8;
	ld.global.f32 	%f9, [%rd25+-2048];
	add.f32 	%f10, %f9, 0fBF000000;
	st.global.f32 	[%rd26+-2048], %f10;
	ld.global.f32 	%f11, [%rd25+-1536];
	add.f32 	%f12, %f11, 0fBF000000;
	st.global.f32 	[%rd26+-1536], %f12;
	ld.global.f32 	%f13, [%rd25+-1024];
	add.f32 	%f14, %f13, 0fBF000000;
	st.global.f32 	[%rd26+-1024], %f14;
	ld.global.f32 	%f15, [%rd25+-512];
	add.f32 	%f16, %f15, 0fBF000000;
	st.global.f32 	[%rd26+-512], %f16;
	ld.global.f32 	%f17, [%rd25];
	add.f32 	%f18, %f17, 0fBF000000;
	st.global.f32 	[%rd26], %f18;
	add.s64 	%rd27, %rd6, %rd24;
	ld.global.f32 	%f19, [%rd27+-1536];
	add.f32 	%f20, %f19, 0fBF000000;
	add.s64 	%rd28, %rd7, %rd24;
	st.global.f32 	[%rd28+-1536], %f20;
	ld.global.f32 	%f21, [%rd27+-1024];
	add.f32 	%f22, %f21, 0fBF000000;
	st.global.f32 	[%rd28+-1024], %f22;
	ld.global.f32 	%f23, [%rd27+-512];
	add.f32 	%f24, %f23, 0fBF000000;
	st.global.f32 	[%rd28+-512], %f24;
	ld.global.f32 	%f25, [%rd27];
	add.f32 	%f26, %f25, 0fBF000000;
	st.global.f32 	[%rd28], %f26;
	ld.global.f32 	%f27, [%rd27+512];
	add.f32 	%f28, %f27, 0fBF000000;
	st.global.f32 	[%rd28+512], %f28;
	ld.global.f32 	%f29, [%rd27+1024];
	add.f32 	%f30, %f29, 0fBF000000;
	st.global.f32 	[%rd28+1024], %f30;
	ld.global.f32 	%f31, [%rd27+1536];
	add.f32 	%f32, %f31, 0fBF000000;
	st.global.f32 	[%rd28+1536], %f32;
	add.s32 	%r74, %r74, 16;
	add.s32 	%r73, %r73, 2048;
	add.s64 	%rd65, %rd65, 8192;
	setp.eq.s32 	%p6, %r74, 0;
	@%p6 bra 	$L__BB12_8;
	bra.uni 	$L__BB12_7;
$L__BB12_8:
	setp.eq.s32 	%p7, %r10, 0;
	@%p7 bra 	$L__BB12_58;
	and.b32  	%r37, %r49, 7;
	setp.lt.u32 	%p8, %r10, 8;
	@%p8 bra 	$L__BB12_11;
	shl.b32 	%r53, %r79, 7;
	add.s32 	%r54, %r53, %r6;
	mul.wide.s32 	%rd29, %r54, 4;
	add.s64 	%rd30, %rd6, %rd29;
	ld.global.f32 	%f33, [%rd30];
	add.f32 	%f34, %f33, 0fBF000000;
	add.s64 	%rd31, %rd7, %rd29;
	st.global.f32 	[%rd31], %f34;
	ld.global.f32 	%f35, [%rd30+512];
	add.f32 	%f36, %f35, 0fBF000000;
	st.global.f32 	[%rd31+512], %f36;
	ld.global.f32 	%f37, [%rd30+1024];
	add.f32 	%f38, %f37, 0fBF000000;
	st.global.f32 	[%rd31+1024], %f38;
	ld.global.f32 	%f39, [%rd30+1536];
	add.f32 	%f40, %f39, 0fBF000000;
	st.global.f32 	[%rd31+1536], %f40;
	ld.global.f32 	%f41, [%rd30+2048];
	add.f32 	%f42, %f41, 0fBF000000;
	st.global.f32 	[%rd31+2048], %f42;
	ld.global.f32 	%f43, [%rd30+2560];
	add.f32 	%f44, %f43, 0fBF000000;
	st.global.f32 	[%rd31+2560], %f44;
	ld.global.f32 	%f45, [%rd30+3072];
	add.f32 	%f46, %f45, 0fBF000000;
	st.global.f32 	[%rd31+3072], %f46;
	ld.global.f32 	%f47, [%rd30+3584];
	add.f32 	%f48, %f47, 0fBF000000;
	st.global.f32 	[%rd31+3584], %f48;
	add.s32 	%r79, %r79, 8;
$L__BB12_11:
	setp.eq.s32 	%p9, %r37, 0;
	@%p9 bra 	$L__BB12_58;
	and.b32  	%r40, %r49, 3;
	setp.lt.u32 	%p10, %r37, 4;
	@%p10 bra 	$L__BB12_14;
	shl.b32 	%r55, %r79, 7;
	add.s32 	%r56, %r55, %r6;
	mul.wide.s32 	%rd32, %r56, 4;
	add.s64 	%rd33, %rd6, %rd32;
	ld.global.f32 	%f49, [%rd33];
	add.f32 	%f50, %f49, 0fBF000000;
	add.s64 	%rd34, %rd7, %rd32;
	st.global.f32 	[%rd34], %f50;
	ld.global.f32 	%f51, [%rd33+512];
	add.f32 	%f52, %f51, 0fBF000000;
	st.global.f32 	[%rd34+512], %f52;
	ld.global.f32 	%f53, [%rd33+1024];
	add.f32 	%f54, %f53, 0fBF000000;
	st.global.f32 	[%rd34+1024], %f54;
	ld.global.f32 	%f55, [%rd33+1536];
	add.f32 	%f56, %f55, 0fBF000000;
	st.global.f32 	[%rd34+1536], %f56;
	add.s32 	%r79, %r79, 4;
$L__BB12_14:
	setp.eq.s32 	%p11, %r40, 0;
	@%p11 bra 	$L__BB12_58;
	shl.b32 	%r57, %r79, 7;
	add.s32 	%r83, %r6, %r57;
	neg.s32 	%r82, %r40;
$L__BB12_16:
	.pragma "nounroll";
	mul.wide.s32 	%rd36, %r83, 4;
	add.s64 	%rd37, %rd7, %rd36;
	add.s64 	%rd38, %rd6, %rd36;
	ld.global.f32 	%f57, [%rd38];
	add.f32 	%f58, %f57, 0fBF000000;
	st.global.f32 	[%rd37], %f58;
	add.s32 	%r83, %r83, 128;
	add.s32 	%r82, %r82, 1;
	setp.ne.s32 	%p12, %r82, 0;
	@%p12 bra 	$L__BB12_16;
	bra.uni 	$L__BB12_58;
$L__BB12_17:
	setp.lt.s32 	%p13, %r49, 1;
	@%p13 bra 	$L__BB12_58;
	and.b32  	%r14, %r49, 7;
	setp.lt.u32 	%p14, %r49, 8;
	mov.b32 	%r76, 0;
	@%p14 bra 	$L__BB12_37;
	and.b32  	%r76, %r49, 2147483640;
	mov.b32 	%r75, 0;
$L__BB12_20:
	.pragma "nounroll";
	shl.b32 	%r60, %r75, 7;
	add.s32 	%r21, %r60, %r6;
	setp.ge.s32 	%p15, %r21, %r4;
	@%p15 bra 	$L__BB12_22;
	mul.wide.u32 	%rd39, %r21, 4;
	add.s64 	%rd40, %rd6, %rd39;
	ld.global.f32 	%f59, [%rd40];
	add.f32 	%f60, %f59, 0fBF000000;
	add.s64 	%rd41, %rd7, %rd39;
	st.global.f32 	[%rd41], %f60;
$L__BB12_22:
	add.s32 	%r61, %r21, 128;
	setp.ge.s32 	%p16, %r61, %r4;
	mul.wide.s32 	%rd42, %r61, 4;
	add.s64 	%rd11, %rd6, %rd42;
	add.s64 	%rd12, %rd7, %rd42;
	@%p16 bra 	$L__BB12_24;
	ld.global.f32 	%f61, [%rd11];
	add.f32 	%f62, %f61, 0fBF000000;
	st.global.f32 	[%rd12], %f62;
$L__BB12_24:
	add.s32 	%r62, %r21, 256;
	setp.ge.s32 	%p17, %r62, %r4;
	@%p17 bra 	$L__BB12_26;
	ld.global.f32 	%f63, [%rd11+512];
	add.f32 	%f64, %f63, 0fBF000000;
	st.global.f32 	[%rd12+512], %f64;
$L__BB12_26:
	add.s32 	%r63, %r21, 384;
	setp.ge.s32 	%p18, %r63, %r4;
	@%p18 bra 	$L__BB12_28;
	ld.global.f32 	%f65, [%rd11+1024];
	add.f32 	%f66, %f65, 0fBF000000;
	st.global.f32 	[%rd12+1024], %f66;
$L__BB12_28:
	add.s32 	%r64, %r21, 512;
	setp.ge.s32 	%p19, %r64, %r4;
	@%p19 bra 	$L__BB12_30;
	ld.global.f32 	%f67, [%rd11+1536];
	add.f32 	%f68, %f67, 0fBF000000;
	st.global.f32 	[%rd12+1536], %f68;
$L__BB12_30:
	add.s32 	%r65, %r21, 640;
	setp.ge.s32 	%p20, %r65, %r4;
	@%p20 bra 	$L__BB12_32;
	ld.global.f32 	%f69, [%rd11+2048];
	add.f32 	%f70, %f69, 0fBF000000;
	st.global.f32 	[%rd12+2048], %f70;
$L__BB12_32:
	add.s32 	%r66, %r21, 768;
	setp.ge.s32 	%p21, %r66, %r4;
	@%p21 bra 	$L__BB12_34;
	ld.global.f32 	%f71, [%rd11+2560];
	add.f32 	%f72, %f71, 0fBF000000;
	st.global.f32 	[%rd12+2560], %f72;
$L__BB12_34:
	add.s32 	%r67, %r21, 896;
	setp.ge.s32 	%p22, %r67, %r4;
	@%p22 bra 	$L__BB12_36;
	ld.global.f32 	%f73, [%rd11+3072];
	add.f32 	%f74, %f73, 0fBF000000;
	st.global.f32 	[%rd12+3072], %f74;
$L__BB12_36:
	add.s32 	%r75, %r75, 8;
	setp.ne.s32 	%p23, %r75, %r76;
	@%p23 bra 	$L__BB12_20;
$L__BB12_37:
	setp.eq.s32 	%p24, %r14, 0;
	@%p24 bra 	$L__BB12_58;
	and.b32  	%r24, %r49, 3;
	setp.lt.u32 	%p25, %r14, 4;
	@%p25 bra 	$L__BB12_48;
	shl.b32 	%r68, %r76, 7;
	add.s32 	%r25, %r68, %r6;
	setp.ge.s32 	%p26, %r25, %r4;
	@%p26 bra 	$L__BB12_41;
	mul.wide.s32 	%rd43, %r25, 4;
	add.s64 	%rd44, %rd6, %rd43;
	ld.global.f32 	%f75, [%rd44];
	add.f32 	%f76, %f75, 0fBF000000;
	add.s64 	%rd45, %rd7, %rd43;
	st.global.f32 	[%rd45], %f76;
$L__BB12_41:
	add.s32 	%r26, %r25, 128;
	setp.ge.s32 	%p27, %r26, %r4;
	@%p27 bra 	$L__BB12_43;
	mul.wide.s32 	%rd46, %r26, 4;
	add.s64 	%rd47, %rd6, %rd46;
	ld.global.f32 	%f77, [%rd47];
	add.f32 	%f78, %f77, 0fBF000000;
	add.s64 	%rd48, %rd7, %rd46;
	st.global.f32 	[%rd48], %f78;
$L__BB12_43:
	add.s32 	%r27, %r25, 256;
	setp.ge.s32 	%p28, %r27, %r4;
	@%p28 bra 	$L__BB12_45;
	mul.wide.s32 	%rd49, %r27, 4;
	add.s64 	%rd50, %rd6, %rd49;
	ld.global.f32 	%f79, [%rd50];
	add.f32 	%f80, %f79, 0fBF000000;
	add.s64 	%rd51, %rd7, %rd49;
	st.global.f32 	[%rd51], %f80;
$L__BB12_45:
	add.s32 	%r28, %r25, 384;
	setp.ge.s32 	%p29, %r28, %r4;
	@%p29 bra 	$L__BB12_47;
	mul.wide.s32 	%rd52, %r28, 4;
	add.s64 	%rd53, %rd6, %rd52;
	ld.global.f32 	%f81, [%rd53];
	add.f32 	%f82, %f81, 0fBF000000;
	add.s64 	%rd54, %rd7, %rd52;
	st.global.f32 	[%rd54], %f82;
$L__BB12_47:
	add.s32 	%r76, %r76, 4;
$L__BB12_48:
	setp.eq.s32 	%p30, %r24, 0;
	@%p30 bra 	$L__BB12_58;
	setp.eq.s32 	%p31, %r24, 1;
	@%p31 bra 	$L__BB12_55;
	shl.b32 	%r69, %r76, 7;
	add.s32 	%r31, %r69, %r6;
	setp.ge.s32 	%p32, %r31, %r4;
	@%p32 bra 	$L__BB12_52;
	mul.wide.s32 	%rd55, %r31, 4;
	add.s64 	%rd56, %rd6, %rd55;
	ld.global.f32 	%f83, [%rd56];
	add.f32 	%f84, %f83, 0fBF000000;
	add.s64 	%rd57, %rd7, %rd55;
	st.global.f32 	[%rd57], %f84;
$L__BB12_52:
	add.s32 	%r32, %r31, 128;
	setp.ge.s32 	%p33, %r32, %r4;
	@%p33 bra 	$L__BB12_54;
	mul.wide.s32 	%rd58, %r32, 4;
	add.s64 	%rd59, %rd6, %rd58;
	ld.global.f32 	%f85, [%rd59];
	add.f32 	%f86, %f85, 0fBF000000;
	add.s64 	%rd60, %rd7, %rd58;
	st.global.f32 	[%rd60], %f86;
$L__BB12_54:
	add.s32 	%r76, %r76, 2;
$L__BB12_55:
	and.b32  	%r70, %r49, 1;
	setp.eq.b32 	%p34, %r70, 1;
	not.pred 	%p35, %p34;
	@%p35 bra 	$L__BB12_58;
	shl.b32 	%r71, %r76, 7;
	add.s32 	%r35, %r71, %r6;
	setp.ge.s32 	%p36, %r35, %r4;
	@%p36 bra 	$L__BB12_58;
	mul.wide.s32 	%rd61, %r35, 4;
	add.s64 	%rd62, %rd6, %rd61;
	ld.global.f32 	%f87, [%rd62];
	add.f32 	%f88, %f87, 0fBF000000;
	add.s64 	%rd63, %rd7, %rd61;
	st.global.f32 	[%rd63], %f88;
$L__BB12_58:
	ret;

}
	// .globl	_ZN3cub18CUB_300001_SM_10006detail9transform16transform_kernelINS2_10policy_hubILb1EN4cuda3std3__45tupleIJN6thrust24THRUST_300001_SM_1000_NS6detail15normal_iteratorINSA_10device_ptrIfEEEEEEEE10policy1000El6minus5IfESF_JPfEEEvT0_iT1_T2_DpNS2_10kernel_argIT3_EE
.visible .entry _ZN3cub18CUB_300001_SM_10006detail9transform16transform_kernelINS2_10policy_hubILb1EN4cuda3std3__45tupleIJN6thrust24THRUST_300001_SM_1000_NS6detail15normal_iteratorINSA_10device_ptrIfEEEEEEEE10policy1000El6minus5IfESF_JPfEEEvT0_iT1_T2_DpNS2_10kernel_argIT3_EE(
	.param .u64 _ZN3cub18CUB_300001_SM_10006detail9transform16transform_kernelINS2_10policy_hubILb1EN4cuda3std3__45tupleIJN6thrust24THRUST_300001_SM_1000_NS6detail15normal_iteratorINSA_10device_ptrIfEEEEEEEE10policy1000El6minus5IfESF_JPfEEEvT0_iT1_T2_DpNS2_10kernel_argIT3_EE_param_0,
	.param .u32 _ZN3cub18CUB_300001_SM_10006detail9transform16transform_kernelINS2_10policy_hubILb1EN4cuda3std3__45tupleIJN6thrust24THRUST_300001_SM_1000_NS6detail15normal_iteratorINSA_10device_ptrIfEEEEEEEE10policy1000El6minus5IfESF_JPfEEEvT0_iT1_T2_DpNS2_10kernel_argIT3_EE_param_1,
	.param .align 1 .b8 _ZN3cub18CUB_300001_SM_10006detail9transform16transform_kernelINS2_10policy_hubILb1EN4cuda3std3__45tupleIJN6thrust24THRUST_300001_SM_1000_NS6detail15normal_iteratorINSA_10device_ptrIfEEEEEEEE10policy1000El6minus5IfESF_JPfEEEvT0_iT1_T2_DpNS2_10kernel_argIT3_EE_param_2[1],
	.param .align 8 .b8 _ZN3cub18CUB_300001_SM_10006detail9transform16transform_kernelINS2_10policy_hubILb1EN4cuda3std3__45tupleIJN6thrust24THRUST_300001_SM_1000_NS6detail15normal_iteratorINSA_10device_ptrIfEEEEEEEE10policy1000El6minus5IfESF_JPfEEEvT0_iT1_T2_DpNS2_10kernel_argIT3_EE_param_3[8],
	.param .align 8 .b8 _ZN3cub18CUB_300001_SM_10006detail9transform16transform_kernelINS2_10policy_hubILb1EN4cuda3std3__45tupleIJN6thrust24THRUST_300001_SM_1000_NS6detail15normal_iteratorINSA_10device_ptrIfEEEEEEEE10policy1000El6minus5IfESF_JPfEEEvT0_iT1_T2_DpNS2_10kernel_argIT3_EE_param_4[16]
)
.maxntid 128
{
	.reg .pred 	%p<37>;
	.reg .b32 	%r<81>;
	.reg .b32 	%f<89>;
	.reg .b64 	%rd<72>;

	ld.param.u64 	%rd16, [_ZN3cub18CUB_300001_SM_10006detail9transform16transform_kernelINS2_10policy_hubILb1EN4cuda3std3__45tupleIJN6thrust24THRUST_300001_SM_1000_NS6detail15normal_iteratorINSA_10device_ptrIfEEEEEEEE10policy1000El6minus5IfESF_JPfEEEvT0_iT1_T2_DpNS2_10kernel_argIT3_EE_param_0];
	ld.param.u64 	%rd17, [_ZN3cub18CUB_300001_SM_10006detail9transform16transform_kernelINS2_10policy_hubILb1EN4cuda3std3__45tupleIJN6thrust24THRUST_300001_SM_1000_NS6detail15normal_iteratorINSA_10device_ptrIfEEEEEEEE10policy1000El6minus5IfESF_JPfEEEvT0_iT1_T2_DpNS2_10kernel_argIT3_EE_param_4];
	ld.param.u64 	%rd18, [_ZN3cub18CUB_300001_SM_10006detail9transform16transform_kernelINS2_10policy_hubILb1EN4cuda3std3__45tupleIJN6thrust24THRUST_300001_SM_1000_NS6detail15normal_iteratorINSA_10device_ptrIfEEEEEEEE10policy1000El6minus5IfESF_JPfEEEvT0_iT1_T2_DpNS2_10kernel_argIT3_EE_param_3];
	ld.param.u32 	%r47, [_ZN3cub18CUB_300001_SM_10006detail9transform16transform_kernelINS2_10policy_hubILb1EN4cuda3std3__45tupleIJN6thrust24THRUST_300001_SM_1000_NS6detail15normal_iteratorINSA_10device_ptrIfEEEEEEEE10policy1000El6minus5IfESF_JPfEEEvT0_iT1_T2_DpNS2_10kernel_argIT3_EE_param_1];
	cvta.to.global.u64 	%rd1, %rd18;
	cvta.to.global.u64 	%rd2, %rd17;
	shl.b32 	%r1, %r47, 7;
	mov.u32 	%r48, %ctaid.x;
	cvt.u64.u32 	%rd19, %r48;
	cvt.s64.s32 	%rd20, %r1;
	mul.lo.s64 	%rd3, %rd20, %rd19;
	sub.s64 	%rd21, %rd16, %rd3;
	min.s64 	%rd22, %rd21, %rd20;
	cvt.u32.u64 	%r2, %rd22;
	shl.b32 	%r3, %r2, 2;
	mov.u32 	%r4, %tid.x;
	shl.b32 	%r69, %r4, 7;
	setp.ge.s32 	%p1, %r69, %r3;
	@%p1 bra 	$L__BB13_3;
	shl.b64 	%rd23, %rd3, 2;
	add.s64 	%rd24, %rd2, %rd23;
	mul.wide.u32 	%rd25, %r4, 128;
	add.s64 	%rd70, %rd24, %rd25;
$L__BB13_2:
	.pragma "nounroll";
	// begin inline asm
	prefetch.global.L2 [%rd70];
	// end inline asm
	add.s32 	%r69, %r69, 16384;
	add.s64 	%rd70, %rd70, 16384;
	setp.lt.s32 	%p2, %r69, %r3;
	@%p2 bra 	$L__BB13_2;
$L__BB13_3:
	shl.b64 	%rd27, %rd3, 2;
	add.s64 	%rd7, %rd2, %rd27;
	add.s64 	%rd8, %rd1, %rd27;
	setp.eq.s32 	%p3, %r1, %r2;
	@%p3 bra 	$L__BB13_45;
	setp.lt.s32 	%p4, %r47, 1;
	@%p4 bra 	$L__BB13_58;
	and.b32  	%r8, %r47, 7;
	setp.lt.u32 	%p5, %r47, 8;
	mov.b32 	%r78, 0;
	@%p5 bra 	$L__BB13_24;
	and.b32  	%r78, %r47, 2147483640;
	mov.b32 	%r72, 0;
$L__BB13_7:
	.pragma "nounroll";
	shl.b32 	%r51, %r72, 7;
	add.s32 	%r19, %r51, %r4;
	setp.ge.s32 	%p6, %r19, %r2;
	@%p6 bra 	$L__BB13_9;
	mul.wide.u32 	%rd28, %r19, 4;
	add.s64 	%rd29, %rd7, %rd28;
	ld.global.f32 	%f1, [%rd29];
	add.f32 	%f2, %f1, 0fBF000000;
	add.s64 	%rd30, %rd8, %rd28;
	st.global.f32 	[%rd30], %f2;
$L__BB13_9:
	add.s32 	%r52, %r19, 128;
	setp.ge.s32 	%p7, %r52, %r2;
	mul.wide.s32 	%rd31, %r52, 4;
	add.s64 	%rd12, %rd7, %rd31;
	add.s64 	%rd13, %rd8, %rd31;
	@%p7 bra 	$L__BB13_11;
	ld.global.f32 	%f3, [%rd12];
	add.f32 	%f4, %f3, 0fBF000000;
	st.global.f32 	[%rd13], %f4;
$L__BB13_11:
	add.s32 	%r53, %r19, 256;
	setp.ge.s32 	%p8, %r53, %r2;
	@%p8 bra 	$L__BB13_13;
	ld.global.f32 	%f5, [%rd12+512];
	add.f32 	%f6, %f5, 0fBF000000;
	st.global.f32 	[%rd13+512], %f6;
$L__BB13_13:
	add.s32 	%r54, %r19, 384;
	setp.ge.s32 	%p9, %r54, %r2;
	@%p9 bra 	$L__BB13_15;
	ld.global.f32 	%f7, [%rd12+1024];
	add.f32 	%f8, %f7, 0fBF000000;
	st.global.f32 	[%rd13+1024], %f8;
$L__BB13_15:
	add.s32 	%r55, %r19, 512;
	setp.ge.s32 	%p10, %r55, %r2;
	@%p10 bra 	$L__BB13_17;
	ld.global.f32 	%f9, [%rd12+1536];
	add.f32 	%f10, %f9, 0fBF000000;
	st.global.f32 	[%rd13+1536], %f10;
$L__BB13_17:
	add.s32 	%r56, %r19, 640;
	setp.ge.s32 	%p11, %r56, %r2;
	@%p11 bra 	$L__BB13_19;
	ld.global.f32 	%f11, [%rd12+2048];
	add.f32 	%f12, %f11, 0fBF000000;
	st.global.f32 	[%rd13+2048], %f12;
$L__BB13_19:
	add.s32 	%r57, %r19, 768;
	setp.ge.s32 	%p12, %r57, %r2;
	@%p12 bra 	$L__BB13_21;
	ld.global.f32 	%f13, [%rd12+2560];
	add.f32 	%f14, %f13, 0fBF000000;
	st.global.f32 	[%rd13+2560], %f14;
$L__BB13_21:
	add.s32 	%r58, %r19, 896;
	setp.ge.s32 	%p13, %r58, %r2;
	@%p13 bra 	$L__BB13_23;
	ld.global.f32 	%f15, [%rd12+3072];
	add.f32 	%f16, %f15, 0fBF000000;
	st.global.f32 	[%rd13+3072], %f16;
$L__BB13_23:
	add.s32 	%r72, %r72, 8;
	setp.eq.s32 	%p14, %r72, %r78;
	@%p14 bra 	$L__BB13_24;
	bra.uni 	$L__BB13_7;
$L__BB13_24:
	setp.eq.s32 	%p15, %r8, 0;
	@%p15 bra 	$L__BB13_58;
	and.b32  	%r35, %r47, 3;
	setp.lt.u32 	%p16, %r8, 4;
	@%p16 bra 	$L__BB13_35;
	shl.b32 	%r59, %r78, 7;
	add.s32 	%r36, %r59, %r4;
	setp.ge.s32 	%p17, %r36, %r2;
	@%p17 bra 	$L__BB13_28;
	mul.wide.s32 	%rd32, %r36, 4;
	add.s64 	%rd33, %rd7, %rd32;
	ld.global.f32 	%f17, [%rd33];
	add.f32 	%f18, %f17, 0fBF000000;
	add.s64 	%rd34, %rd8, %rd32;
	st.global.f32 	[%rd34], %f18;
$L__BB13_28:
	add.s32 	%r37, %r36, 128;
	setp.ge.s32 	%p18, %r37, %r2;
	@%p18 bra 	$L__BB13_30;
	mul.wide.s32 	%rd35, %r37, 4;
	add.s64 	%rd36, %rd7, %rd35;
	ld.global.f32 	%f19, [%rd36];
	add.f32 	%f20, %f19, 0fBF000000;
	add.s64 	%rd37, %rd8, %rd35;
	st.global.f32 	[%rd37], %f20;
$L__BB13_30:
	add.s32 	%r38, %r36, 256;
	setp.ge.s32 	%p19, %r38, %r2;
	@%p19 bra 	$L__BB13_32;
	mul.wide.s32 	%rd38, %r38, 4;
	add.s64 	%rd39, %rd7, %rd38;
	ld.global.f32 	%f21, [%rd39];
	add.f32 	%f22, %f21, 0fBF000000;
	add.s64 	%rd40, %rd8, %rd38;
	st.global.f32 	[%rd40], %f22;
$L__BB13_32:
	add.s32 	%r39, %r36, 384;
	setp.ge.s32 	%p20, %r39, %r2;
	@%p20 bra 	$L__BB13_34;
	mul.wide.s32 	%rd41, %r39, 4;
	add.s64 	%rd42, %rd7, %rd41;
	ld.global.f32 	%f23, [%rd42];
	add.f32 	%f24, %f23, 0fBF000000;
	add.s64 	%rd43, %rd8, %rd41;
	st.global.f32 	[%rd43], %f24;
$L__BB13_34:
	add.s32 	%r78, %r78, 4;
$L__BB13_35:
	setp.eq.s32 	%p21, %r35, 0;
	@%p21 bra 	$L__BB13_58;
	setp.eq.s32 	%p22, %r35, 1;
	@%p22 bra 	$L__BB13_42;
	shl.b32 	%r60, %r78, 7;
	add.s32 	%r42, %r60, %r4;
	setp.ge.s32 	%p23, %r42, %r2;
	@%p23 bra 	$L__BB13_39;
	mul.wide.s32 	%rd44, %r42, 4;
	add.s64 	%rd45, %rd7, %rd44;
	ld.global.f32 	%f25, [%rd45];
	add.f32 	%f26, %f25, 0fBF000000;
	add.s64 	%rd46, %rd8, %rd44;
	st.global.f32 	[%rd46], %f26;
$L__BB13_39:
	add.s32 	%r43, %r42, 128;
	setp.ge.s32 	%p24, %r43, %r2;
	@%p24 bra 	$L__BB13_41;
	mul.wide.s32 	%rd47, %r43, 4;
	add.s64 	%rd48, %rd7, %rd47;
	ld.global.f32 	%f27, [%rd48];
	add.f32 	%f28, %f27, 0fBF000000;
	add.s64 	%rd49, %rd8, %rd47;
	st.global.f32 	[%rd49], %f28;
$L__BB13_41:
	add.s32 	%r78, %r78, 2;
$L__BB13_42:
	and.b32  	%r61, %r47, 1;
	setp.eq.b32 	%p25, %r61, 1;
	not.pred 	%p26, %p25;
	@%p26 bra 	$L__BB13_58;
	shl.b32 	%r62, %r78, 7;
	add.s32 	%r46, %r62, %r4;
	setp.ge.s32 	%p27, %r46, %r2;
	@%p27 bra 	$L__BB13_58;
	mul.wide.s32 	%rd50, %r46, 4;
	add.s64 	%rd51, %rd7, %rd50;
	ld.global.f32 	%f29, [%rd51];
	add.f32 	%f30, %f29, 0fBF000000;
	add.s64 	%rd52, %rd8, %rd50;
	st.global.f32 	[%rd52], %f30;
	bra.uni 	$L__BB13_58;
$L__BB13_45:
	setp.lt.s32 	%p28, %r47, 1;
	@%p28 bra 	$L__BB13_58;
	and.b32  	%r10, %r47, 15;
	setp.lt.u32 	%p29, %r47, 16;
	mov.b32 	%r74, 0;
	@%p29 bra 	$L__BB13_49;
	and.b32  	%r74, %r47, 2147483632;
	neg.s32 	%r71, %r74;
	add.s32 	%r70, %r4, 1152;
	mul.wide.u32 	%rd53, %r4, 4;
	or.b64  	%rd71, %rd53, 4096;
$L__BB13_48:
	.pragma "nounroll";
	mul.wide.s32 	%rd54, %r70, 4;
	add.s64 	%rd55, %rd54, 1536;
	add.s64 	%rd56, %rd7, %rd71;
	ld.global.f32 	%f31, [%rd56+-4096];
	add.f32 	%f32, %f31, 0fBF000000;
	add.s64 	%rd57, %rd8, %rd71;
	st.global.f32 	[%rd57+-4096], %f32;
	ld.global.f32 	%f33, [%rd56+-3584];
	add.f32 	%f34, %f33, 0fBF000000;
	st.global.f32 	[%rd57+-3584], %f34;
	ld.global.f32 	%f35, [%rd56+-3072];
	add.f32 	%f36, %f35, 0fBF000000;
	st.global.f32 	[%rd57+-3072], %f36;
	ld.global.f32 	%f37, [%rd56+-2560];
	add.f32 	%f38, %f37, 0fBF000000;
	st.global.f32 	[%rd57+-2560], %f38;
	ld.global.f32 	%f39, [%rd56+-2048];
	add.f32 	%f40, %f39, 0fBF000000;
	st.global.f32 	[%rd57+-2048], %f40;
	ld.global.f32 	%f41, [%rd56+-1536];
	add.f32 	%f42, %f41, 0fBF000000;
	st.global.f32 	[%rd57+-1536], %f42;
	ld.global.f32 	%f43, [%rd56+-1024];
	add.f32 	%f44, %f43, 0fBF000000;
	st.global.f32 	[%rd57+-1024], %f44;
	ld.global.f32 	%f45, [%rd56+-512];
	add.f32 	%f46, %f45, 0fBF000000;
	st.global.f32 	[%rd57+-512], %f46;
	ld.global.f32 	%f47, [%rd56];
	add.f32 	%f48, %f47, 0fBF000000;
	st.global.f32 	[%rd57], %f48;
	add.s64 	%rd58, %rd7, %rd55;
	ld.global.f32 	%f49, [%rd58+-1536];
	add.f32 	%f50, %f49, 0fBF000000;
	add.s64 	%rd59, %rd8, %rd55;
	st.global.f32 	[%rd59+-1536], %f50;
	ld.global.f32 	%f51, [%rd58+-1024];
	add.f32 	%f52, %f51, 0fBF000000;
	st.global.f32 	[%rd59+-1024], %f52;
	ld.global.f32 	%f53, [%rd58+-512];
	add.f32 	%f54, %f53, 0fBF000000;
	st.global.f32 	[%rd59+-512], %f54;
	ld.global.f32 	%f55, [%rd58];
	add.f32 	%f56, %f55, 0fBF000000;
	st.global.f32 	[%rd59], %f56;
	ld.global.f32 	%f57, [%rd58+512];
	add.f32 	%f58, %f57, 0fBF000000;
	st.global.f32 	[%rd59+512], %f58;
	ld.global.f32 	%f59, [%rd58+1024];
	add.f32 	%f60, %f59, 0fBF000000;
	st.global.f32 	[%rd59+1024], %f60;
	ld.global.f32 	%f61, [%rd58+1536];
	add.f32 	%f62, %f61, 0fBF000000;
	st.global.f32 	[%rd59+1536], %f62;
	add.s32 	%r71, %r71, 16;
	add.s32 	%r70, %r70, 2048;
	add.s64 	%rd71, %rd71, 8192;
	setp.eq.s32 	%p30, %r71, 0;
	@%p30 bra 	$L__BB13_49;
	bra.uni 	$L__BB13_48;
$L__BB13_49:
	setp.eq.s32 	%p31, %r10, 0;
	@%p31 bra 	$L__BB13_58;
	and.b32  	%r22, %r47, 7;
	setp.lt.u32 	%p32, %r10, 8;
	@%p32 bra 	$L__BB13_52;
	shl.b32 	%r64, %r74, 7;
	add.s32 	%r65, %r64, %r4;
	mul.wide.s32 	%rd60, %r65, 4;
	add.s64 	%rd61, %rd7, %rd60;
	ld.global.f32 	%f63, [%rd61];
	add.f32 	%f64, %f63, 0fBF000000;
	add.s64 	%rd62, %rd8, %rd60;
	st.global.f32 	[%rd62], %f64;
	ld.global.f32 	%f65, [%rd61+512];
	add.f32 	%f66, %f65, 0fBF000000;
	st.global.f32 	[%rd62+512], %f66;
	ld.global.f32 	%f67, [%rd61+1024];
	add.f32 	%f68, %f67, 0fBF000000;
	st.global.f32 	[%rd62+1024], %f68;
	ld.global.f32 	%f69, [%rd61+1536];
	add.f32 	%f70, %f69, 0fBF000000;
	st.global.f32 	[%rd62+1536], %f70;
	ld.global.f32 	%f71, [%rd61+2048];
	add.f32 	%f72, %f71, 0fBF000000;
	st.global.f32 	[%rd62+2048], %f72;
	ld.global.f32 	%f73, [%rd61+2560];
	add.f32 	%f74, %f73, 0fBF000000;
	st.global.f32 	[%rd62+2560], %f74;
	ld.global.f32 	%f75, [%rd61+3072];
	add.f32 	%f76, %f75, 0fBF000000;
	st.global.f32 	[%rd62+3072], %f76;
	ld.global.f32 	%f77, [%rd61+3584];
	add.f32 	%f78, %f77, 0fBF000000;
	st.global.f32 	[%rd62+3584], %f78;
	add.s32 	%r74, %r74, 8;
$L__BB13_52:
	setp.eq.s32 	%p33, %r22, 0;
	@%p33 bra 	$L__BB13_58;
	and.b32  	%r25, %r47, 3;
	setp.lt.u32 	%p34, %r22, 4;
	@%p34 bra 	$L__BB13_55;
	shl.b32 	%r66, %r74, 7;
	add.s32 	%r67, %r66, %r4;
	mul.wide.s32 	%rd63, %r67, 4;
	add.s64 	%rd64, %rd7, %rd63;
	ld.global.f32 	%f79, [%rd64];
	add.f32 	%f80, %f79, 0fBF000000;
	add.s64 	%rd65, %rd8, %rd63;
	st.global.f32 	[%rd65], %f80;
	ld.global.f32 	%f81, [%rd64+512];
	add.f32 	%f82, %f81, 0fBF000000;
	st.global.f32 	[%rd65+512], %f82;
	ld.global.f32 	%f83, [%rd64+1024];
	add.f32 	%f84, %f83, 0fBF000000;
	st.global.f32 	[%rd65+1024], %f84;
	ld.global.f32 	%f85, [%rd64+1536];
	add.f32 	%f86, %f85, 0fBF000000;
	st.global.f32 	[%rd65+1536], %f86;
	add.s32 	%r74, %r74, 4;
$L__BB13_55:
	setp.eq.s32 	%p35, %r25, 0;
	@%p35 bra 	$L__BB13_58;
	shl.b32 	%r68, %r74, 7;
	add.s32 	%r77, %r4, %r68;
	neg.s32 	%r76, %r25;
$L__BB13_57:
	.pragma "nounroll";
	mul.wide.s32 	%rd67, %r77, 4;
	add.s64 	%rd68, %rd8, %rd67;
	add.s64 	%rd69, %rd7, %rd67;
	ld.global.f32 	%f87, [%rd69];
	add.f32 	%f88, %f87, 0fBF000000;
	st.global.f32 	[%rd68], %f88;
	add.s32 	%r77, %r77, 128;
	add.s32 	%r76, %r76, 1;
	setp.eq.s32 	%p36, %r76, 0;
	@%p36 bra 	$L__BB13_58;
	bra.uni 	$L__BB13_57;
$L__BB13_58:
	ret;

}
	// .globl	_ZN3cub18CUB_300001_SM_10006detail9transform16transform_kernelINS2_10policy_hubILb1EN4cuda3std3__45tupleIJN6thrust24THRUST_300001_SM_1000_NS6detail15normal_iteratorINSA_10device_ptrIfEEEEEEEE10policy1000Ei6squareIfESF_JPfEEEvT0_iT1_T2_DpNS2_10kernel_argIT3_EE
.visible .entry _ZN3cub18CUB_300001_SM_10006detail9transform16transform_kernelINS2_10policy_hubILb1EN4cuda3std3__45tupleIJN6thrust24THRUST_300001_SM_1000_NS6detail15normal_iteratorINSA_10device_ptrIfEEEEEEEE10policy1000Ei6squareIfESF_JPfEEEvT0_iT1_T2_DpNS2_10kernel_argIT3_EE(
	.param .u32 _ZN3cub18CUB_300001_SM_10006detail9transform16transform_kernelINS2_10policy_hubILb1EN4cuda3std3__45tupleIJN6thrust24THRUST_300001_SM_1000_NS6detail15normal_iteratorINSA_10device_ptrIfEEEEEEEE10policy1000Ei6squareIfESF_JPfEEEvT0_iT1_T2_DpNS2_10kernel_argIT3_EE_param_0,
	.param .u32 _ZN3cub18CUB_300001_SM_10006detail9transform16transform_kernelINS2_10policy_hubILb1EN4cuda3std3__45tupleIJN6thrust24THRUST_300001_SM_1000_NS6detail15normal_iteratorINSA_10device_ptrIfEEEEEEEE10policy1000Ei6squareIfESF_JPfEEEvT0_iT1_T2_DpNS2_10kernel_argIT3_EE_param_1,
	.param .align 1 .b8 _ZN3cub18CUB_300001_SM_10006detail9transform16transform_kernelINS2_10policy_hubILb1EN4cuda3std3__45tupleIJN6thrust24THRUST_300001_SM_1000_NS6detail15normal_iteratorINSA_10device_ptrIfEEEEEEEE10policy1000Ei6squareIfESF_JPfEEEvT0_iT1_T2_DpNS2_10kernel_argIT3_EE_param_2[1],
	.param .align 8 .b8 _ZN3cub18CUB_300001_SM_10006detail9transform16transform_kernelINS2_10policy_hubILb1EN4cuda3std3__45tupleIJN6thrust24THRUST_300001_SM_1000_NS6detail15normal_iteratorINSA_10device_ptrIfEEEEEEEE10policy1000Ei6squareIfESF_JPfEEEvT0_iT1_T2_DpNS2_10kernel_argIT3_EE_param_3[8],
	.param .align 8 .b8 _ZN3cub18CUB_300001_SM_10006detail9transform16transform_kernelINS2_10policy_hubILb1EN4cuda3std3__45tupleIJN6thrust24THRUST_300001_SM_1000_NS6detail15normal_iteratorINSA_10device_ptrIfEEEEEEEE10policy1000Ei6squareIfESF_JPfEEEvT0_iT1_T2_DpNS2_10kernel_argIT3_EE_param_4[16]
)
.maxntid 128
{
	.reg .pred 	%p<37>;
	.reg .b32 	%r<84>;
	.reg .b32 	%f<89>;
	.reg .b64 	%rd<66>;

	ld.param.u32 	%r50, [_ZN3cub18CUB_300001_SM_10006detail9transform16transform_kernelINS2_10policy_hubILb1EN4cuda3std3__45tupleIJN6thrust24THRUST_300001_SM_1000_NS6detail15normal_iteratorINSA_10device_ptrIfEEEEEEEE10policy1000Ei6squareIfESF_JPfEEEvT0_iT1_T2_DpNS2_10kernel_argIT3_EE_param_0];
	ld.param.u64 	%rd15, [_ZN3cub18CUB_300001_SM_10006detail9transform16transform_kernelINS2_10policy_hubILb1EN4cuda3std3__45tupleIJN6thrust24THRUST_300001_SM_1000_NS6detail15normal_iteratorINSA_10device_ptrIfEEEEEEEE10policy1000Ei6squareIfESF_JPfEEEvT0_iT1_T2_DpNS2_10kernel_argIT3_EE_param_4];
	ld.param.u64 	%rd16, [_ZN3cub18CUB_300001_SM_10006detail9transform16transform_kernelINS2_10policy_hubILb1EN4cuda3std3__45tupleIJN6thrust24THRUST_300001_SM_1000_NS6detail15normal_iteratorINSA_10device_ptrIfEEEEEEEE10policy1000Ei6squareIfESF_JPfEEEvT0_iT1_T2_DpNS2_10kernel_argIT3_EE_param_3];
	ld.param.u32 	%r49, [_ZN3cub18CUB_300001_SM_10006detail9transform16transform_kernelINS2_10policy_hubILb1EN4cuda3std3__45tupleIJN6thrust24THRUST_300001_SM_1000_NS6detail15normal_iteratorINSA_10device_ptrIfEEEEEEEE10policy1000Ei6squareIfESF_JPfEEEvT0_iT1_T2_DpNS2_10kernel_argIT3_EE_param_1];
	cvta.to.global.u64 	%rd1, %rd16;
	cvta.to.global.u64 	%rd2, %rd15;
	shl.b32 	%r1, %r49, 7;
	mov.u32 	%r51, %ctaid.x;
	mul.lo.s32 	%r2, %r1, %r51;
	sub.s32 	%r3, %r50, %r2;
	min.s32 	%r4, %r1, %r3;
	shl.b32 	%r5, %r4, 2;
	mov.u32 	%r6, %tid.x;
	shl.b32 	%r72, %r6, 7;
	setp.ge.s32 	%p1, %r72, %r5;
	@%p1 bra 	$L__BB14_3;
	mul.wide.u32 	%rd17, %r6, 128;
	add.s64 	%rd18, %rd2, %rd17;
	mul.wide.s32 	%rd19, %r2, 4;
	add.s64 	%rd64, %rd18, %rd19;
$L__BB14_2:
	.pragma "nounroll";
	// begin inline asm
	prefetch.global.L2 [%rd64];
	// end inline asm
	add.s32 	%r72, %r72, 16384;
	add.s64 	%rd64, %rd64, 16384;
	setp.lt.s32 	%p2, %r72, %r5;
	@%p2 bra 	$L__BB14_2;
$L__BB14_3:
	mul.wide.s32 	%rd21, %r2, 4;
	add.s64 	%rd6, %rd2, %rd21;
	add.s64 	%rd7, %rd1, %rd21;
	setp.gt.s32 	%p3, %r1, %r3;
	@%p3 bra 	$L__BB14_17;
	setp.lt.s32 	%p4, %r49, 1;
	@%p4 bra 	$L__BB14_58;
	and.b32  	%r10, %r49, 15;
	setp.lt.u32 	%p5, %r49, 16;
	mov.b32 	%r79, 0;
	@%p5 bra 	$L__BB14_8;
	and.b32  	%r79, %r49, 2147483632;
	neg.s32 	%r74, %r79;
	add.s32 	%r73, %r6, 1152;
	mul.wide.u32 	%rd22, %r6, 4;
	or.b64  	%rd65, %rd22, 4096;
$L__BB14_7:
	.pragma "nounroll";
	mul.wide.s32 	%rd23, %r73, 4;
	add.s64 	%rd24, %rd23, 1536;
	add.s64 	%rd25, %rd6, %rd65;
	ld.global.f32 	%f1, [%rd25+-4096];
	mul.f32 	%f2, %f1, %f1;
	add.s64 	%rd26, %rd7, %rd65;
	st.global.f32 	[%rd26+-4096], %f2;
	ld.global.f32 	%f3, [%rd25+-3584];
	mul.f32 	%f4, %f3, %f3;
	st.global.f32 	[%rd26+-3584], %f4;
	ld.global.f32 	%f5, [%rd25+-3072];
	mul.f32 	%f6, %f5, %f5;
	st.global.f32 	[%rd26+-3072], %f6;
	ld.global.f32 	%f7, [%rd25+-2560];
	mul.f32 	%f8, %f7, %f7;
	st.global.f32 	[%rd26+-2560], %f8;
	ld.global.f32 	%f9, [%rd25+-2048];
	mul.f32 	%f10, %f9, %f9;
	st.global.f32 	[%rd26+-2048], %f10;
	ld.global.f32 	%f11, [%rd25+-1536];
	mul.f32 	%f12, %f11, %f11;
	st.global.f32 	[%rd26+-1536], %f12;
	ld.global.f32 	%f13, [%rd25+-1024];
	mul.f32 	%f14, %f13, %f13;
	st.global.f32 	[%rd26+-1024], %f14;
	ld.global.f32 	%f15, [%rd25+-512];
	mul.f32 	%f16, %f15, %f15;
	st.global.f32 	[%rd26+-512], %f16;
	ld.global.f32 	%f17, [%rd25];
	mul.f32 	%f18, %f17, %f17;
	st.global.f32 	[%rd26], %f18;
	add.s64 	%rd27, %rd6, %rd24;
	ld.global.f32 	%f19, [%rd27+-1536];
	mul.f32 	%f20, %f19, %f19;
	add.s64 	%rd28, %rd7, %rd24;
	st.global.f32 	[%rd28+-1536], %f20;
	ld.global.f32 	%f21, [%rd27+-1024];
	mul.f32 	%f22, %f21, %f21;
	st.global.f32 	[%rd28+-1024], %f22;
	ld.global.f32 	%f23, [%rd27+-512];
	mul.f32 	%f24, %f23, %f23;
	st.global.f32 	[%rd28+-512], %f24;
	ld.global.f32 	%f25, [%rd27];
	mul.f32 	%f26, %f25, %f25;
	st.global.f32 	[%rd28], %f26;
	ld.global.f32 	%f27, [%rd27+512];
	mul.f32 	%f28, %f27, %f27;
	st.global.f32 	[%rd28+512], %f28;
	ld.global.f32 	%f29, [%rd27+1024];
	mul.f32 	%f30, %f29, %f29;
	st.global.f32 	[%rd28+1024], %f30;
	ld.global.f32 	%f31, [%rd27+1536];
	mul.f32 	%f32, %f31, %f31;
	st.global.f32 	[%rd28+1536], %f32;
	add.s32 	%r74, %r74, 16;
	add.s32 	%r73, %r73, 2048;
	add.s64 	%rd65, %rd65, 8192;
	setp.eq.s32 	%p6, %r74, 0;
	@%p6 bra 	$L__BB14_8;
	bra.uni 	$L__BB14_7;
$L__BB14_8:
	setp.eq.s32 	%p7, %r10, 0;
	@%p7 bra 	$L__BB14_58;
	and.b32  	%r37, %r49, 7;
	setp.lt.u32 	%p8, %r10, 8;
	@%p8 bra 	$L__BB14_11;
	shl.b32 	%r53, %r79, 7;
	add.s32 	%r54, %r53, %r6;
	mul.wide.s32 	%rd29, %r54, 4;
	add.s64 	%rd30, %rd6, %rd29;
	ld.global.f32 	%f33, [%rd30];
	mul.f32 	%f34, %f33, %f33;
	add.s64 	%rd31, %rd7, %rd29;
	st.global.f32 	[%rd31], %f34;
	ld.global.f32 	%f35, [%rd30+512];
	mul.f32 	%f36, %f35, %f35;
	st.global.f32 	[%rd31+512], %f36;
	ld.global.f32 	%f37, [%rd30+1024];
	mul.f32 	%f38, %f37, %f37;
	st.global.f32 	[%rd31+1024], %f38;
	ld.global.f32 	%f39, [%rd30+1536];
	mul.f32 	%f40, %f39, %f39;
	st.global.f32 	[%rd31+1536], %f40;
	ld.global.f32 	%f41, [%rd30+2048];
	mul.f32 	%f42, %f41, %f41;
	st.global.f32 	[%rd31+2048], %f42;
	ld.global.f32 	%f43, [%rd30+2560];
	mul.f32 	%f44, %f43, %f43;
	st.global.f32 	[%rd31+2560], %f44;
	ld.global.f32 	%f45, [%rd30+3072];
	mul.f32 	%f46, %f45, %f45;
	st.global.f32 	[%rd31+3072], %f46;
	ld.global.f32 	%f47, [%rd30+3584];
	mul.f32 	%f48, %f47, %f47;
	st.global.f32 	[%rd31+3584], %f48;
	add.s32 	%r79, %r79, 8;
$L__BB14_11:
	setp.eq.s32 	%p9, %r37, 0;
	@%p9 bra 	$L__BB14_58;
	and.b32  	%r40, %r49, 3;
	setp.lt.u32 	%p10, %r37, 4;
	@%p10 bra 	$L__BB14_14;
	shl.b32 	%r55, %r79, 7;
	add.s32 	%r56, %r55, %r6;
	mul.wide.s32 	%rd32, %r56, 4;
	add.s64 	%rd33, %rd6, %rd32;
	ld.global.f32 	%f49, [%rd33];
	mul.f32 	%f50, %f49, %f49;
	add.s64 	%rd34, %rd7, %rd32;
	st.global.f32 	[%rd34], %f50;
	ld.global.f32 	%f51, [%rd33+512];
	mul.f32 	%f52, %f51, %f51;
	st.global.f32 	[%rd34+512], %f52;
	ld.global.f32 	%f53, [%rd33+1024];
	mul.f32 	%f54, %f53, %f53;
	st.global.f32 	[%rd34+1024], %f54;
	ld.global.f32 	%f55, [%rd33+1536];
	mul.f32 	%f56, %f55, %f55;
	st.global.f32 	[%rd34+1536], %f56;
	add.s32 	%r79, %r79, 4;
$L__BB14_14:
	setp.eq.s32 	%p11, %r40, 0;
	@%p11 bra 	$L__BB14_58;
	shl.b32 	%r57, %r79, 7;
	add.s32 	%r83, %r6, %r57;
	neg.s32 	%r82, %r40;
$L__BB14_16:
	.pragma "nounroll";
	mul.wide.s32 	%rd36, %r83, 4;
	add.s64 	%rd37, %rd7, %rd36;
	add.s64 	%rd38, %rd6, %rd36;
	ld.global.f32 	%f57, [%rd38];
	mul.f32 	%f58, %f57, %f57;
	st.global.f32 	[%rd37], %f58;
	add.s32 	%r83, %r83, 128;
	add.s32 	%r82, %r82, 1;
	setp.ne.s32 	%p12, %r82, 0;
	@%p12 bra 	$L__BB14_16;
	bra.uni 	$L__BB14_58;
$L__BB14_17:
	setp.lt.s32 	%p13, %r49, 1;
	@%p13 bra 	$L__BB14_58;
	and.b32  	%r14, %r49, 7;
	setp.lt.u32 	%p14, %r49, 8;
	mov.b32 	%r76, 0;
	@%p14 bra 	$L__BB14_37;
	and.b32  	%r76, %r49, 2147483640;
	mov.b32 	%r75, 0;
$L__BB14_20:
	.pragma "nounroll";
	shl.b32 	%r60, %r75, 7;
	add.s32 	%r21, %r60, %r6;
	setp.ge.s32 	%p15, %r21, %r4;
	@%p15 bra 	$L__BB14_22;
	mul.wide.u32 	%rd39, %r21, 4;
	add.s64 	%rd40, %rd6, %rd39;
	ld.global.f32 	%f59, [%rd40];
	mul.f32 	%f60, %f59, %f59;
	add.s64 	%rd41, %rd7, %rd39;
	st.global.f32 	[%rd41], %f60;
$L__BB14_22:
	add.s32 	%r61, %r21, 128;
	setp.ge.s32 	%p16, %r61, %r4;
	mul.wide.s32 	%rd42, %r61, 4;
	add.s64 	%rd11, %rd6, %rd42;
	add.s64 	%rd12, %rd7, %rd42;
	@%p16 bra 	$L__BB14_24;
	ld.global.f32 	%f61, [%rd11];
	mul.f32 	%f62, %f61, %f61;
	st.global.f32 	[%rd12], %f62;
$L__BB14_24:
	add.s32 	%r62, %r21, 256;
	setp.ge.s32 	%p17, %r62, %r4;
	@%p17 bra 	$L__BB14_26;
	ld.global.f32 	%f63, [%rd11+512];
	mul.f32 	%f64, %f63, %f63;
	st.global.f32 	[%rd12+512], %f64;
$L__BB14_26:
	add.s32 	%r63, %r21, 384;
	setp.ge.s32 	%p18, %r63, %r4;
	@%p18 bra 	$L__BB14_28;
	ld.global.f32 	%f65, [%rd11+1024];
	mul.f32 	%f66, %f65, %f65;
	st.global.f32 	[%rd12+1024], %f66;
$L__BB14_28:
	add.s32 	%r64, %r21, 512;
	setp.ge.s32 	%p19, %r64, %r4;
	@%p19 bra 	$L__BB14_30;
	ld.global.f32 	%f67, [%rd11+1536];
	mul.f32 	%f68, %f67, %f67;
	st.global.f32 	[%rd12+1536], %f68;
$L__BB14_30:
	add.s32 	%r65, %r21, 640;
	setp.ge.s32 	%p20, %r65, %r4;
	@%p20 bra 	$L__BB14_32;
	ld.global.f32 	%f69, [%rd11+2048];
	mul.f32 	%f70, %f69, %f69;
	st.global.f32 	[%rd12+2048], %f70;
$L__BB14_32:
	add.s32 	%r66, %r21, 768;
	setp.ge.s32 	%p21, %r66, %r4;
	@%p21 bra 	$L__BB14_34;
	ld.global.f32 	%f71, [%rd11+2560];
	mul.f32 	%f72, %f71, %f71;
	st.global.f32 	[%rd12+2560], %f72;
$L__BB14_34:
	add.s32 	%r67, %r21, 896;
	setp.ge.s32 	%p22, %r67, %r4;
	@%p22 bra 	$L__BB14_36;
	ld.global.f32 	%f73, [%rd11+3072];
	mul.f32 	%f74, %f73, %f73;
	st.global.f32 	[%rd12+3072], %f74;
$L__BB14_36:
	add.s32 	%r75, %r75, 8;
	setp.ne.s32 	%p23, %r75, %r76;
	@%p23 bra 	$L__BB14_20;
$L__BB14_37:
	setp.eq.s32 	%p24, %r14, 0;
	@%p24 bra 	$L__BB14_58;
	and.b32  	%r24, %r49, 3;
	setp.lt.u32 	%p25, %r14, 4;
	@%p25 bra 	$L__BB14_48;
	shl.b32 	%r68, %r76, 7;
	add.s32 	%r25, %r68, %r6;
	setp.ge.s32 	%p26, %r25, %r4;
	@%p26 bra 	$L__BB14_41;
	mul.wide.s32 	%rd43, %r25, 4;
	add.s64 	%rd44, %rd6, %rd43;
	ld.global.f32 	%f75, [%rd44];
	mul.f32 	%f76, %f75, %f75;
	add.s64 	%rd45, %rd7, %rd43;
	st.global.f32 	[%rd45], %f76;
$L__BB14_41:
	add.s32 	%r26, %r25, 128;
	setp.ge.s32 	%p27, %r26, %r4;
	@%p27 bra 	$L__BB14_43;
	mul.wide.s32 	%rd46, %r26, 4;
	add.s64 	%rd47, %rd6, %rd46;
	ld.global.f32 	%f77, [%rd47];
	mul.f32 	%f78, %f77, %f77;
	add.s64 	%rd48, %rd7, %rd46;
	st.global.f32 	[%rd48], %f78;
$L__BB14_43:
	add.s32 	%r27, %r25, 256;
	setp.ge.s32 	%p28, %r27, %r4;
	@%p28 bra 	$L__BB14_45;
	mul.wide.s32 	%rd49, %r27, 4;
	add.s64 	%rd50, %rd6, %rd49;
	ld.global.f32 	%f79, [%rd50];
	mul.f32 	%f80, %f79, %f79;
	add.s64 	%rd51, %rd7, %rd49;
	st.global.f32 	[%rd51], %f80;
$L__BB14_45:
	add.s32 	%r28, %r25, 384;
	setp.ge.s32 	%p29, %r28, %r4;
	@%p29 bra 	$L__BB14_47;
	mul.wide.s32 	%rd52, %r28, 4;
	add.s64 	%rd53, %rd6, %rd52;
	ld.global.f32 	%f81, [%rd53];
	mul.f32 	%f82, %f81, %f81;
	add.s64 	%rd54, %rd7, %rd52;
	st.global.f32 	[%rd54], %f82;
$L__BB14_47:
	add.s32 	%r76, %r76, 4;
$L__BB14_48:
	setp.eq.s32 	%p30, %r24, 0;
	@%p30 bra 	$L__BB14_58;
	setp.eq.s32 	%p31, %r24, 1;
	@%p31 bra 	$L__BB14_55;
	shl.b32 	%r69, %r76, 7;
	add.s32 	%r31, %r69, %r6;
	setp.ge.s32 	%p32, %r31, %r4;
	@%p32 bra 	$L__BB14_52;
	mul.wide.s32 	%rd55, %r31, 4;
	add.s64 	%rd56, %rd6, %rd55;
	ld.global.f32 	%f83, [%rd56];
	mul.f32 	%f84, %f83, %f83;
	add.s64 	%rd57, %rd7, %rd55;
	st.global.f32 	[%rd57], %f84;
$L__BB14_52:
	add.s32 	%r32, %r31, 128;
	setp.ge.s32 	%p33, %r32, %r4;
	@%p33 bra 	$L__BB14_54;
	mul.wide.s32 	%rd58, %r32, 4;
	add.s64 	%rd59, %rd6, %rd58;
	ld.global.f32 	%f85, [%rd59];
	mul.f32 	%f86, %f85, %f85;
	add.s64 	%rd60, %rd7, %rd58;
	st.global.f32 	[%rd60], %f86;
$L__BB14_54:
	add.s32 	%r76, %r76, 2;
$L__BB14_55:
	and.b32  	%r70, %r49, 1;
	setp.eq.b32 	%p34, %r70, 1;
	not.pred 	%p35, %p34;
	@%p35 bra 	$L__BB14_58;
	shl.b32 	%r71, %r76, 7;
	add.s32 	%r35, %r71, %r6;
	setp.ge.s32 	%p36, %r35, %r4;
	@%p36 bra 	$L__BB14_58;
	mul.wide.s32 	%rd61, %r35, 4;
	add.s64 	%rd62, %rd6, %rd61;
	ld.global.f32 	%f87, [%rd62];
	mul.f32 	%f88, %f87, %f87;
	add.s64 	%rd63, %rd7, %rd61;
	st.global.f32 	[%rd63], %f88;
$L__BB14_58:
	ret;

}
	// .globl	_ZN3cub18CUB_300001_SM_10006detail9transform16transform_kernelINS2_10policy_hubILb1EN4cuda3std3__45tupleIJN6thrust24THRUST_300001_SM_1000_NS6detail15normal_iteratorINSA_10device_ptrIfEEEEEEEE10policy1000El6squareIfESF_JPfEEEvT0_iT1_T2_DpNS2_10kernel_argIT3_EE
.visible .entry _ZN3cub18CUB_300001_SM_10006detail9transform16transform_kernelINS2_10policy_hubILb1EN4cuda3std3__45tupleIJN6thrust24THRUST_300001_SM_1000_NS6detail15normal_iteratorINSA_10device_ptrIfEEEEEEEE10policy1000El6squareIfESF_JPfEEEvT0_iT1_T2_DpNS2_10kernel_argIT3_EE(
	.param .u64 _ZN3cub18CUB_300001_SM_10006detail9transform16transform_kernelINS2_10policy_hubILb1EN4cuda3std3__45tupleIJN6thrust24THRUST_300001_SM_1000_NS6detail15normal_iteratorINSA_10device_ptrIfEEEEEEEE10policy1000El6squareIfESF_JPfEEEvT0_iT1_T2_DpNS2_10kernel_argIT3_EE_param_0,
	.param .u32 _ZN3cub18CUB_300001_SM_10006detail9transform16transform_kernelINS2_10policy_hubILb1EN4cuda3std3__45tupleIJN6thrust24THRUST_300001_SM_1000_NS6detail15normal_iteratorINSA_10device_ptrIfEEEEEEEE10policy1000El6squareIfESF_JPfEEEvT0_iT1_T2_DpNS2_10kernel_argIT3_EE_param_1,
	.param .align 1 .b8 _ZN3cub18CUB_300001_SM_10006detail9transform16transform_kernelINS2_10policy_hubILb1EN4cuda3std3__45tupleIJN6thrust24THRUST_300001_SM_1000_NS6detail15normal_iteratorINSA_10device_ptrIfEEEEEEEE10policy1000El6squareIfESF_JPfEEEvT0_iT1_T2_DpNS2_10kernel_argIT3_EE_param_2[1],
	.param .align 8 .b8 _ZN3cub18CUB_300001_SM_10006detail9transform16transform_kernelINS2_10policy_hubILb1EN4cuda3std3__45tupleIJN6thrust24THRUST_300001_SM_1000_NS6detail15normal_iteratorINSA_10device_ptrIfEEEEEEEE10policy1000El6squareIfESF_JPfEEEvT0_iT1_T2_DpNS2_10kernel_argIT3_EE_param_3[8],
	.param .align 8 .b8 _ZN3cub18CUB_300001_SM_10006detail9transform16transform_kernelINS2_10policy_hubILb1EN4cuda3std3__45tupleIJN6thrust24THRUST_300001_SM_1000_NS6detail15normal_iteratorINSA_10device_ptrIfEEEEEEEE10policy1000El6squareIfESF_JPfEEEvT0_iT1_T2_DpNS2_10kernel_argIT3_EE_param_4[16]
)
.maxntid 128
{
	.reg .pred 	%p<37>;
	.reg .b32 	%r<81>;
	.reg .b32 	%f<89>;
	.reg .b64 	%rd<72>;

	ld.param.u64 	%rd16, [_ZN3cub18CUB_300001_SM_10006detail9transform16transform_kernelINS2_10policy_hubILb1EN4cuda3std3__45tupleIJN6thrust24THRUST_300001_SM_1000_NS6detail15normal_iteratorINSA_10device_ptrIfEEEEEEEE10policy1000El6squareIfESF_JPfEEEvT0_iT1_T2_DpNS2_10kernel_argIT3_EE_param_0];
	ld.param.u64 	%rd17, [_ZN3cub18CUB_300001_SM_10006detail9transform16transform_kernelINS2_10policy_hubILb1EN4cuda3std3__45tupleIJN6thrust24THRUST_300001_SM_1000_NS6detail15normal_iteratorINSA_10device_ptrIfEEEEEEEE10policy1000El6squareIfESF_JPfEEEvT0_iT1_T2_DpNS2_10kernel_argIT3_EE_param_4];
	ld.param.u64 	%rd18, [_ZN3cub18CUB_300001_SM_10006detail9transform16transform_kernelINS2_10policy_hubILb1EN4cuda3std3__45tupleIJN6thrust24THRUST_300001_SM_1000_NS6detail15normal_iteratorINSA_10device_ptrIfEEEEEEEE10policy1000El6squareIfESF_JPfEEEvT0_iT1_T2_DpNS2_10kernel_argIT3_EE_param_3];
	ld.param.u32 	%r47, [_ZN3cub18CUB_300001_SM_10006detail9transform16transform_kernelINS2_10policy_hubILb1EN4cuda3std3__45tupleIJN6thrust24THRUST_300001_SM_1000_NS6detail15normal_iteratorINSA_10device_ptrIfEEEEEEEE10policy1000El6squareIfESF_JPfEEEvT0_iT1_T2_DpNS2_10kernel_argIT3_EE_param_1];
	cvta.to.global.u64 	%rd1, %rd18;
	cvta.to.global.u64 	%rd2, %rd17;
	shl.b32 	%r1, %r47, 7;
	mov.u32 	%r48, %ctaid.x;
	cvt.u64.u32 	%rd19, %r48;
	cvt.s64.s32 	%rd20, %r1;
	mul.lo.s64 	%rd3, %rd20, %rd19;
	sub.s64 	%rd21, %rd16, %rd3;
	min.s64 	%rd22, %rd21, %rd20;
	cvt.u32.u64 	%r2, %rd22;
	shl.b32 	%r3, %r2, 2;
	mov.u32 	%r4, %tid.x;
	shl.b32 	%r69, %r4, 7;
	setp.ge.s32 	%p1, %r69, %r3;
	@%p1 bra 	$L__BB15_3;
	shl.b64 	%rd23, %rd3, 2;
	add.s64 	%rd24, %rd2, %rd23;
	mul.wide.u32 	%rd25, %r4, 128;
	add.s64 	%rd70, %rd24, %rd25;
$L__BB15_2:
	.pragma "nounroll";
	// begin inline asm
	prefetch.global.L2 [%rd70];
	// end inline asm
	add.s32 	%r69, %r69, 16384;
	add.s64 	%rd70, %rd70, 16384;
	setp.lt.s32 	%p2, %r69, %r3;
	@%p2 bra 	$L__BB15_2;
$L__BB15_3:
	shl.b64 	%rd27, %rd3, 2;
	add.s64 	%rd7, %rd2, %rd27;
	add.s64 	%rd8, %rd1, %rd27;
	setp.eq.s32 	%p3, %r1, %r2;
	@%p3 bra 	$L__BB15_45;
	setp.lt.s32 	%p4, %r47, 1;
	@%p4 bra 	$L__BB15_58;
	and.b32  	%r8, %r47, 7;
	setp.lt.u32 	%p5, %r47, 8;
	mov.b32 	%r78, 0;
	@%p5 bra 	$L__BB15_24;
	and.b32  	%r78, %r47, 2147483640;
	mov.b32 	%r72, 0;
$L__BB15_7:
	.pragma "nounroll";
	shl.b32 	%r51, %r72, 7;
	add.s32 	%r19, %r51, %r4;
	setp.ge.s32 	%p6, %r19, %r2;
	@%p6 bra 	$L__BB15_9;
	mul.wide.u32 	%rd28, %r19, 4;
	add.s64 	%rd29, %rd7, %rd28;
	ld.global.f32 	%f1, [%rd29];
	mul.f32 	%f2, %f1, %f1;
	add.s64 	%rd30, %rd8, %rd28;
	st.global.f32 	[%rd30], %f2;
$L__BB15_9:
	add.s32 	%r52, %r19, 128;
	setp.ge.s32 	%p7, %r52, %r2;
	mul.wide.s32 	%rd31, %r52, 4;
	add.s64 	%rd12, %rd7, %rd31;
	add.s64 	%rd13, %rd8, %rd31;
	@%p7 bra 	$L__BB15_11;
	ld.global.f32 	%f3, [%rd12];
	mul.f32 	%f4, %f3, %f3;
	st.global.f32 	[%rd13], %f4;
$L__BB15_11:
	add.s32 	%r53, %r19, 256;
	setp.ge.s32 	%p8, %r53, %r2;
	@%p8 bra 	$L__BB15_13;
	ld.global.f32 	%f5, [%rd12+512];
	mul.f32 	%f6, %f5, %f5;
	st.global.f32 	[%rd13+512], %f6;
$L__BB15_13:
	add.s32 	%r54, %r19, 384;
	setp.ge.s32 	%p9, %r54, %r2;
	@%p9 bra 	$L__BB15_15;
	ld.global.f32 	%f7, [%rd12+1024];
	mul.f32 	%f8, %f7, %f7;
	st.global.f32 	[%rd13+1024], %f8;
$L__BB15_15:
	add.s32 	%r55, %r19, 512;
	setp.ge.s32 	%p10, %r55, %r2;
	@%p10 bra 	$L__BB15_17;
	ld.global.f32 	%f9, [%rd12+1536];
	mul.f32 	%f10, %f9, %f9;
	st.global.f32 	[%rd13+1536], %f10;
$L__BB15_17:
	add.s32 	%r56, %r19, 640;
	setp.ge.s32 	%p11, %r56, %r2;
	@%p11 bra 	$L__BB15_19;
	ld.global.f32 	%f11, [%rd12+2048];
	mul.f32 	%f12, %f11, %f11;
	st.global.f32 	[%rd13+2048], %f12;
$L__BB15_19:
	add.s32 	%r57, %r19, 768;
	setp.ge.s32 	%p12, %r57, %r2;
	@%p12 bra 	$L__BB15_21;
	ld.global.f32 	%f13, [%rd12+2560];
	mul.f32 	%f14, %f13, %f13;
	st.global.f32 	[%rd13+2560], %f14;
$L__BB15_21:
	add.s32 	%r58, %r19, 896;
	setp.ge.s32 	%p13, %r58, %r2;
	@%p13 bra 	$L__BB15_23;
	ld.global.f32 	%f15, [%rd12+3072];
	mul.f32 	%f16, %f15, %f15;
	st.global.f32 	[%rd13+3072], %f16;
$L__BB15_23:
	add.s32 	%r72, %r72, 8;
	setp.eq.s32 	%p14, %r72, %r78;
	@%p14 bra 	$L__BB15_24;
	bra.uni 	$L__BB15_7;
$L__BB15_24:
	setp.eq.s32 	%p15, %r8, 0;
	@%p15 bra 	$L__BB15_58;
	and.b32  	%r35, %r47, 3;
	setp.lt.u32 	%p16, %r8, 4;
	@%p16 bra 	$L__BB15_35;
	shl.b32 	%r59, %r78, 7;
	add.s32 	%r36, %r59, %r4;
	setp.ge.s32 	%p17, %r36, %r2;
	@%p17 bra 	$L__BB15_28;
	mul.wide.s32 	%rd32, %r36, 4;
	add.s64 	%rd33, %rd7, %rd32;
	ld.global.f32 	%f17, [%rd33];
	mul.f32 	%f18, %f17, %f17;
	add.s64 	%rd34, %rd8, %rd32;
	st.global.f32 	[%rd34], %f18;
$L__BB15_28:
	add.s32 	%r37, %r36, 128;
	setp.ge.s32 	%p18, %r37, %r2;
	@%p18 bra 	$L__BB15_30;
	mul.wide.s32 	%rd35, %r37, 4;
	add.s64 	%rd36, %rd7, %rd35;
	ld.global.f32 	%f19, [%rd36];
	mul.f32 	%f20, %f19, %f19;
	add.s64 	%rd37, %rd8, %rd35;
	st.global.f32 	[%rd37], %f20;
$L__BB15_30:
	add.s32 	%r38, %r36, 256;
	setp.ge.s32 	%p19, %r38, %r2;
	@%p19 bra 	$L__BB15_32;
	mul.wide.s32 	%rd38, %r38, 4;
	add.s64 	%rd39, %rd7, %rd38;
	ld.global.f32 	%f21, [%rd39];
	mul.f32 	%f22, %f21, %f21;
	add.s64 	%rd40, %rd8, %rd38;
	st.global.f32 	[%rd40], %f22;
$L__BB15_32:
	add.s32 	%r39, %r36, 384;
	setp.ge.s32 	%p20, %r39, %r2;
	@%p20 bra 	$L__BB15_34;
	mul.wide.s32 	%rd41, %r39, 4;
	add.s64 	%rd42, %rd7, %rd41;
	ld.global.f32 	%f23, [%rd42];
	mul.f32 	%f24, %f23, %f23;
	add.s64 	%rd43, %rd8, %rd41;
	st.global.f32 	[%rd43], %f24;
$L__BB15_34:
	add.s32 	%r78, %r78, 4;
$L__BB15_35:
	setp.eq.s32 	%p21, %r35, 0;
	@%p21 bra 	$L__BB15_58;
	setp.eq.s32 	%p22, %r35, 1;
	@%p22 bra 	$L__BB15_42;
	shl.b32 	%r60, %r78, 7;
	add.s32 	%r42, %r60, %r4;
	setp.ge.s32 	%p23, %r42, %r2;
	@%p23 bra 	$L__BB15_39;
	mul.wide.s32 	%rd44, %r42, 4;
	add.s64 	%rd45, %rd7, %rd44;
	ld.global.f32 	%f25, [%rd45];
	mul.f32 	%f26, %f25, %f25;
	add.s64 	%rd46, %rd8, %rd44;
	st.global.f32 	[%rd46], %f26;
$L__BB15_39:
	add.s32 	%r43, %r42, 128;
	setp.ge.s32 	%p24, %r43, %r2;
	@%p24 bra 	$L__BB15_41;
	mul.wide.s32 	%rd47, %r43, 4;
	add.s64 	%rd48, %rd7, %rd47;
	ld.global.f32 	%f27, [%rd48];
	mul.f32 	%f28, %f27, %f27;
	add.s64 	%rd49, %rd8, %rd47;
	st.global.f32 	[%rd49], %f28;
$L__BB15_41:
	add.s32 	%r78, %r78, 2;
$L__BB15_42:
	and.b32  	%r61, %r47, 1;
	setp.eq.b32 	%p25, %r61, 1;
	not.pred 	%p26, %p25;
	@%p26 bra 	$L__BB15_58;
	shl.b32 	%r62, %r78, 7;
	add.s32 	%r46, %r62, %r4;
	setp.ge.s32 	%p27, %r46, %r2;
	@%p27 bra 	$L__BB15_58;
	mul.wide.s32 	%rd50, %r46, 4;
	add.s64 	%rd51, %rd7, %rd50;
	ld.global.f32 	%f29, [%rd51];
	mul.f32 	%f30, %f29, %f29;
	add.s64 	%rd52, %rd8, %rd50;
	st.global.f32 	[%rd52], %f30;
	bra.uni 	$L__BB15_58;
$L__BB15_45:
	setp.lt.s32 	%p28, %r47, 1;
	@%p28 bra 	$L__BB15_58;
	and.b32  	%r10, %r47, 15;
	setp.lt.u32 	%p29, %r47, 16;
	mov.b32 	%r74, 0;
	@%p29 bra 	$L__BB15_49;
	and.b32  	%r74, %r47, 2147483632;
	neg.s32 	%r71, %r74;
	add.s32 	%r70, %r4, 1152;
	mul.wide.u32 	%rd53, %r4, 4;
	or.b64  	%rd71, %rd53, 4096;
$L__BB15_48:
	.pragma "nounroll";
	mul.wide.s32 	%rd54, %r70, 4;
	add.s64 	%rd55, %rd54, 1536;
	add.s64 	%rd56, %rd7, %rd71;
	ld.global.f32 	%f31, [%rd56+-4096];
	mul.f32 	%f32, %f31, %f31;
	add.s64 	%rd57, %rd8, %rd71;
	st.global.f32 	[%rd57+-4096], %f32;
	ld.global.f32 	%f33, [%rd56+-3584];
	mul.f32 	%f34, %f33, %f33;
	st.global.f32 	[%rd57+-3584], %f34;
	ld.global.f32 	%f35, [%rd56+-3072];
	mul.f32 	%f36, %f35, %f35;
	st.global.f32 	[%rd57+-3072], %f36;
	ld.global.f32 	%f37, [%rd56+-2560];
	mul.f32 	%f38, %f37, %f37;
	st.global.f32 	[%rd57+-2560], %f38;
	ld.global.f32 	%f39, [%rd56+-2048];
	mul.f32 	%f40, %f39, %f39;
	st.global.f32 	[%rd57+-2048], %f40;
	ld.global.f32 	%f41, [%rd56+-1536];
	mul.f32 	%f42, %f41, %f41;
	st.global.f32 	[%rd57+-1536], %f42;
	ld.global.f32 	%f43, [%rd56+-1024];
	mul.f32 	%f44, %f43, %f43;
	st.global.f32 	[%rd57+-1024], %f44;
	ld.global.f32 	%f45, [%rd56+-512];
	mul.f32 	%f46, %f45, %f45;
	st.global.f32 	[%rd57+-512], %f46;
	ld.global.f32 	%f47, [%rd56];
	mul.f32 	%f48, %f47, %f47;
	st.global.f32 	[%rd57], %f48;
	add.s64 	%rd58, %rd7, %rd55;
	ld.global.f32 	%f49, [%rd58+-1536];
	mul.f32 	%f50, %f49, %f49;
	add.s64 	%rd59, %rd8, %rd55;
	st.global.f32 	[%rd59+-1536], %f50;
	ld.global.f32 	%f51, [%rd58+-1024];
	mul.f32 	%f52, %f51, %f51;
	st.global.f32 	[%rd59+-1024], %f52;
	ld.global.f32 	%f53, [%rd58+-512];
	mul.f32 	%f54, %f53, %f53;
	st.global.f32 	[%rd59+-512], %f54;
	ld.global.f32 	%f55, [%rd58];
	mul.f32 	%f56, %f55, %f55;
	st.global.f32 	[%rd59], %f56;
	ld.global.f32 	%f57, [%rd58+512];
	mul.f32 	%f58, %f57, %f57;
	st.global.f32 	[%rd59+512], %f58;
	ld.global.f32 	%f59, [%rd58+1024];
	mul.f32 	%f60, %f59, %f59;
	st.global.f32 	[%rd59+1024], %f60;
	ld.global.f32 	%f61, [%rd58+1536];
	mul.f32 	%f62, %f61, %f61;
	st.global.f32 	[%rd59+1536], %f62;
	add.s32 	%r71, %r71, 16;
	add.s32 	%r70, %r70, 2048;
	add.s64 	%rd71, %rd71, 8192;
	setp.eq.s32 	%p30, %r71, 0;
	@%p30 bra 	$L__BB15_49;
	bra.uni 	$L__BB15_48;
$L__BB15_49:
	setp.eq.s32 	%p31, %r10, 0;
	@%p31 bra 	$L__BB15_58;
	and.b32  	%r22, %r47, 7;
	setp.lt.u32 	%p32, %r10, 8;
	@%p32 bra 	$L__BB15_52;
	shl.b32 	%r64, %r74, 7;
	add.s32 	%r65, %r64, %r4;
	mul.wide.s32 	%rd60, %r65, 4;
	add.s64 	%rd61, %rd7, %rd60;
	ld.global.f32 	%f63, [%rd61];
	mul.f32 	%f64, %f63, %f63;
	add.s64 	%rd62, %rd8, %rd60;
	st.global.f32 	[%rd62], %f64;
	ld.global.f32 	%f65, [%rd61+512];
	mul.f32 	%f66, %f65, %f65;
	st.global.f32 	[%rd62+512], %f66;
	ld.global.f32 	%f67, [%rd61+1024];
	mul.f32 	%f68, %f67, %f67;
	st.global.f32 	[%rd62+1024], %f68;
	ld.global.f32 	%f69, [%rd61+1536];
	mul.f32 	%f70, %f69, %f69;
	st.global.f32 	[%rd62+1536], %f70;
	ld.global.f32 	%f71, [%rd61+2048];
	mul.f32 	%f72, %f71, %f71;
	st.global.f32 	[%rd62+2048], %f72;
	ld.global.f32 	%f73, [%rd61+2560];
	mul.f32 	%f74, %f73, %f73;
	st.global.f32 	[%rd62+2560], %f74;
	ld.global.f32 	%f75, [%rd61+3072];
	mul.f32 	%f76, %f75, %f75;
	st.global.f32 	[%rd62+3072], %f76;
	ld.global.f32 	%f77, [%rd61+3584];
	mul.f32 	%f78, %f77, %f77;
	st.global.f32 	[%rd62+3584], %f78;
	add.s32 	%r74, %r74, 8;
$L__BB15_52:
	setp.eq.s32 	%p33, %r22, 0;
	@%p33 bra 	$L__BB15_58;
	and.b32  	%r25, %r47, 3;
	setp.lt.u32 	%p34, %r22, 4;
	@%p34 bra 	$L__BB15_55;
	shl.b32 	%r66, %r74, 7;
	add.s32 	%r67, %r66, %r4;
	mul.wide.s32 	%rd63, %r67, 4;
	add.s64 	%rd64, %rd7, %rd63;
	ld.global.f32 	%f79, [%rd64];
	mul.f32 	%f80, %f79, %f79;
	add.s64 	%rd65, %rd8, %rd63;
	st.global.f32 	[%rd65], %f80;
	ld.global.f32 	%f81, [%rd64+512];
	mul.f32 	%f82, %f81, %f81;
	st.global.f32 	[%rd65+512], %f82;
	ld.global.f32 	%f83, [%rd64+1024];
	mul.f32 	%f84, %f83, %f83;
	st.global.f32 	[%rd65+1024], %f84;
	ld.global.f32 	%f85, [%rd64+1536];
	mul.f32 	%f86, %f85, %f85;
	st.global.f32 	[%rd65+1536], %f86;
	add.s32 	%r74, %r74, 4;
$L__BB15_55:
	setp.eq.s32 	%p35, %r25, 0;
	@%p35 bra 	$L__BB15_58;
	shl.b32 	%r68, %r74, 7;
	add.s32 	%r77, %r4, %r68;
	neg.s32 	%r76, %r25;
$L__BB15_57:
	.pragma "nounroll";
	mul.wide.s32 	%rd67, %r77, 4;
	add.s64 	%rd68, %rd8, %rd67;
	add.s64 	%rd69, %rd7, %rd67;
	ld.global.f32 	%f87, [%rd69];
	mul.f32 	%f88, %f87, %f87;
	st.global.f32 	[%rd68], %f88;
	add.s32 	%r77, %r77, 128;
	add.s32 	%r76, %r76, 1;
	setp.eq.s32 	%p36, %r76, 0;
	@%p36 bra 	$L__BB15_58;
	bra.uni 	$L__BB15_57;
$L__BB15_58:
	ret;

}
	// .globl	_ZN3cub18CUB_300001_SM_10006detail9transform16transform_kernelINS2_10policy_hubILb1EN4cuda3std3__45tupleIJN6thrust24THRUST_300001_SM_1000_NS17counting_iteratorIjNSA_11use_defaultESC_SC_EEEEEE10policy1000Ei3prgNSA_6detail15normal_iteratorINSA_10device_ptrIfEEEEJSD_EEEvT0_iT1_T2_DpNS2_10kernel_argIT3_EE
.visible .entry _ZN3cub18CUB_300001_SM_10006detail9transform16transform_kernelINS2_10policy_hubILb1EN4cuda3std3__45tupleIJN6thrust24THRUST_300001_SM_1000_NS17counting_iteratorIjNSA_11use_defaultESC_SC_EEEEEE10policy1000Ei3prgNSA_6detail15normal_iteratorINSA_10device_ptrIfEEEEJSD_EEEvT0_iT1_T2_DpNS2_10kernel_argIT3_EE(
	.param .u32 _ZN3cub18CUB_300001_SM_10006detail9transform16transform_kernelINS2_10policy_hubILb1EN4cuda3std3__45tupleIJN6thrust24THRUST_300001_SM_1000_NS17counting_iteratorIjNSA_11use_defaultESC_SC_EEEEEE10policy1000Ei3prgNSA_6detail15normal_iteratorINSA_10device_ptrIfEEEEJSD_EEEvT0_iT1_T2_DpNS2_10kernel_argIT3_EE_param_0,
	.param .u32 _ZN3cub18CUB_300001_SM_10006detail9transform16transform_kernelINS2_10policy_hubILb1EN4cuda3std3__45tupleIJN6thrust24THRUST_300001_SM_1000_NS17counting_iteratorIjNSA_11use_defaultESC_SC_EEEEEE10policy1000Ei3prgNSA_6detail15normal_iteratorINSA_10device_ptrIfEEEEJSD_EEEvT0_iT1_T2_DpNS2_10kernel_argIT3_EE_param_1,
	.param .align 4 .b8 _ZN3cub18CUB_300001_SM_10006detail9transform16transform_kernelINS2_10policy_hubILb1EN4cuda3std3__45tupleIJN6thrust24THRUST_300001_SM_1000_NS17counting_iteratorIjNSA_11use_defaultESC_SC_EEEEEE10policy1000Ei3prgNSA_6detail15normal_iteratorINSA_10device_ptrIfEEEEJSD_EEEvT0_iT1_T2_DpNS2_10kernel_argIT3_EE_param_2[8],
	.param .align 8 .b8 _ZN3cub18CUB_300001_SM_10006detail9transform16transform_kernelINS2_10policy_hubILb1EN4cuda3std3__45tupleIJN6thrust24THRUST_300001_SM_1000_NS17counting_iteratorIjNSA_11use_defaultESC_SC_EEEEEE10policy1000Ei3prgNSA_6detail15normal_iteratorINSA_10device_ptrIfEEEEJSD_EEEvT0_iT1_T2_DpNS2_10kernel_argIT3_EE_param_3[8],
	.param .align 8 .b8 _ZN3cub18CUB_300001_SM_10006detail9transform16transform_kernelINS2_10policy_hubILb1EN4cuda3std3__45tupleIJN6thrust24THRUST_300001_SM_1000_NS17counting_iteratorIjNSA_11use_defaultESC_SC_EEEEEE10policy1000Ei3prgNSA_6detail15normal_iteratorINSA_10device_ptrIfEEEEJSD_EEEvT0_iT1_T2_DpNS2_10kernel_argIT3_EE_param_4[16]
)
.maxntid 128
{
	.reg .pred 	%p<17>;
	.reg .b32 	%r<64>;
	.reg .b32 	%f<11>;
	.reg .b64 	%rd<75>;

	ld.param.f32 	%f1, [_ZN3cub18CUB_300001_SM_10006detail9transform16transform_kernelINS2_10policy_hubILb1EN4cuda3std3__45tupleIJN6thrust24THRUST_300001_SM_1000_NS17counting_iteratorIjNSA_11use_defaultESC_SC_EEEEEE10policy1000Ei3prgNSA_6detail15normal_iteratorINSA_10device_ptrIfEEEEJSD_EEEvT0_iT1_T2_DpNS2_10kernel_argIT3_EE_param_2];
	ld.param.f32 	%f2, [_ZN3cub18CUB_300001_SM_10006detail9transform16transform_kernelINS2_10policy_hubILb1EN4cuda3std3__45tupleIJN6thrust24THRUST_300001_SM_1000_NS17counting_iteratorIjNSA_11use_defaultESC_SC_EEEEEE10policy1000Ei3prgNSA_6detail15normal_iteratorINSA_10device_ptrIfEEEEJSD_EEEvT0_iT1_T2_DpNS2_10kernel_argIT3_EE_param_2+4];
	ld.param.u32 	%r18, [_ZN3cub18CUB_300001_SM_10006detail9transform16transform_kernelINS2_10policy_hubILb1EN4cuda3std3__45tupleIJN6thrust24THRUST_300001_SM_1000_NS17counting_iteratorIjNSA_11use_defaultESC_SC_EEEEEE10policy1000Ei3prgNSA_6detail15normal_iteratorINSA_10device_ptrIfEEEEJSD_EEEvT0_iT1_T2_DpNS2_10kernel_argIT3_EE_param_4];
	ld.param.u32 	%r19, [_ZN3cub18CUB_300001_SM_10006detail9transform16transform_kernelINS2_10policy_hubILb1EN4cuda3std3__45tupleIJN6thrust24THRUST_300001_SM_1000_NS17counting_iteratorIjNSA_11use_defaultESC_SC_EEEEEE10policy1000Ei3prgNSA_6detail15normal_iteratorINSA_10device_ptrIfEEEEJSD_EEEvT0_iT1_T2_DpNS2_10kernel_argIT3_EE_param_0];
	ld.param.u64 	%rd18, [_ZN3cub18CUB_300001_SM_10006detail9transform16transform_kernelINS2_10policy_hubILb1EN4cuda3std3__45tupleIJN6thrust24THRUST_300001_SM_1000_NS17counting_iteratorIjNSA_11use_defaultESC_SC_EEEEEE10policy1000Ei3prgNSA_6detail15normal_iteratorINSA_10device_ptrIfEEEEJSD_EEEvT0_iT1_T2_DpNS2_10kernel_argIT3_EE_param_3];
	ld.param.u32 	%r17, [_ZN3cub18CUB_300001_SM_10006detail9transform16transform_kernelINS2_10policy_hubILb1EN4cuda3std3__45tupleIJN6thrust24THRUST_300001_SM_1000_NS17counting_iteratorIjNSA_11use_defaultESC_SC_EEEEEE10policy1000Ei3prgNSA_6detail15normal_iteratorINSA_10device_ptrIfEEEEJSD_EEEvT0_iT1_T2_DpNS2_10kernel_argIT3_EE_param_1];
	cvta.to.global.u64 	%rd19, %rd18;
	shl.b32 	%r20, %r17, 7;
	mov.u32 	%r21, %ctaid.x;
	mul.lo.s32 	%r22, %r20, %r21;
	sub.s32 	%r23, %r19, %r22;
	min.s32 	%r1, %r20, %r23;
	add.s32 	%r2, %r18, %r22;
	mul.wide.s32 	%rd20, %r22, 4;
	add.s64 	%rd1, %rd19, %rd20;
	setp.gt.s32 	%p1, %r20, %r23;
	@%p1 bra 	$L__BB16_10;
	setp.lt.s32 	%p2, %r17, 1;
	@%p2 bra 	$L__BB16_21;
	mov.u32 	%r3, %tid.x;
	sub.f32 	%f3, %f2, %f1;
	mov.b32 	%r60, 0;
$L__BB16_3:
	shl.b32 	%r26, %r60, 7;
	add.s32 	%r6, %r26, %r3;
	add.s32 	%r7, %r6, %r2;
	setp.eq.s32 	%p3, %r7, 0;
	mov.b32 	%r61, 8675309;
	@%p3 bra 	$L__BB16_9;
	cvt.u64.u32 	%rd68, %r7;
	mov.b64 	%rd69, 48271;
	mov.b64 	%rd70, 1;
$L__BB16_5:
	and.b64  	%rd23, %rd68, 1;
	setp.eq.b64 	%p4, %rd23, 1;
	not.pred 	%p5, %p4;
	@%p5 bra 	$L__BB16_7;
	mul.lo.s64 	%rd24, %rd70, %rd69;
	mul.hi.u64 	%rd25, %rd24, 8589934597;
	sub.s64 	%rd26, %rd24, %rd25;
	shr.u64 	%rd27, %rd26, 1;
	add.s64 	%rd28, %rd27, %rd25;
	shr.u64 	%rd29, %rd28, 30;
	mul.lo.s64 	%rd30, %rd29, 2147483647;
	sub.s64 	%rd70, %rd24, %rd30;
$L__BB16_7:
	shr.u64 	%rd8, %rd68, 1;
	mul.lo.s64 	%rd31, %rd69, %rd69;
	mul.hi.u64 	%rd32, %rd31, -9223372032559808509;
	shr.u64 	%rd33, %rd32, 30;
	mul.lo.s64 	%rd34, %rd33, 2147483647;
	sub.s64 	%rd69, %rd31, %rd34;
	setp.gt.u64 	%p6, %rd68, 1;
	mov.u64 	%rd68, %rd8;
	@%p6 bra 	$L__BB16_5;
	mul.lo.s64 	%rd35, %rd70, 8675309;
	mul.hi.u64 	%rd36, %rd35, 8589934597;
	sub.s64 	%rd37, %rd35, %rd36;
	shr.u64 	%rd38, %rd37, 1;
	add.s64 	%rd39, %rd38, %rd36;
	shr.u64 	%rd40, %rd39, 30;
	cvt.u32.u64 	%r27, %rd40;
	mov.b64 	%rd41, 2147483647;
	cvt.u32.u64 	%r28, %rd41;
	mul.lo.s32 	%r29, %r27, %r28;
	cvt.u32.u64 	%r30, %rd35;
	sub.s32 	%r61, %r30, %r29;
$L__BB16_9:
	mul.hi.u32 	%r31, %r61, -1131474031;
	shr.u32 	%r32, %r31, 15;
	mul.lo.s32 	%r33, %r32, 44488;
	sub.s32 	%r34, %r61, %r33;
	mul.lo.s32 	%r35, %r34, 48271;
	mul.lo.s32 	%r36, %r32, 3399;
	setp.lt.u32 	%p7, %r35, %r36;
	xor.b32  	%r37, %r36, 2147483647;
	neg.s32 	%r38, %r36;
	selp.b32 	%r39, %r37, %r38, %p7;
	add.s32 	%r40, %r35, %r39;
	add.s32 	%r41, %r40, -1;
	cvt.rn.f32.u32 	%f5, %r41;
	mul.f32 	%f6, %f5, 0f30000000;
	fma.rn.f32 	%f7, %f3, %f6, %f1;
	mul.wide.s32 	%rd42, %r6, 4;
	add.s64 	%rd43, %rd1, %rd42;
	st.global.f32 	[%rd43], %f7;
	add.s32 	%r60, %r60, 1;
	setp.eq.s32 	%p8, %r60, %r17;
	@%p8 bra 	$L__BB16_21;
	bra.uni 	$L__BB16_3;
$L__BB16_10:
	setp.lt.s32 	%p9, %r17, 1;
	@%p9 bra 	$L__BB16_21;
	mov.u32 	%r4, %tid.x;
	sub.f32 	%f4, %f2, %f1;
	mov.b32 	%r62, 0;
$L__BB16_12:
	shl.b32 	%r43, %r62, 7;
	add.s32 	%r12, %r43, %r4;
	setp.ge.s32 	%p10, %r12, %r1;
	@%p10 bra 	$L__BB16_20;
	add.s32 	%r13, %r12, %r2;
	setp.eq.s32 	%p11, %r13, 0;
	mov.b32 	%r63, 8675309;
	@%p11 bra 	$L__BB16_19;
	cvt.u64.u32 	%rd72, %r13;
	mov.b64 	%rd73, 48271;
	mov.b64 	%rd74, 1;
$L__BB16_15:
	and.b64  	%rd46, %rd72, 1;
	setp.eq.b64 	%p12, %rd46, 1;
	not.pred 	%p13, %p12;
	@%p13 bra 	$L__BB16_17;
	mul.lo.s64 	%rd47, %rd74, %rd73;
	mul.hi.u64 	%rd48, %rd47, 8589934597;
	sub.s64 	%rd49, %rd47, %rd48;
	shr.u64 	%rd50, %rd49, 1;
	add.s64 	%rd51, %rd50, %rd48;
	shr.u64 	%rd52, %rd51, 30;
	mul.lo.s64 	%rd53, %rd52, 2147483647;
	sub.s64 	%rd74, %rd47, %rd53;
$L__BB16_17:
	shr.u64 	%rd16, %rd72, 1;
	mul.lo.s64 	%rd54, %rd73, %rd73;
	mul.hi.u64 	%rd55, %rd54, -9223372032559808509;
	shr.u64 	%rd56, %rd55, 30;
	mul.lo.s64 	%rd57, %rd56, 2147483647;
	sub.s64 	%rd73, %rd54, %rd57;
	setp.gt.u64 	%p14, %rd72, 1;
	mov.u64 	%rd72, %rd16;
	@%p14 bra 	$L__BB16_15;
	mul.lo.s64 	%rd58, %rd74, 8675309;
	mul.hi.u64 	%rd59, %rd58, 8589934597;
	sub.s64 	%rd60, %rd58, %rd59;
	shr.u64 	%rd61, %rd60, 1;
	add.s64 	%rd62, %rd61, %rd59;
	shr.u64 	%rd63, %rd62, 30;
	cvt.u32.u64 	%r45, %rd63;
	mov.b64 	%rd64, 2147483647;
	cvt.u32.u64 	%r46, %rd64;
	mul.lo.s32 	%r47, %r45, %r46;
	cvt.u32.u64 	%r48, %rd58;
	sub.s32 	%r63, %r48, %r47;
$L__BB16_19:
	mul.hi.u32 	%r49, %r63, -1131474031;
	shr.u32 	%r50, %r49, 15;
	mul.lo.s32 	%r51, %r50, 44488;
	sub.s32 	%r52, %r63, %r51;
	mul.lo.s32 	%r53, %r52, 48271;
	mul.lo.s32 	%r54, %r50, 3399;
	setp.lt.u32 	%p15, %r53, %r54;
	xor.b32  	%r55, %r54, 2147483647;
	neg.s32 	%r56, %r54;
	selp.b32 	%r57, %r55, %r56, %p15;
	add.s32 	%r58, %r53, %r57;
	add.s32 	%r59, %r58, -1;
	cvt.rn.f32.u32 	%f8, %r59;
	mul.f32 	%f9, %f8, 0f30000000;
	fma.rn.f32 	%f10, %f4, %f9, %f1;
	mul.wide.s32 	%rd65, %r12, 4;
	add.s64 	%rd66, %rd1, %rd65;
	st.global.f32 	[%rd66], %f10;
$L__BB16_20:
	add.s32 	%r62, %r62, 1;
	setp.ne.s32 	%p16, %r62, %r17;
	@%p16 bra 	$L__BB16_12;
$L__BB16_21:
	ret;

}
	// .globl	_ZN3cub18CUB_300001_SM_10006detail9transform16transform_kernelINS2_10policy_hubILb1EN4cuda3std3__45tupleIJN6thrust24THRUST_300001_SM_1000_NS17counting_iteratorIjNSA_11use_defaultESC_SC_EEEEEE10policy1000El3prgNSA_6detail15normal_iteratorINSA_10device_ptrIfEEEEJSD_EEEvT0_iT1_T2_DpNS2_10kernel_argIT3_EE
.visible .entry _ZN3cub18CUB_300001_SM_10006detail9transform16transform_kernelINS2_10policy_hubILb1EN4cuda3std3__45tupleIJN6thrust24THRUST_300001_SM_1000_NS17counting_iteratorIjNSA_11use_defaultESC_SC_EEEEEE10policy1000El3prgNSA_6detail15normal_iteratorINSA_10device_ptrIfEEEEJSD_EEEvT0_iT1_T2_DpNS2_10kernel_argIT3_EE(
	.param .u64 _ZN3cub18CUB_300001_SM_10006detail9transform16transform_kernelINS2_10policy_hubILb1EN4cuda3std3__45tupleIJN6thrust24THRUST_300001_SM_1000_NS17counting_iteratorIjNSA_11use_defaultESC_SC_EEEEEE10policy1000El3prgNSA_6detail15normal_iteratorINSA_10device_ptrIfEEEEJSD_EEEvT0_iT1_T2_DpNS2_10kernel_argIT3_EE_param_0,
	.param .u32 _ZN3cub18CUB_300001_SM_10006detail9transform16transform_kernelINS2_10policy_hubILb1EN4cuda3std3__45tupleIJN6thrust24THRUST_300001_SM_1000_NS17counting_iteratorIjNSA_11use_defaultESC_SC_EEEEEE10policy1000El3prgNSA_6detail15normal_iteratorINSA_10device_ptrIfEEEEJSD_EEEvT0_iT1_T2_DpNS2_10kernel_argIT3_EE_param_1,
	.param .align 4 .b8 _ZN3cub18CUB_300001_SM_10006detail9transform16transform_kernelINS2_10policy_hubILb1EN4cuda3std3__45tupleIJN6thrust24THRUST_300001_SM_1000_NS17counting_iteratorIjNSA_11use_defaultESC_SC_EEEEEE10policy1000El3prgNSA_6detail15normal_iteratorINSA_10device_ptrIfEEEEJSD_EEEvT0_iT1_T2_DpNS2_10kernel_argIT3_EE_param_2[8],
	.param .align 8 .b8 _ZN3cub18CUB_300001_SM_10006detail9transform16transform_kernelINS2_10policy_hubILb1EN4cuda3std3__45tupleIJN6thrust24THRUST_300001_SM_1000_NS17counting_iteratorIjNSA_11use_defaultESC_SC_EEEEEE10policy1000El3prgNSA_6detail15normal_iteratorINSA_10device_ptrIfEEEEJSD_EEEvT0_iT1_T2_DpNS2_10kernel_argIT3_EE_param_3[8],
	.param .align 8 .b8 _ZN3cub18CUB_300001_SM_10006detail9transform16transform_kernelINS2_10policy_hubILb1EN4cuda3std3__45tupleIJN6thrust24THRUST_300001_SM_1000_NS17counting_iteratorIjNSA_11use_defaultESC_SC_EEEEEE10policy1000El3prgNSA_6detail15normal_iteratorINSA_10device_ptrIfEEEEJSD_EEEvT0_iT1_T2_DpNS2_10kernel_argIT3_EE_param_4[16]
)
.maxntid 128
{
	.reg .pred 	%p<17>;
	.reg .b32 	%r<62>;
	.reg .b32 	%f<11>;
	.reg .b64 	%rd<81>;

	ld.param.f32 	%f1, [_ZN3cub18CUB_300001_SM_10006detail9transform16transform_kernelINS2_10policy_hubILb1EN4cuda3std3__45tupleIJN6thrust24THRUST_300001_SM_1000_NS17counting_iteratorIjNSA_11use_defaultESC_SC_EEEEEE10policy1000El3prgNSA_6detail15normal_iteratorINSA_10device_ptrIfEEEEJSD_EEEvT0_iT1_T2_DpNS2_10kernel_argIT3_EE_param_2];
	ld.param.f32 	%f2, [_ZN3cub18CUB_300001_SM_10006detail9transform16transform_kernelINS2_10policy_hubILb1EN4cuda3std3__45tupleIJN6thrust24THRUST_300001_SM_1000_NS17counting_iteratorIjNSA_11use_defaultESC_SC_EEEEEE10policy1000El3prgNSA_6detail15normal_iteratorINSA_10device_ptrIfEEEEJSD_EEEvT0_iT1_T2_DpNS2_10kernel_argIT3_EE_param_2+4];
	ld.param.u32 	%r18, [_ZN3cub18CUB_300001_SM_10006detail9transform16transform_kernelINS2_10policy_hubILb1EN4cuda3std3__45tupleIJN6thrust24THRUST_300001_SM_1000_NS17counting_iteratorIjNSA_11use_defaultESC_SC_EEEEEE10policy1000El3prgNSA_6detail15normal_iteratorINSA_10device_ptrIfEEEEJSD_EEEvT0_iT1_T2_DpNS2_10kernel_argIT3_EE_param_4];
	ld.param.u64 	%rd18, [_ZN3cub18CUB_300001_SM_10006detail9transform16transform_kernelINS2_10policy_hubILb1EN4cuda3std3__45tupleIJN6thrust24THRUST_300001_SM_1000_NS17counting_iteratorIjNSA_11use_defaultESC_SC_EEEEEE10policy1000El3prgNSA_6detail15normal_iteratorINSA_10device_ptrIfEEEEJSD_EEEvT0_iT1_T2_DpNS2_10kernel_argIT3_EE_param_0];
	ld.param.u64 	%rd19, [_ZN3cub18CUB_300001_SM_10006detail9transform16transform_kernelINS2_10policy_hubILb1EN4cuda3std3__45tupleIJN6thrust24THRUST_300001_SM_1000_NS17counting_iteratorIjNSA_11use_defaultESC_SC_EEEEEE10policy1000El3prgNSA_6detail15normal_iteratorINSA_10device_ptrIfEEEEJSD_EEEvT0_iT1_T2_DpNS2_10kernel_argIT3_EE_param_3];
	ld.param.u32 	%r17, [_ZN3cub18CUB_300001_SM_10006detail9transform16transform_kernelINS2_10policy_hubILb1EN4cuda3std3__45tupleIJN6thrust24THRUST_300001_SM_1000_NS17counting_iteratorIjNSA_11use_defaultESC_SC_EEEEEE10policy1000El3prgNSA_6detail15normal_iteratorINSA_10device_ptrIfEEEEJSD_EEEvT0_iT1_T2_DpNS2_10kernel_argIT3_EE_param_1];
	cvta.to.global.u64 	%rd20, %rd19;
	shl.b32 	%r19, %r17, 7;
	mov.u32 	%r20, %ctaid.x;
	cvt.u64.u32 	%rd21, %r20;
	cvt.s64.s32 	%rd22, %r19;
	mul.lo.s64 	%rd23, %rd22, %rd21;
	sub.s64 	%rd24, %rd18, %rd23;
	min.s64 	%rd25, %rd24, %rd22;
	cvt.u32.u64 	%r1, %rd25;
	cvt.u32.u64 	%r21, %rd23;
	add.s32 	%r2, %r18, %r21;
	shl.b64 	%rd26, %rd23, 2;
	add.s64 	%rd1, %rd20, %rd26;
	setp.eq.s32 	%p1, %r19, %r1;
	@%p1 bra 	$L__BB17_12;
	setp.lt.s32 	%p2, %r17, 1;
	@%p2 bra 	$L__BB17_21;
	mov.u32 	%r3, %tid.x;
	sub.f32 	%f3, %f2, %f1;
	mov.b32 	%r60, 0;
$L__BB17_3:
	shl.b32 	%r23, %r60, 7;
	add.s32 	%r12, %r23, %r3;
	setp.ge.s32 	%p3, %r12, %r1;
	@%p3 bra 	$L__BB17_11;
	add.s32 	%r13, %r12, %r2;
	setp.eq.s32 	%p4, %r13, 0;
	mov.b32 	%r61, 8675309;
	@%p4 bra 	$L__BB17_10;
	cvt.u64.u32 	%rd78, %r13;
	mov.b64 	%rd79, 48271;
	mov.b64 	%rd80, 1;
$L__BB17_6:
	and.b64  	%rd29, %rd78, 1;
	setp.eq.b64 	%p5, %rd29, 1;
	not.pred 	%p6, %p5;
	@%p6 bra 	$L__BB17_8;
	mul.lo.s64 	%rd30, %rd80, %rd79;
	mul.hi.u64 	%rd31, %rd30, 8589934597;
	sub.s64 	%rd32, %rd30, %rd31;
	shr.u64 	%rd33, %rd32, 1;
	add.s64 	%rd34, %rd33, %rd31;
	shr.u64 	%rd35, %rd34, 30;
	mul.lo.s64 	%rd36, %rd35, 2147483647;
	sub.s64 	%rd80, %rd30, %rd36;
$L__BB17_8:
	shr.u64 	%rd16, %rd78, 1;
	mul.lo.s64 	%rd37, %rd79, %rd79;
	mul.hi.u64 	%rd38, %rd37, -9223372032559808509;
	shr.u64 	%rd39, %rd38, 30;
	mul.lo.s64 	%rd40, %rd39, 2147483647;
	sub.s64 	%rd79, %rd37, %rd40;
	setp.gt.u64 	%p7, %rd78, 1;
	mov.u64 	%rd78, %rd16;
	@%p7 bra 	$L__BB17_6;
	mul.lo.s64 	%rd41, %rd80, 8675309;
	mul.hi.u64 	%rd42, %rd41, 8589934597;
	sub.s64 	%rd43, %rd41, %rd42;
	shr.u64 	%rd44, %rd43, 1;
	add.s64 	%rd45, %rd44, %rd42;
	shr.u64 	%rd46, %rd45, 30;
	cvt.u32.u64 	%r25, %rd46;
	mov.b64 	%rd47, 2147483647;
	cvt.u32.u64 	%r26, %rd47;
	mul.lo.s32 	%r27, %r25, %r26;
	cvt.u32.u64 	%r28, %rd41;
	sub.s32 	%r61, %r28, %r27;
$L__BB17_10:
	mul.hi.u32 	%r29, %r61, -1131474031;
	shr.u32 	%r30, %r29, 15;
	mul.lo.s32 	%r31, %r30, 44488;
	sub.s32 	%r32, %r61, %r31;
	mul.lo.s32 	%r33, %r32, 48271;
	mul.lo.s32 	%r34, %r30, 3399;
	setp.lt.u32 	%p8, %r33, %r34;
	xor.b32  	%r35, %r34, 2147483647;
	neg.s32 	%r36, %r34;
	selp.b32 	%r37, %r35, %r36, %p8;
	add.s32 	%r38, %r33, %r37;
	add.s32 	%r39, %r38, -1;
	cvt.rn.f32.u32 	%f5, %r39;
	mul.f32 	%f6, %f5, 0f30000000;
	fma.rn.f32 	%f7, %f3, %f6, %f1;
	mul.wide.s32 	%rd48, %r12, 4;
	add.s64 	%rd49, %rd1, %rd48;
	st.global.f32 	[%rd49], %f7;
$L__BB17_11:
	add.s32 	%r60, %r60, 1;
	setp.ne.s32 	%p9, %r60, %r17;
	@%p9 bra 	$L__BB17_3;
	bra.uni 	$L__BB17_21;
$L__BB17_12:
	setp.lt.s32 	%p10, %r17, 1;
	@%p10 bra 	$L__BB17_21;
	mov.u32 	%r4, %tid.x;
	sub.f32 	%f4, %f2, %f1;
	mov.b32 	%r58, 0;
$L__BB17_14:
	shl.b32 	%r42, %r58, 7;
	add.s32 	%r6, %r42, %r4;
	add.s32 	%r7, %r6, %r2;
	setp.eq.s32 	%p11, %r7, 0;
	mov.b32 	%r59, 8675309;
	@%p11 bra 	$L__BB17_20;
	cvt.u64.u32 	%rd74, %r7;
	mov.b64 	%rd75, 48271;
	mov.b64 	%rd76, 1;
$L__BB17_16:
	and.b64  	%rd52, %rd74, 1;
	setp.eq.b64 	%p12, %rd52, 1;
	not.pred 	%p13, %p12;
	@%p13 bra 	$L__BB17_18;
	mul.lo.s64 	%rd53, %rd76, %rd75;
	mul.hi.u64 	%rd54, %rd53, 8589934597;
	sub.s64 	%rd55, %rd53, %rd54;
	shr.u64 	%rd56, %rd55, 1;
	add.s64 	%rd57, %rd56, %rd54;
	shr.u64 	%rd58, %rd57, 30;
	mul.lo.s64 	%rd59, %rd58, 2147483647;
	sub.s64 	%rd76, %rd53, %rd59;
$L__BB17_18:
	shr.u64 	%rd8, %rd74, 1;
	mul.lo.s64 	%rd60, %rd75, %rd75;
	mul.hi.u64 	%rd61, %rd60, -9223372032559808509;
	shr.u64 	%rd62, %rd61, 30;
	mul.lo.s64 	%rd63, %rd62, 2147483647;
	sub.s64 	%rd75, %rd60, %rd63;
	setp.gt.u64 	%p14, %rd74, 1;
	mov.u64 	%rd74, %rd8;
	@%p14 bra 	$L__BB17_16;
	mul.lo.s64 	%rd64, %rd76, 8675309;
	mul.hi.u64 	%rd65, %rd64, 8589934597;
	sub.s64 	%rd66, %rd64, %rd65;
	shr.u64 	%rd67, %rd66, 1;
	add.s64 	%rd68, %rd67, %rd65;
	shr.u64 	%rd69, %rd68, 30;
	cvt.u32.u64 	%r43, %rd69;
	mov.b64 	%rd70, 2147483647;
	cvt.u32.u64 	%r44, %rd70;
	mul.lo.s32 	%r45, %r43, %r44;
	cvt.u32.u64 	%r46, %rd64;
	sub.s32 	%r59, %r46, %r45;
$L__BB17_20:
	mul.hi.u32 	%r47, %r59, -1131474031;
	shr.u32 	%r48, %r47, 15;
	mul.lo.s32 	%r49, %r48, 44488;
	sub.s32 	%r50, %r59, %r49;
	mul.lo.s32 	%r51, %r50, 48271;
	mul.lo.s32 	%r52, %r48, 3399;
	setp.lt.u32 	%p15, %r51, %r52;
	xor.b32  	%r53, %r52, 2147483647;
	neg.s32 	%r54, %r52;
	selp.b32 	%r55, %r53, %r54, %p15;
	add.s32 	%r56, %r51, %r55;
	add.s32 	%r57, %r56, -1;
	cvt.rn.f32.u32 	%f8, %r57;
	mul.f32 	%f9, %f8, 0f30000000;
	fma.rn.f32 	%f10, %f4, %f9, %f1;
	mul.wide.s32 	%rd71, %r6, 4;
	add.s64 	%rd72, %rd1, %rd71;
	st.global.f32 	[%rd72], %f10;
	add.s32 	%r58, %r58, 1;
	setp.eq.s32 	%p16, %r58, %r17;
	@%p16 bra 	$L__BB17_21;
	bra.uni 	$L__BB17_14;
$L__BB17_21:
	ret;

}
	// .globl	_ZN3cub18CUB_300001_SM_10006detail6reduce28DeviceReduceSingleTileKernelINS2_10policy_hubIfjN4cuda3std3__44plusIfEEE10Policy1000EN6thrust24THRUST_300001_SM_1000_NS6detail15normal_iteratorINSD_10device_ptrIfEEEEPfjS9_ffNS7_10__identityEEEvT0_T1_T2_T3_T4_T6_
.visible .entry _ZN3cub18CUB_300001_SM_10006detail6reduce28DeviceReduceSingleTileKernelINS2_10policy_hubIfjN4cuda3std3__44plusIfEEE10Policy1000EN6thrust24THRUST_300001_SM_1000_NS6detail15normal_iteratorINSD_10device_ptrIfEEEEPfjS9_ffNS7_10__identityEEEvT0_T1_T2_T3_T4_T6_(
	.param .align 8 .b8 _ZN3cub18CUB_300001_SM_10006detail6reduce28DeviceReduceSingleTileKernelINS2_10policy_hubIfjN4cuda3std3__44plusIfEEE10Policy1000EN6thrust24THRUST_300001_SM_1000_NS6detail15normal_iteratorINSD_10device_ptrIfEEEEPfjS9_ffNS7_10__identityEEEvT0_T1_T2_T3_T4_T6__param_0[8],
	.param .u64 .ptr .align 1 _ZN3cub18CUB_300001_SM_10006detail6reduce28DeviceReduceSingleTileKernelINS2_10policy_hubIfjN4cuda3std3__44plusIfEEE10Policy1000EN6thrust24THRUST_300001_SM_1000_NS6detail15normal_iteratorINSD_10device_ptrIfEEEEPfjS9_ffNS7_10__identityEEEvT0_T1_T2_T3_T4_T6__param_1,
	.param .u32 _ZN3cub18CUB_300001_SM_10006detail6reduce28DeviceReduceSingleTileKernelINS2_10policy_hubIfjN4cuda3std3__44plusIfEEE10Policy1000EN6thrust24THRUST_300001_SM_1000_NS6detail15normal_iteratorINSD_10device_ptrIfEEEEPfjS9_ffNS7_10__identityEEEvT0_T1_T2_T3_T4_T6__param_2,
	.param .align 1 .b8 _ZN3cub18CUB_300001_SM_10006detail6reduce28DeviceReduceSingleTileKernelINS2_10policy_hubIfjN4cuda3std3__44plusIfEEE10Policy1000EN6thrust24THRUST_300001_SM_1000_NS6detail15normal_iteratorINSD_10device_ptrIfEEEEPfjS9_ffNS7_10__identityEEEvT0_T1_T2_T3_T4_T6__param_3[1],
	.param .f32 _ZN3cub18CUB_300001_SM_10006detail6reduce28DeviceReduceSingleTileKernelINS2_10policy_hubIfjN4cuda3std3__44plusIfEEE10Policy1000EN6thrust24THRUST_300001_SM_1000_NS6detail15normal_iteratorINSD_10device_ptrIfEEEEPfjS9_ffNS7_10__identityEEEvT0_T1_T2_T3_T4_T6__param_4,
	.param .align 1 .b8 _ZN3cub18CUB_300001_SM_10006detail6reduce28DeviceReduceSingleTileKernelINS2_10policy_hubIfjN4cuda3std3__44plusIfEEE10Policy1000EN6thrust24THRUST_300001_SM_1000_NS6detail15normal_iteratorINSD_10device_ptrIfEEEEPfjS9_ffNS7_10__identityEEEvT0_T1_T2_T3_T4_T6__param_5[1]
)
.maxntid 512
.minnctapersm 1
{
	.reg .pred 	%p<67>;
	.reg .b32 	%r<211>;
	.reg .b32 	%f<384>;
	.reg .b64 	%rd<84>;
	// demoted variable
	.shared .align 4 .b8 _ZZN3cub18CUB_300001_SM_10006detail6reduce28DeviceReduceSingleTileKernelINS2_10policy_hubIfjN4cuda3std3__44plusIfEEE10Policy1000EN6thrust24THRUST_300001_SM_1000_NS6detail15normal_iteratorINSD_10device_ptrIfEEEEPfjS9_ffNS7_10__identityEEEvT0_T1_T2_T3_T4_T6_E12temp_storage[84];
	ld.param.u64 	%rd9, [_ZN3cub18CUB_300001_SM_10006detail6reduce28DeviceReduceSingleTileKernelINS2_10policy_hubIfjN4cuda3std3__44plusIfEEE10Policy1000EN6thrust24THRUST_300001_SM_1000_NS6detail15normal_iteratorINSD_10device_ptrIfEEEEPfjS9_ffNS7_10__identityEEEvT0_T1_T2_T3_T4_T6__param_0];
	ld.param.u64 	%rd10, [_ZN3cub18CUB_300001_SM_10006detail6reduce28DeviceReduceSingleTileKernelINS2_10policy_hubIfjN4cuda3std3__44plusIfEEE10Policy1000EN6thrust24THRUST_300001_SM_1000_NS6detail15normal_iteratorINSD_10device_ptrIfEEEEPfjS9_ffNS7_10__identityEEEvT0_T1_T2_T3_T4_T6__param_1];
	ld.param.u32 	%r51, [_ZN3cub18CUB_300001_SM_10006detail6reduce28DeviceReduceSingleTileKernelINS2_10policy_hubIfjN4cuda3std3__44plusIfEEE10Policy1000EN6thrust24THRUST_300001_SM_1000_NS6detail15normal_iteratorINSD_10device_ptrIfEEEEPfjS9_ffNS7_10__identityEEEvT0_T1_T2_T3_T4_T6__param_2];
	ld.param.f32 	%f42, [_ZN3cub18CUB_300001_SM_10006detail6reduce28DeviceReduceSingleTileKernelINS2_10policy_hubIfjN4cuda3std3__44plusIfEEE10Policy1000EN6thrust24THRUST_300001_SM_1000_NS6detail15normal_iteratorINSD_10device_ptrIfEEEEPfjS9_ffNS7_10__identityEEEvT0_T1_T2_T3_T4_T6__param_4];
	cvta.to.global.u64 	%rd1, %rd10;
	setp.ne.s32 	%p1, %r51, 0;
	@%p1 bra 	$L__BB18_3;
	mov.u32 	%r193, %tid.x;
	setp.ne.s32 	%p66, %r193, 0;
	@%p66 bra 	$L__BB18_52;
	st.global.f32 	[%rd1], %f42;
	bra.uni 	$L__BB18_52;
$L__BB18_3:
	cvta.to.global.u64 	%rd2, %rd9;
	setp.gt.u32 	%p2, %r51, 8191;
	@%p2 bra 	$L__BB18_28;
	mov.u32 	%r1, %tid.x;
	setp.ge.u32 	%p24, %r1, %r51;
	mov.f32 	%f371, 0f00000000;
	mov.u32 	%r197, %r1;
	@%p24 bra 	$L__BB18_6;
	mul.wide.u32 	%rd73, %r1, 4;
	add.s64 	%rd74, %rd2, %rd73;
	ld.global.f32 	%f371, [%rd74];
	add.s32 	%r197, %r1, 512;
$L__BB18_6:
	setp.ge.u32 	%p25, %r197, %r51;
	@%p25 bra 	$L__BB18_19;
	not.b32 	%r120, %r197;
	add.s32 	%r121, %r51, %r120;
	shr.u32 	%r122, %r121, 9;
	add.s32 	%r4, %r122, 1;
	and.b32  	%r5, %r4, 15;
	setp.lt.u32 	%p26, %r121, 7680;
	@%p26 bra 	$L__BB18_10;
	and.b32  	%r123, %r4, 16777200;
	neg.s32 	%r195, %r123;
	mul.wide.u32 	%rd75, %r197, 4;
	add.s64 	%rd76, %rd75, %rd2;
	add.s64 	%rd82, %rd76, 16384;
$L__BB18_9:
	.pragma "nounroll";
	ld.global.f32 	%f205, [%rd82+-16384];
	add.f32 	%f206, %f371, %f205;
	ld.global.f32 	%f207, [%rd82+-14336];
	add.f32 	%f208, %f206, %f207;
	ld.global.f32 	%f209, [%rd82+-12288];
	add.f32 	%f210, %f208, %f209;
	ld.global.f32 	%f211, [%rd82+-10240];
	add.f32 	%f212, %f210, %f211;
	ld.global.f32 	%f213, [%rd82+-8192];
	add.f32 	%f214, %f212, %f213;
	ld.global.f32 	%f215, [%rd82+-6144];
	add.f32 	%f216, %f214, %f215;
	ld.global.f32 	%f217, [%rd82+-4096];
	add.f32 	%f218, %f216, %f217;
	ld.global.f32 	%f219, [%rd82+-2048];
	add.f32 	%f220, %f218, %f219;
	ld.global.f32 	%f221, [%rd82];
	add.f32 	%f222, %f220, %f221;
	ld.global.f32 	%f223, [%rd82+2048];
	add.f32 	%f224, %f222, %f223;
	ld.global.f32 	%f225, [%rd82+4096];
	add.f32 	%f226, %f224, %f225;
	ld.global.f32 	%f227, [%rd82+6144];
	add.f32 	%f228, %f226, %f227;
	ld.global.f32 	%f229, [%rd82+8192];
	add.f32 	%f230, %f228, %f229;
	ld.global.f32 	%f231, [%rd82+10240];
	add.f32 	%f232, %f230, %f231;
	ld.global.f32 	%f233, [%rd82+12288];
	add.f32 	%f234, %f232, %f233;
	ld.global.f32 	%f235, [%rd82+14336];
	add.f32 	%f371, %f234, %f235;
	add.s32 	%r197, %r197, 8192;
	add.s32 	%r195, %r195, 16;
	add.s64 	%rd82, %rd82, 32768;
	setp.ne.s32 	%p27, %r195, 0;
	@%p27 bra 	$L__BB18_9;
$L__BB18_10:
	setp.eq.s32 	%p28, %r5, 0;
	@%p28 bra 	$L__BB18_19;
	and.b32  	%r12, %r4, 7;
	setp.lt.u32 	%p29, %r5, 8;
	@%p29 bra 	$L__BB18_13;
	mul.wide.u32 	%rd77, %r197, 4;
	add.s64 	%rd78, %rd2, %rd77;
	ld.global.f32 	%f237, [%rd78];
	add.f32 	%f238, %f371, %f237;
	ld.global.f32 	%f239, [%rd78+2048];
	add.f32 	%f240, %f238, %f239;
	ld.global.f32 	%f241, [%rd78+4096];
	add.f32 	%f242, %f240, %f241;
	ld.global.f32 	%f243, [%rd78+6144];
	add.f32 	%f244, %f242, %f243;
	ld.global.f32 	%f245, [%rd78+8192];
	add.f32 	%f246, %f244, %f245;
	ld.global.f32 	%f247, [%rd78+10240];
	add.f32 	%f248, %f246, %f247;
	ld.global.f32 	%f249, [%rd78+12288];
	add.f32 	%f250, %f248, %f249;
	ld.global.f32 	%f251, [%rd78+14336];
	add.f32 	%f371, %f250, %f251;
	add.s32 	%r197, %r197, 4096;
$L__BB18_13:
	setp.eq.s32 	%p30, %r12, 0;
	@%p30 bra 	$L__BB18_19;
	and.b32  	%r15, %r4, 3;
	setp.lt.u32 	%p31, %r12, 4;
	@%p31 bra 	$L__BB18_16;
	mul.wide.u32 	%rd79, %r197, 4;
	add.s64 	%rd80, %rd2, %rd79;
	ld.global.f32 	%f253, [%rd80];
	add.f32 	%f254, %f371, %f253;
	ld.global.f32 	%f255, [%rd80+2048];
	add.f32 	%f256, %f254, %f255;
	ld.global.f32 	%f257, [%rd80+4096];
	add.f32 	%f258, %f256, %f257;
	ld.global.f32 	%f259, [%rd80+6144];
	add.f32 	%f371, %f258, %f259;
	add.s32 	%r197, %r197, 2048;
$L__BB18_16:
	setp.eq.s32 	%p32, %r15, 0;
	@%p32 bra 	$L__BB18_19;
	mul.wide.u32 	%rd81, %r197, 4;
	add.s64 	%rd83, %rd2, %rd81;
	neg.s32 	%r200, %r15;
$L__BB18_18:
	.pragma "nounroll";
	ld.global.f32 	%f260, [%rd83];
	add.f32 	%f371, %f371, %f260;
	add.s64 	%rd83, %rd83, 2048;
	add.s32 	%r200, %r200, 1;
	setp.ne.s32 	%p33, %r200, 0;
	@%p33 bra 	$L__BB18_18;
$L__BB18_19:
	setp.lt.u32 	%p34, %r51, 512;
	@%p34 bra 	$L__BB18_24;
	// begin inline asm
	mov.u32 %r162, %laneid;
	// end inline asm
	mov.b32 	%r164, %f371;
	mov.b32 	%r165, 1;
	mov.b32 	%r186, 31;
	mov.b32 	%r187, -1;
	// begin inline asm
	shfl.sync.down.b32 %r163, %r164, %r165, %r186, %r187;
	// end inline asm
	setp.gt.s32 	%p58, %r162, 30;
	mov.b32 	%f319, %r163;
	add.f32 	%f320, %f371, %f319;
	selp.f32 	%f321, %f371, %f320, %p58;
	mov.b32 	%r169, %f321;
	mov.b32 	%r170, 2;
	// begin inline asm
	shfl.sync.down.b32 %r168, %r169, %r170, %r186, %r187;
	// end inline asm
	setp.gt.s32 	%p59, %r162, 29;
	mov.b32 	%f322, %r168;
	add.f32 	%f323, %f321, %f322;
	selp.f32 	%f324, %f321, %f323, %p59;
	mov.b32 	%r174, %f324;
	mov.b32 	%r175, 4;
	// begin inline asm
	shfl.sync.down.b32 %r173, %r174, %r175, %r186, %r187;
	// end inline asm
	setp.gt.s32 	%p60, %r162, 27;
	mov.b32 	%f325, %r173;
	add.f32 	%f326, %f324, %f325;
	selp.f32 	%f327, %f324, %f326, %p60;
	mov.b32 	%r179, %f327;
	mov.b32 	%r180, 8;
	// begin inline asm
	shfl.sync.down.b32 %r178, %r179, %r180, %r186, %r187;
	// end inline asm
	setp.gt.s32 	%p61, %r162, 23;
	mov.b32 	%f328, %r178;
	add.f32 	%f329, %f327, %f328;
	selp.f32 	%f330, %f327, %f329, %p61;
	mov.b32 	%r184, %f330;
	mov.b32 	%r185, 16;
	// begin inline asm
	shfl.sync.down.b32 %r183, %r184, %r185, %r186, %r187;
	// end inline asm
	setp.gt.s32 	%p62, %r162, 15;
	mov.b32 	%f331, %r183;
	add.f32 	%f16, %f330, %f331;
	selp.f32 	%f383, %f330, %f16, %p62;
	setp.ne.s32 	%p63, %r162, 0;
	@%p63 bra 	$L__BB18_22;
	shr.u32 	%r188, %r1, 3;
	and.b32  	%r189, %r188, 124;
	mov.u32 	%r190, _ZZN3cub18CUB_300001_SM_10006detail6reduce28DeviceReduceSingleTileKernelINS2_10policy_hubIfjN4cuda3std3__44plusIfEEE10Policy1000EN6thrust24THRUST_300001_SM_1000_NS6detail15normal_iteratorINSD_10device_ptrIfEEEEPfjS9_ffNS7_10__identityEEEvT0_T1_T2_T3_T4_T6_E12temp_storage;
	add.s32 	%r191, %r190, %r189;
	st.shared.f32 	[%r191+16], %f16;
$L__BB18_22:
	bar.sync 	0;
	setp.ne.s32 	%p64, %r1, 0;
	@%p64 bra 	$L__BB18_50;
	ld.shared.f32 	%f332, [_ZZN3cub18CUB_300001_SM_10006detail6reduce28DeviceReduceSingleTileKernelINS2_10policy_hubIfjN4cuda3std3__44plusIfEEE10Policy1000EN6thrust24THRUST_300001_SM_1000_NS6detail15normal_iteratorINSD_10device_ptrIfEEEEPfjS9_ffNS7_10__identityEEEvT0_T1_T2_T3_T4_T6_E12temp_storage+20];
	add.f32 	%f333, %f383, %f332;
	ld.shared.f32 	%f334, [_ZZN3cub18CUB_300001_SM_10006detail6reduce28DeviceReduceSingleTileKernelINS2_10policy_hubIfjN4cuda3std3__44plusIfEEE10Policy1000EN6thrust24THRUST_300001_SM_1000_NS6detail15normal_iteratorINSD_10device_ptrIfEEEEPfjS9_ffNS7_10__identityEEEvT0_T1_T2_T3_T4_T6_E12temp_storage+24];
	add.f32 	%f335, %f333, %f334;
	ld.shared.f32 	%f336, [_ZZN3cub18CUB_300001_SM_10006detail6reduce28DeviceReduceSingleTileKernelINS2_10policy_hubIfjN4cuda3std3__44plusIfEEE10Policy1000EN6thrust24THRUST_300001_SM_1000_NS6detail15normal_iteratorINSD_10device_ptrIfEEEEPfjS9_ffNS7_10__identityEEEvT0_T1_T2_T3_T4_T6_E12temp_storage+28];
	add.f32 	%f337, %f335, %f336;
	ld.shared.f32 	%f338, [_ZZN3cub18CUB_300001_SM_10006detail6reduce28DeviceReduceSingleTileKernelINS2_10policy_hubIfjN4cuda3std3__44plusIfEEE10Policy1000EN6thrust24THRUST_300001_SM_1000_NS6detail15normal_iteratorINSD_10device_ptrIfEEEEPfjS9_ffNS7_10__identityEEEvT0_T1_T2_T3_T4_T6_E12temp_storage+32];
	add.f32 	%f339, %f337, %f338;
	ld.shared.f32 	%f340, [_ZZN3cub18CUB_300001_SM_10006detail6reduce28DeviceReduceSingleTileKernelINS2_10policy_hubIfjN4cuda3std3__44plusIfEEE10Policy1000EN6thrust24THRUST_300001_SM_1000_NS6detail15normal_iteratorINSD_10device_ptrIfEEEEPfjS9_ffNS7_10__identityEEEvT0_T1_T2_T3_T4_T6_E12temp_storage+36];
	add.f32 	%f341, %f339, %f340;
	ld.shared.f32 	%f342, [_ZZN3cub18CUB_300001_SM_10006detail6reduce28DeviceReduceSingleTileKernelINS2_10policy_hubIfjN4cuda3std3__44plusIfEEE10Policy1000EN6thrust24THRUST_300001_SM_1000_NS6detail15normal_iteratorINSD_10device_ptrIfEEEEPfjS9_ffNS7_10__identityEEEvT0_T1_T2_T3_T4_T6_E12temp_storage+40];
	add.f32 	%f343, %f341, %f342;
	ld.shared.f32 	%f344, [_ZZN3cub18CUB_300001_SM_10006detail6reduce28DeviceReduceSingleTileKernelINS2_10policy_hubIfjN4cuda3std3__44plusIfEEE10Policy1000EN6thrust24THRUST_300001_SM_1000_NS6detail15normal_iteratorINSD_10device_ptrIfEEEEPfjS9_ffNS7_10__identityEEEvT0_T1_T2_T3_T4_T6_E12temp_storage+44];
	add.f32 	%f345, %f343, %f344;
	ld.shared.f32 	%f346, [_ZZN3cub18CUB_300001_SM_10006detail6reduce28DeviceReduceSingleTileKernelINS2_10policy_hubIfjN4cuda3std3__44plusIfEEE10Policy1000EN6thrust24THRUST_300001_SM_1000_NS6detail15normal_iteratorINSD_10device_ptrIfEEEEPfjS9_ffNS7_10__identityEEEvT0_T1_T2_T3_T4_T6_E12temp_storage+48];
	add.f32 	%f347, %f345, %f346;
	ld.shared.f32 	%f348, [_ZZN3cub18CUB_300001_SM_10006detail6reduce28DeviceReduceSingleTileKernelINS2_10policy_hubIfjN4cuda3std3__44plusIfEEE10Policy1000EN6thrust24THRUST_300001_SM_1000_NS6detail15normal_iteratorINSD_10device_ptrIfEEEEPfjS9_ffNS7_10__identityEEEvT0_T1_T2_T3_T4_T6_E12temp_storage+52];
	add.f32 	%f349, %f347, %f348;
	ld.shared.f32 	%f350, [_ZZN3cub18CUB_300001_SM_10006detail6reduce28DeviceReduceSingleTileKernelINS2_10policy_hubIfjN4cuda3std3__44plusIfEEE10Policy1000EN6thrust24THRUST_300001_SM_1000_NS6detail15normal_iteratorINSD_10device_ptrIfEEEEPfjS9_ffNS7_10__identityEEEvT0_T1_T2_T3_T4_T6_E12temp_storage+56];
	add.f32 	%f351, %f349, %f350;
	ld.shared.f32 	%f352, [_ZZN3cub18CUB_300001_SM_10006detail6reduce28DeviceReduceSingleTileKernelINS2_10policy_hubIfjN4cuda3std3__44plusIfEEE10Policy1000EN6thrust24THRUST_300001_SM_1000_NS6detail15normal_iteratorINSD_10device_ptrIfEEEEPfjS9_ffNS7_10__identityEEEvT0_T1_T2_T3_T4_T6_E12temp_storage+60];
	add.f32 	%f353, %f351, %f352;
	ld.shared.f32 	%f354, [_ZZN3cub18CUB_300001_SM_10006detail6reduce28DeviceReduceSingleTileKernelINS2_10policy_hubIfjN4cuda3std3__44plusIfEEE10Policy1000EN6thrust24THRUST_300001_SM_1000_NS6detail15normal_iteratorINSD_10device_ptrIfEEEEPfjS9_ffNS7_10__identityEEEvT0_T1_T2_T3_T4_T6_E12temp_storage+64];
	add.f32 	%f355, %f353, %f354;
	ld.shared.f32 	%f356, [_ZZN3cub18CUB_300001_SM_10006detail6reduce28DeviceReduceSingleTileKernelINS2_10policy_hubIfjN4cuda3std3__44plusIfEEE10Policy1000EN6thrust24THRUST_300001_SM_1000_NS6detail15normal_iteratorINSD_10device_ptrIfEEEEPfjS9_ffNS7_10__identityEEEvT0_T1_T2_T3_T4_T6_E12temp_storage+68];
	add.f32 	%f357, %f355, %f356;
	ld.shared.f32 	%f358, [_ZZN3cub18CUB_300001_SM_10006detail6reduce28DeviceReduceSingleTileKernelINS2_10policy_hubIfjN4cuda3std3__44plusIfEEE10Policy1000EN6thrust24THRUST_300001_SM_1000_NS6detail15normal_iteratorINSD_10device_ptrIfEEEEPfjS9_ffNS7_10__identityEEEvT0_T1_T2_T3_T4_T6_E12temp_storage+72];
	add.f32 	%f359, %f357, %f358;
	ld.shared.f32 	%f360, [_ZZN3cub18CUB_300001_SM_10006detail6reduce28DeviceReduceSingleTileKernelINS2_10policy_hubIfjN4cuda3std3__44plusIfEEE10Policy1000EN6thrust24THRUST_300001_SM_1000_NS6detail15normal_iteratorINSD_10device_ptrIfEEEEPfjS9_ffNS7_10__identityEEEvT0_T1_T2_T3_T4_T6_E12temp_storage+76];
	add.f32 	%f383, %f359, %f360;
	bra.uni 	$L__BB18_50;
$L__BB18_24:
	// begin inline asm
	mov.u32 %r124, %laneid;
	// end inline asm
	and.b32  	%r150, %r1, 992;
	add.s32 	%r151, %r150, 32;
	setp.gt.u32 	%p35, %r151, %r51;
	not.b32 	%r152, %r150;
	add.s32 	%r153, %r51, %r152;
	selp.b32 	%r148, %r153, 31, %p35;
	mov.b32 	%r126, %f371;
	mov.b32 	%r127, 1;
	mov.b32 	%r149, -1;
	// begin inline asm
	shfl.sync.down.b32 %r125, %r126, %r127, %r148, %r149;
	// end inline asm
	setp.lt.s32 	%p36, %r124, %r148;
	mov.b32 	%f261, %r125;
	add.f32 	%f262, %f371, %f261;
	selp.f32 	%f263, %f262, %f371, %p36;
	mov.b32 	%r131, %f263;
	mov.b32 	%r132, 2;
	// begin inline asm
	shfl.sync.down.b32 %r130, %r131, %r132, %r148, %r149;
	// end inline asm
	add.s32 	%r154, %r124, 2;
	setp.gt.s32 	%p37, %r154, %r148;
	mov.b32 	%f264, %r130;
	add.f32 	%f265, %f263, %f264;
	selp.f32 	%f266, %f263, %f265, %p37;
	mov.b32 	%r136, %f266;
	mov.b32 	%r137, 4;
	// begin inline asm
	shfl.sync.down.b32 %r135, %r136, %r137, %r148, %r149;
	// end inline asm
	add.s32 	%r155, %r124, 4;
	setp.gt.s32 	%p38, %r155, %r148;
	mov.b32 	%f267, %r135;
	add.f32 	%f268, %f266, %f267;
	selp.f32 	%f269, %f266, %f268, %p38;
	mov.b32 	%r141, %f269;
	mov.b32 	%r142, 8;
	// begin inline asm
	shfl.sync.down.b32 %r140, %r141, %r142, %r148, %r149;
	// end inline asm
	add.s32 	%r156, %r124, 8;
	setp.gt.s32 	%p39, %r156, %r148;
	mov.b32 	%f270, %r140;
	add.f32 	%f271, %f269, %f270;
	selp.f32 	%f272, %f269, %f271, %p39;
	mov.b32 	%r146, %f272;
	mov.b32 	%r147, 16;
	// begin inline asm
	shfl.sync.down.b32 %r145, %r146, %r147, %r148, %r149;
	// end inline asm
	add.s32 	%r157, %r124, 16;
	setp.gt.s32 	%p40, %r157, %r148;
	mov.b32 	%f273, %r145;
	add.f32 	%f274, %f272, %f273;
	selp.f32 	%f383, %f272, %f274, %p40;
	setp.ne.s32 	%p41, %r124, 0;
	@%p41 bra 	$L__BB18_26;
	shr.u32 	%r158, %r1, 3;
	and.b32  	%r159, %r158, 124;
	mov.u32 	%r160, _ZZN3cub18CUB_300001_SM_10006detail6reduce28DeviceReduceSingleTileKernelINS2_10policy_hubIfjN4cuda3std3__44plusIfEEE10Policy1000EN6thrust24THRUST_300001_SM_1000_NS6detail15normal_iteratorINSD_10device_ptrIfEEEEPfjS9_ffNS7_10__identityEEEvT0_T1_T2_T3_T4_T6_E12temp_storage;
	add.s32 	%r161, %r160, %r159;
	st.shared.f32 	[%r161+16], %f383;
$L__BB18_26:
	bar.sync 	0;
	setp.ne.s32 	%p42, %r1, 0;
	@%p42 bra 	$L__BB18_50;
	setp.gt.u32 	%p43, %r51, 32;
	ld.shared.f32 	%f275, [_ZZN3cub18CUB_300001_SM_10006detail6reduce28DeviceReduceSingleTileKernelINS2_10policy_hubIfjN4cuda3std3__44plusIfEEE10Policy1000EN6thrust24THRUST_300001_SM_1000_NS6detail15normal_iteratorINSD_10device_ptrIfEEEEPfjS9_ffNS7_10__identityEEEvT0_T1_T2_T3_T4_T6_E12temp_storage+20];
	add.f32 	%f276, %f383, %f275;
	selp.f32 	%f277, %f276, %f383, %p43;
	setp.gt.u32 	%p44, %r51, 64;
	ld.shared.f32 	%f278, [_ZZN3cub18CUB_300001_SM_10006detail6reduce28DeviceReduceSingleTileKernelINS2_10policy_hubIfjN4cuda3std3__44plusIfEEE10Policy1000EN6thrust24THRUST_300001_SM_1000_NS6detail15normal_iteratorINSD_10device_ptrIfEEEEPfjS9_ffNS7_10__identityEEEvT0_T1_T2_T3_T4_T6_E12temp_storage+24];
	add.f32 	%f279, %f278, %f277;
	selp.f32 	%f280, %f279, %f277, %p44;
	setp.gt.u32 	%p45, %r51, 96;
	ld.shared.f32 	%f281, [_ZZN3cub18CUB_300001_SM_10006detail6reduce28DeviceReduceSingleTileKernelINS2_10policy_hubIfjN4cuda3std3__44plusIfEEE10Policy1000EN6thrust24THRUST_300001_SM_1000_NS6detail15normal_iteratorINSD_10device_ptrIfEEEEPfjS9_ffNS7_10__identityEEEvT0_T1_T2_T3_T4_T6_E12temp_storage+28];
	add.f32 	%f282, %f281, %f280;
	selp.f32 	%f283, %f282, %f280, %p45;
	setp.gt.u32 	%p46, %r51, 128;
	ld.shared.f32 	%f284, [_ZZN3cub18CUB_300001_SM_10006detail6reduce28DeviceReduceSingleTileKernelINS2_10policy_hubIfjN4cuda3std3__44plusIfEEE10Policy1000EN6thrust24THRUST_300001_SM_1000_NS6detail15normal_iteratorINSD_10device_ptrIfEEEEPfjS9_ffNS7_10__identityEEEvT0_T1_T2_T3_T4_T6_E12temp_storage+32];
	add.f32 	%f285, %f284, %f283;
	selp.f32 	%f286, %f285, %f283, %p46;
	setp.gt.u32 	%p47, %r51, 160;
	ld.shared.f32 	%f287, [_ZZN3cub18CUB_300001_SM_10006detail6reduce28DeviceReduceSingleTileKernelINS2_10policy_hubIfjN4cuda3std3__44plusIfEEE10Policy1000EN6thrust24THRUST_300001_SM_1000_NS6detail15normal_iteratorINSD_10device_ptrIfEEEEPfjS9_ffNS7_10__identityEEEvT0_T1_T2_T3_T4_T6_E12temp_storage+36];
	add.f32 	%f288, %f287, %f286;
	selp.f32 	%f289, %f288, %f286, %p47;
	setp.gt.u32 	%p48, %r51, 192;
	ld.shared.f32 	%f290, [_ZZN3cub18CUB_300001_SM_10006detail6reduce28DeviceReduceSingleTileKernelINS2_10policy_hubIfjN4cuda3std3__44plusIfEEE10Policy1000EN6thrust24THRUST_300001_SM_1000_NS6detail15normal_iteratorINSD_10device_ptrIfEEEEPfjS9_ffNS7_10__identityEEEvT0_T1_T2_T3_T4_T6_E12temp_storage+40];
	add.f32 	%f291, %f290, %f289;
	selp.f32 	%f292, %f291, %f289, %p48;
	setp.gt.u32 	%p49, %r51, 224;
	ld.shared.f32 	%f293, [_ZZN3cub18CUB_300001_SM_10006detail6reduce28DeviceReduceSingleTileKernelINS2_10policy_hubIfjN4cuda3std3__44plusIfEEE10Policy1000EN6thrust24THRUST_300001_SM_1000_NS6detail15normal_iteratorINSD_10device_ptrIfEEEEPfjS9_ffNS7_10__identityEEEvT0_T1_T2_T3_T4_T6_E12temp_storage+44];
	add.f32 	%f294, %f293, %f292;
	selp.f32 	%f295, %f294, %f292, %p49;
	setp.gt.u32 	%p50, %r51, 256;
	ld.shared.f32 	%f296, [_ZZN3cub18CUB_300001_SM_10006detail6reduce28DeviceReduceSingleTileKernelINS2_10policy_hubIfjN4cuda3std3__44plusIfEEE10Policy1000EN6thrust24THRUST_300001_SM_1000_NS6detail15normal_iteratorINSD_10device_ptrIfEEEEPfjS9_ffNS7_10__identityEEEvT0_T1_T2_T3_T4_T6_E12temp_storage+48];
	add.f32 	%f297, %f296, %f295;
	selp.f32 	%f298, %f297, %f295, %p50;
	setp.gt.u32 	%p51, %r51, 288;
	ld.shared.f32 	%f299, [_ZZN3cub18CUB_300001_SM_10006detail6reduce28DeviceReduceSingleTileKernelINS2_10policy_hubIfjN4cuda3std3__44plusIfEEE10Policy1000EN6thrust24THRUST_300001_SM_1000_NS6detail15normal_iteratorINSD_10device_ptrIfEEEEPfjS9_ffNS7_10__identityEEEvT0_T1_T2_T3_T4_T6_E12temp_storage+52];
	add.f32 	%f300, %f299, %f298;
	selp.f32 	%f301, %f300, %f298, %p51;
	setp.gt.u32 	%p52, %r51, 320;
	ld.shared.f32 	%f302, [_ZZN3cub18CUB_300001_SM_10006detail6reduce28DeviceReduceSingleTileKernelINS2_10policy_hubIfjN4cuda3std3__44plusIfEEE10Policy1000EN6thrust24THRUST_300001_SM_1000_NS6detail15normal_iteratorINSD_10device_ptrIfEEEEPfjS9_ffNS7_10__identityEEEvT0_T1_T2_T3_T4_T6_E12temp_storage+56];
	add.f32 	%f303, %f302, %f301;
	selp.f32 	%f304, %f303, %f301, %p52;
	setp.gt.u32 	%p53, %r51, 352;
	ld.shared.f32 	%f305, [_ZZN3cub18CUB_300001_SM_10006detail6reduce28DeviceReduceSingleTileKernelINS2_10policy_hubIfjN4cuda3std3__44plusIfEEE10Policy1000EN6thrust24THRUST_300001_SM_1000_NS6detail15normal_iteratorINSD_10device_ptrIfEEEEPfjS9_ffNS7_10__identityEEEvT0_T1_T2_T3_T4_T6_E12temp_storage+60];
	add.f32 	%f306, %f305, %f304;
	selp.f32 	%f307, %f306, %f304, %p53;
	setp.gt.u32 	%p54, %r51, 384;
	ld.shared.f32 	%f308, [_ZZN3cub18CUB_300001_SM_10006detail6reduce28DeviceReduceSingleTileKernelINS2_10policy_hubIfjN4cuda3std3__44plusIfEEE10Policy1000EN6thrust24THRUST_300001_SM_1000_NS6detail15normal_iteratorINSD_10device_ptrIfEEEEPfjS9_ffNS7_10__identityEEEvT0_T1_T2_T3_T4_T6_E12temp_storage+64];
	add.f32 	%f309, %f308, %f307;
	selp.f32 	%f310, %f309, %f307, %p54;
	setp.gt.u32 	%p55, %r51, 416;
	ld.shared.f32 	%f311, [_ZZN3cub18CUB_300001_SM_10006detail6reduce28DeviceReduceSingleTileKernelINS2_10policy_hubIfjN4cuda3std3__44plusIfEEE10Policy1000EN6thrust24THRUST_300001_SM_1000_NS6detail15normal_iteratorINSD_10device_ptrIfEEEEPfjS9_ffNS7_10__identityEEEvT0_T1_T2_T3_T4_T6_E12temp_storage+68];
	add.f32 	%f312, %f311, %f310;
	selp.f32 	%f313, %f312, %f310, %p55;
	setp.gt.u32 	%p56, %r51, 448;
	ld.shared.f32 	%f314, [_ZZN3cub18CUB_300001_SM_10006detail6reduce28DeviceReduceSingleTileKernelINS2_10policy_hubIfjN4cuda3std3__44plusIfEEE10Policy1000EN6thrust24THRUST_300001_SM_1000_NS6detail15normal_iteratorINSD_10device_ptrIfEEEEPfjS9_ffNS7_10__identityEEEvT0_T1_T2_T3_T4_T6_E12temp_storage+72];
	add.f32 	%f315, %f314, %f313;
	selp.f32 	%f316, %f315, %f313, %p56;
	setp.gt.u32 	%p57, %r51, 480;
	ld.shared.f32 	%f317, [_ZZN3cub18CUB_300001_SM_10006detail6reduce28DeviceReduceSingleTileKernelINS2_10policy_hubIfjN4cuda3std3__44plusIfEEE10Policy1000EN6thrust24THRUST_300001_SM_1000_NS6detail15normal_iteratorINSD_10device_ptrIfEEEEPfjS9_ffNS7_10__identityEEEvT0_T1_T2_T3_T4_T6_E12temp_storage+76];
	add.f32 	%f318, %f317, %f316;
	selp.f32 	%f383, %f318, %f316, %p57;
	bra.uni 	$L__BB18_50;
$L__BB18_28:
	mov.u32 	%r21, %tid.x;
	mul.wide.u32 	%rd11, %r21, 4;
	add.s64 	%rd12, %rd2, %rd11;
	ld.global.f32 	%f43, [%rd12];
	ld.global.f32 	%f44, [%rd12+2048];
	ld.global.f32 	%f45, [%rd12+4096];
	ld.global.f32 	%f46, [%rd12+6144];
	ld.global.f32 	%f47, [%rd12+8192];
	ld.global.f32 	%f48, [%rd12+10240];
	ld.global.f32 	%f49, [%rd12+12288];
	ld.global.f32 	%f50, [%rd12+14336];
	ld.global.f32 	%f51, [%rd12+16384];
	ld.global.f32 	%f52, [%rd12+18432];
	ld.global.f32 	%f53, [%rd12+20480];
	ld.global.f32 	%f54, [%rd12+22528];
	ld.global.f32 	%f55, [%rd12+24576];
	ld.global.f32 	%f56, [%rd12+26624];
	ld.global.f32 	%f57, [%rd12+28672];
	ld.global.f32 	%f58, [%rd12+30720];
	add.f32 	%f59, %f43, %f44;
	add.f32 	%f60, %f45, %f46;
	add.f32 	%f61, %f47, %f48;
	add.f32 	%f62, %f49, %f50;
	add.f32 	%f63, %f51, %f52;
	add.f32 	%f64, %f53, %f54;
	add.f32 	%f65, %f55, %f56;
	add.f32 	%f66, %f57, %f58;
	add.f32 	%f67, %f59, %f60;
	add.f32 	%f68, %f61, %f62;
	add.f32 	%f69, %f63, %f64;
	add.f32 	%f70, %f65, %f66;
	add.f32 	%f71, %f67, %f68;
	add.f32 	%f72, %f69, %f70;
	add.f32 	%f382, %f71, %f72;
	add.s32 	%r22, %r51, -8192;
	setp.lt.u32 	%p3, %r22, 8192;
	mov.b32 	%r202, 8192;
	@%p3 bra 	$L__BB18_32;
	mov.b32 	%r202, 8192;
$L__BB18_30:
	add.s32 	%r54, %r21, %r202;
	mul.wide.u32 	%rd13, %r54, 4;
	add.s64 	%rd14, %rd2, %rd13;
	ld.global.f32 	%f73, [%rd14];
	ld.global.f32 	%f74, [%rd14+2048];
	ld.global.f32 	%f75, [%rd14+4096];
	ld.global.f32 	%f76, [%rd14+6144];
	ld.global.f32 	%f77, [%rd14+8192];
	ld.global.f32 	%f78, [%rd14+10240];
	ld.global.f32 	%f79, [%rd14+12288];
	ld.global.f32 	%f80, [%rd14+14336];
	ld.global.f32 	%f81, [%rd14+16384];
	ld.global.f32 	%f82, [%rd14+18432];
	ld.global.f32 	%f83, [%rd14+20480];
	ld.global.f32 	%f84, [%rd14+22528];
	ld.global.f32 	%f85, [%rd14+24576];
	ld.global.f32 	%f86, [%rd14+26624];
	ld.global.f32 	%f87, [%rd14+28672];
	ld.global.f32 	%f88, [%rd14+30720];
	add.f32 	%f89, %f382, %f73;
	add.f32 	%f90, %f74, %f75;
	add.f32 	%f91, %f76, %f77;
	add.f32 	%f92, %f78, %f79;
	add.f32 	%f93, %f80, %f81;
	add.f32 	%f94, %f82, %f83;
	add.f32 	%f95, %f84, %f85;
	add.f32 	%f96, %f86, %f87;
	add.f32 	%f97, %f89, %f90;
	add.f32 	%f98, %f91, %f92;
	add.f32 	%f99, %f93, %f94;
	add.f32 	%f100, %f95, %f96;
	add.f32 	%f101, %f97, %f98;
	add.f32 	%f102, %f99, %f100;
	add.f32 	%f103, %f101, %f102;
	add.f32 	%f382, %f103, %f88;
	sub.s32 	%r55, %r51, %r202;
	setp.lt.u32 	%p4, %r55, 8192;
	@%p4 bra 	$L__BB18_46;
	add.s32 	%r202, %r202, 8192;
	setp.le.u32 	%p5, %r202, %r22;
	@%p5 bra 	$L__BB18_30;
$L__BB18_32:
	setp.le.u32 	%p6, %r51, %r202;
	sub.s32 	%r56, %r51, %r202;
	setp.ge.s32 	%p7, %r21, %r56;
	or.pred  	%p8, %p6, %p7;
	@%p8 bra 	$L__BB18_46;
	not.b32 	%r58, %r21;
	add.s32 	%r59, %r51, %r58;
	sub.s32 	%r60, %r59, %r202;
	shr.u32 	%r61, %r60, 9;
	add.s32 	%r26, %r61, 1;
	and.b32  	%r27, %r26, 15;
	setp.lt.u32 	%p9, %r60, 7680;
	mov.u32 	%r207, %r21;
	@%p9 bra 	$L__BB18_37;
	or.b32  	%r205, %r21, 4096;
	add.s32 	%r204, %r21, %r202;
	and.b32  	%r62, %r26, 16777200;
	neg.s32 	%r203, %r62;
$L__BB18_35:
	.pragma "nounroll";
	mul.wide.u32 	%rd15, %r204, 4;
	add.s64 	%rd16, %rd2, %rd15;
	ld.global.f32 	%f105, [%rd16];
	add.f32 	%f106, %f382, %f105;
	add.s32 	%r63, %r204, 512;
	mul.wide.u32 	%rd17, %r63, 4;
	add.s64 	%rd18, %rd2, %rd17;
	ld.global.f32 	%f107, [%rd18];
	add.f32 	%f108, %f106, %f107;
	add.s32 	%r64, %r204, 1024;
	mul.wide.u32 	%rd19, %r64, 4;
	add.s64 	%rd20, %rd2, %rd19;
	ld.global.f32 	%f109, [%rd20];
	add.f32 	%f110, %f108, %f109;
	add.s32 	%r65, %r204, 1536;
	mul.wide.u32 	%rd21, %r65, 4;
	add.s64 	%rd22, %rd2, %rd21;
	ld.global.f32 	%f111, [%rd22];
	add.f32 	%f112, %f110, %f111;
	add.s32 	%r66, %r204, 2048;
	mul.wide.u32 	%rd23, %r66, 4;
	add.s64 	%rd24, %rd2, %rd23;
	ld.global.f32 	%f113, [%rd24];
	add.f32 	%f114, %f112, %f113;
	add.s32 	%r67, %r204, 2560;
	mul.wide.u32 	%rd25, %r67, 4;
	add.s64 	%rd26, %rd2, %rd25;
	ld.global.f32 	%f115, [%rd26];
	add.f32 	%f116, %f114, %f115;
	add.s32 	%r68, %r204, 3072;
	mul.wide.u32 	%rd27, %r68, 4;
	add.s64 	%rd28, %rd2, %rd27;
	ld.global.f32 	%f117, [%rd28];
	add.f32 	%f118, %f116, %f117;
	add.s32 	%r69, %r204, 3584;
	mul.wide.u32 	%rd29, %r69, 4;
	add.s64 	%rd30, %rd2, %rd29;
	ld.global.f32 	%f119, [%rd30];
	add.f32 	%f120, %f118, %f119;
	add.s32 	%r70, %r204, 4096;
	mul.wide.u32 	%rd31, %r70, 4;
	add.s64 	%rd32, %rd2, %rd31;
	ld.global.f32 	%f121, [%rd32];
	add.f32 	%f122, %f120, %f121;
	add.s32 	%r71, %r204, 4608;
	mul.wide.u32 	%rd33, %r71, 4;
	add.s64 	%rd34, %rd2, %rd33;
	ld.global.f32 	%f123, [%rd34];
	add.f32 	%f124, %f122, %f123;
	add.s32 	%r72, %r204, 5120;
	mul.wide.u32 	%rd35, %r72, 4;
	add.s64 	%rd36, %rd2, %rd35;
	ld.global.f32 	%f125, [%rd36];
	add.f32 	%f126, %f124, %f125;
	add.s32 	%r73, %r204, 5632;
	mul.wide.u32 	%rd37, %r73, 4;
	add.s64 	%rd38, %rd2, %rd37;
	ld.global.f32 	%f127, [%rd38];
	add.f32 	%f128, %f126, %f127;
	add.s32 	%r74, %r204, 6144;
	mul.wide.u32 	%rd39, %r74, 4;
	add.s64 	%rd40, %rd2, %rd39;
	ld.global.f32 	%f129, [%rd40];
	add.f32 	%f130, %f128, %f129;
	add.s32 	%r75, %r204, 6656;
	mul.wide.u32 	%rd41, %r75, 4;
	add.s64 	%rd42, %rd2, %rd41;
	ld.global.f32 	%f131, [%rd42];
	add.f32 	%f132, %f130, %f131;
	add.s32 	%r76, %r204, 7168;
	mul.wide.u32 	%rd43, %r76, 4;
	add.s64 	%rd44, %rd2, %rd43;
	ld.global.f32 	%f133, [%rd44];
	add.f32 	%f134, %f132, %f133;
	add.s32 	%r77, %r204, 7680;
	mul.wide.u32 	%rd45, %r77, 4;
	add.s64 	%rd46, %rd2, %rd45;
	ld.global.f32 	%f135, [%rd46];
	add.f32 	%f382, %f134, %f135;
	add.s32 	%r205, %r205, 8192;
	add.s32 	%r204, %r204, 8192;
	add.s32 	%r203, %r203, 16;
	setp.ne.s32 	%p10, %r203, 0;
	@%p10 bra 	$L__BB18_35;
	add.s32 	%r207, %r205, -4096;
$L__BB18_37:
	setp.eq.s32 	%p11, %r27, 0;
	@%p11 bra 	$L__BB18_46;
	and.b32  	%r39, %r26, 7;
	setp.lt.u32 	%p12, %r27, 8;
	@%p12 bra 	$L__BB18_40;
	add.s32 	%r78, %r207, %r202;
	mul.wide.u32 	%rd47, %r78, 4;
	add.s64 	%rd48, %rd2, %rd47;
	ld.global.f32 	%f137, [%rd48];
	add.f32 	%f138, %f382, %f137;
	add.s32 	%r79, %r78, 512;
	mul.wide.u32 	%rd49, %r79, 4;
	add.s64 	%rd50, %rd2, %rd49;
	ld.global.f32 	%f139, [%rd50];
	add.f32 	%f140, %f138, %f139;
	add.s32 	%r80, %r78, 1024;
	mul.wide.u32 	%rd51, %r80, 4;
	add.s64 	%rd52, %rd2, %rd51;
	ld.global.f32 	%f141, [%rd52];
	add.f32 	%f142, %f140, %f141;
	add.s32 	%r81, %r78, 1536;
	mul.wide.u32 	%rd53, %r81, 4;
	add.s64 	%rd54, %rd2, %rd53;
	ld.global.f32 	%f143, [%rd54];
	add.f32 	%f144, %f142, %f143;
	add.s32 	%r82, %r78, 2048;
	mul.wide.u32 	%rd55, %r82, 4;
	add.s64 	%rd56, %rd2, %rd55;
	ld.global.f32 	%f145, [%rd56];
	add.f32 	%f146, %f144, %f145;
	add.s32 	%r83, %r78, 2560;
	mul.wide.u32 	%rd57, %r83, 4;
	add.s64 	%rd58, %rd2, %rd57;
	ld.global.f32 	%f147, [%rd58];
	add.f32 	%f148, %f146, %f147;
	add.s32 	%r84, %r78, 3072;
	mul.wide.u32 	%rd59, %r84, 4;
	add.s64 	%rd60, %rd2, %rd59;
	ld.global.f32 	%f149, [%rd60];
	add.f32 	%f150, %f148, %f149;
	add.s32 	%r85, %r78, 3584;
	mul.wide.u32 	%rd61, %r85, 4;
	add.s64 	%rd62, %rd2, %rd61;
	ld.global.f32 	%f151, [%rd62];
	add.f32 	%f382, %f150, %f151;
	add.s32 	%r207, %r207, 4096;
$L__BB18_40:
	setp.eq.s32 	%p13, %r39, 0;
	@%p13 bra 	$L__BB18_46;
	and.b32  	%r42, %r26, 3;
	setp.lt.u32 	%p14, %r39, 4;
	@%p14 bra 	$L__BB18_43;
	add.s32 	%r86, %r207, %r202;
	mul.wide.u32 	%rd63, %r86, 4;
	add.s64 	%rd64, %rd2, %rd63;
	ld.global.f32 	%f153, [%rd64];
	add.f32 	%f154, %f382, %f153;
	add.s32 	%r87, %r86, 512;
	mul.wide.u32 	%rd65, %r87, 4;
	add.s64 	%rd66, %rd2, %rd65;
	ld.global.f32 	%f155, [%rd66];
	add.f32 	%f156, %f154, %f155;
	add.s32 	%r88, %r86, 1024;
	mul.wide.u32 	%rd67, %r88, 4;
	add.s64 	%rd68, %rd2, %rd67;
	ld.global.f32 	%f157, [%rd68];
	add.f32 	%f158, %f156, %f157;
	add.s32 	%r89, %r86, 1536;
	mul.wide.u32 	%rd69, %r89, 4;
	add.s64 	%rd70, %rd2, %rd69;
	ld.global.f32 	%f159, [%rd70];
	add.f32 	%f382, %f158, %f159;
	add.s32 	%r207, %r207, 2048;
$L__BB18_43:
	setp.eq.s32 	%p15, %r42, 0;
	@%p15 bra 	$L__BB18_46;
	add.s32 	%r210, %r207, %r202;
	neg.s32 	%r209, %r42;
$L__BB18_45:
	.pragma "nounroll";
	mul.wide.u32 	%rd71, %r210, 4;
	add.s64 	%rd72, %rd2, %rd71;
	ld.global.f32 	%f160, [%rd72];
	add.f32 	%f382, %f382, %f160;
	add.s32 	%r210, %r210, 512;
	add.s32 	%r209, %r209, 1;
	setp.ne.s32 	%p16, %r209, 0;
	@%p16 bra 	$L__BB18_45;
$L__BB18_46:
	// begin inline asm
	mov.u32 %r90, %laneid;
	// end inline asm
	mov.b32 	%r92, %f382;
	mov.b32 	%r93, 1;
	mov.b32 	%r114, 31;
	mov.b32 	%r115, -1;
	// begin inline asm
	shfl.sync.down.b32 %r91, %r92, %r93, %r114, %r115;
	// end inline asm
	setp.gt.s32 	%p17, %r90, 30;
	mov.b32 	%f161, %r91;
	add.f32 	%f162, %f382, %f161;
	selp.f32 	%f163, %f382, %f162, %p17;
	mov.b32 	%r97, %f163;
	mov.b32 	%r98, 2;
	// begin inline asm
	shfl.sync.down.b32 %r96, %r97, %r98, %r114, %r115;
	// end inline asm
	setp.gt.s32 	%p18, %r90, 29;
	mov.b32 	%f164, %r96;
	add.f32 	%f165, %f163, %f164;
	selp.f32 	%f166, %f163, %f165, %p18;
	mov.b32 	%r102, %f166;
	mov.b32 	%r103, 4;
	// begin inline asm
	shfl.sync.down.b32 %r101, %r102, %r103, %r114, %r115;
	// end inline asm
	setp.gt.s32 	%p19, %r90, 27;
	mov.b32 	%f167, %r101;
	add.f32 	%f168, %f166, %f167;
	selp.f32 	%f169, %f166, %f168, %p19;
	mov.b32 	%r107, %f169;
	mov.b32 	%r108, 8;
	// begin inline asm
	shfl.sync.down.b32 %r106, %r107, %r108, %r114, %r115;
	// end inline asm
	setp.gt.s32 	%p20, %r90, 23;
	mov.b32 	%f170, %r106;
	add.f32 	%f171, %f169, %f170;
	selp.f32 	%f172, %f169, %f171, %p20;
	mov.b32 	%r112, %f172;
	mov.b32 	%r113, 16;
	// begin inline asm
	shfl.sync.down.b32 %r111, %r112, %r113, %r114, %r115;
	// end inline asm
	setp.gt.s32 	%p21, %r90, 15;
	mov.b32 	%f173, %r111;
	add.f32 	%f38, %f172, %f173;
	selp.f32 	%f383, %f172, %f38, %p21;
	setp.ne.s32 	%p22, %r90, 0;
	@%p22 bra 	$L__BB18_48;
	shr.u32 	%r116, %r21, 3;
	and.b32  	%r117, %r116, 124;
	mov.u32 	%r118, _ZZN3cub18CUB_300001_SM_10006detail6reduce28DeviceReduceSingleTileKernelINS2_10policy_hubIfjN4cuda3std3__44plusIfEEE10Policy1000EN6thrust24THRUST_300001_SM_1000_NS6detail15normal_iteratorINSD_10device_ptrIfEEEEPfjS9_ffNS7_10__identityEEEvT0_T1_T2_T3_T4_T6_E12temp_storage;
	add.s32 	%r119, %r118, %r117;
	st.shared.f32 	[%r119+16], %f38;
$L__BB18_48:
	bar.sync 	0;
	setp.ne.s32 	%p23, %r21, 0;
	@%p23 bra 	$L__BB18_50;
	ld.shared.f32 	%f174, [_ZZN3cub18CUB_300001_SM_10006detail6reduce28DeviceReduceSingleTileKernelINS2_10policy_hubIfjN4cuda3std3__44plusIfEEE10Policy1000EN6thrust24THRUST_300001_SM_1000_NS6detail15normal_iteratorINSD_10device_ptrIfEEEEPfjS9_ffNS7_10__identityEEEvT0_T1_T2_T3_T4_T6_E12temp_storage+20];
	add.f32 	%f175, %f383, %f174;
	ld.shared.f32 	%f176, [_ZZN3cub18CUB_300001_SM_10006detail6reduce28DeviceReduceSingleTileKernelINS2_10policy_hubIfjN4cuda3std3__44plusIfEEE10Policy1000EN6thrust24THRUST_300001_SM_1000_NS6detail15normal_iteratorINSD_10device_ptrIfEEEEPfjS9_ffNS7_10__identityEEEvT0_T1_T2_T3_T4_T6_E12temp_storage+24];
	add.f32 	%f177, %f175, %f176;
	ld.shared.f32 	%f178, [_ZZN3cub18CUB_300001_SM_10006detail6reduce28DeviceReduceSingleTileKernelINS2_10policy_hubIfjN4cuda3std3__44plusIfEEE10Policy1000EN6thrust24THRUST_300001_SM_1000_NS6detail15normal_iteratorINSD_10device_ptrIfEEEEPfjS9_ffNS7_10__identityEEEvT0_T1_T2_T3_T4_T6_E12temp_storage+28];
	add.f32 	%f179, %f177, %f178;
	ld.shared.f32 	%f180, [_ZZN3cub18CUB_300001_SM_10006detail6reduce28DeviceReduceSingleTileKernelINS2_10policy_hubIfjN4cuda3std3__44plusIfEEE10Policy1000EN6thrust24THRUST_300001_SM_1000_NS6detail15normal_iteratorINSD_10device_ptrIfEEEEPfjS9_ffNS7_10__identityEEEvT0_T1_T2_T3_T4_T6_E12temp_storage+32];
	add.f32 	%f181, %f179, %f180;
	ld.shared.f32 	%f182, [_ZZN3cub18CUB_300001_SM_10006detail6reduce28DeviceReduceSingleTileKernelINS2_10policy_hubIfjN4cuda3std3__44plusIfEEE10Policy1000EN6thrust24THRUST_300001_SM_1000_NS6detail15normal_iteratorINSD_10device_ptrIfEEEEPfjS9_ffNS7_10__identityEEEvT0_T1_T2_T3_T4_T6_E12temp_storage+36];
	add.f32 	%f183, %f181, %f182;
	ld.shared.f32 	%f184, [_ZZN3cub18CUB_300001_SM_10006detail6reduce28DeviceReduceSingleTileKernelINS2_10policy_hubIfjN4cuda3std3__44plusIfEEE10Policy1000EN6thrust24THRUST_300001_SM_1000_NS6detail15normal_iteratorINSD_10device_ptrIfEEEEPfjS9_ffNS7_10__identityEEEvT0_T1_T2_T3_T4_T6_E12temp_storage+40];
	add.f32 	%f185, %f183, %f184;
	ld.shared.f32 	%f186, [_ZZN3cub18CUB_300001_SM_10006detail6reduce28DeviceReduceSingleTileKernelINS2_10policy_hubIfjN4cuda3std3__44plusIfEEE10Policy1000EN6thrust24THRUST_300001_SM_1000_NS6detail15normal_iteratorINSD_10device_ptrIfEEEEPfjS9_ffNS7_10__identityEEEvT0_T1_T2_T3_T4_T6_E12temp_storage+44];
	add.f32 	%f187, %f185, %f186;
	ld.shared.f32 	%f188, [_ZZN3cub18CUB_300001_SM_10006detail6reduce28DeviceReduceSingleTileKernelINS2_10policy_hubIfjN4cuda3std3__44plusIfEEE10Policy1000EN6thrust24THRUST_300001_SM_1000_NS6detail15normal_iteratorINSD_10device_ptrIfEEEEPfjS9_ffNS7_10__identityEEEvT0_T1_T2_T3_T4_T6_E12temp_storage+48];
	add.f32 	%f189, %f187, %f188;
	ld.shared.f32 	%f190, [_ZZN3cub18CUB_300001_SM_10006detail6reduce28DeviceReduceSingleTileKernelINS2_10policy_hubIfjN4cuda3std3__44plusIfEEE10Policy1000EN6thrust24THRUST_300001_SM_1000_NS6detail15normal_iteratorINSD_10device_ptrIfEEEEPfjS9_ffNS7_10__identityEEEvT0_T1_T2_T3_T4_T6_E12temp_storage+52];
	add.f32 	%f191, %f189, %f190;
	ld.shared.f32 	%f192, [_ZZN3cub18CUB_300001_SM_10006detail6reduce28DeviceReduceSingleTileKernelINS2_10policy_hubIfjN4cuda3std3__44plusIfEEE10Policy1000EN6thrust24THRUST_300001_SM_1000_NS6detail15normal_iteratorINSD_10device_ptrIfEEEEPfjS9_ffNS7_10__identityEEEvT0_T1_T2_T3_T4_T6_E12temp_storage+56];
	add.f32 	%f193, %f191, %f192;
	ld.shared.f32 	%f194, [_ZZN3cub18CUB_300001_SM_10006detail6reduce28DeviceReduceSingleTileKernelINS2_10policy_hubIfjN4cuda3std3__44plusIfEEE10Policy1000EN6thrust24THRUST_300001_SM_1000_NS6detail15normal_iteratorINSD_10device_ptrIfEEEEPfjS9_ffNS7_10__identityEEEvT0_T1_T2_T3_T4_T6_E12temp_storage+60];
	add.f32 	%f195, %f193, %f194;
	ld.shared.f32 	%f196, [_ZZN3cub18CUB_300001_SM_10006detail6reduce28DeviceReduceSingleTileKernelINS2_10policy_hubIfjN4cuda3std3__44plusIfEEE10Policy1000EN6thrust24THRUST_300001_SM_1000_NS6detail15normal_iteratorINSD_10device_ptrIfEEEEPfjS9_ffNS7_10__identityEEEvT0_T1_T2_T3_T4_T6_E12temp_storage+64];
	add.f32 	%f197, %f195, %f196;
	ld.shared.f32 	%f198, [_ZZN3cub18CUB_300001_SM_10006detail6reduce28DeviceReduceSingleTileKernelINS2_10policy_hubIfjN4cuda3std3__44plusIfEEE10Policy1000EN6thrust24THRUST_300001_SM_1000_NS6detail15normal_iteratorINSD_10device_ptrIfEEEEPfjS9_ffNS7_10__identityEEEvT0_T1_T2_T3_T4_T6_E12temp_storage+68];
	add.f32 	%f199, %f197, %f198;
	ld.shared.f32 	%f200, [_ZZN3cub18CUB_300001_SM_10006detail6reduce28DeviceReduceSingleTileKernelINS2_10policy_hubIfjN4cuda3std3__44plusIfEEE10Policy1000EN6thrust24THRUST_300001_SM_1000_NS6detail15normal_iteratorINSD_10device_ptrIfEEEEPfjS9_ffNS7_10__identityEEEvT0_T1_T2_T3_T4_T6_E12temp_storage+72];
	add.f32 	%f201, %f199, %f200;
	ld.shared.f32 	%f202, [_ZZN3cub18CUB_300001_SM_10006detail6reduce28DeviceReduceSingleTileKernelINS2_10policy_hubIfjN4cuda3std3__44plusIfEEE10Policy1000EN6thrust24THRUST_300001_SM_1000_NS6detail15normal_iteratorINSD_10device_ptrIfEEEEPfjS9_ffNS7_10__identityEEEvT0_T1_T2_T3_T4_T6_E12temp_storage+76];
	add.f32 	%f383, %f201, %f202;
$L__BB18_50:
	mov.u32 	%r192, %tid.x;
	setp.ne.s32 	%p65, %r192, 0;
	@%p65 bra 	$L__BB18_52;
	add.f32 	%f361, %f42, %f383;
	st.global.f32 	[%rd1], %f361;
$L__BB18_52:
	ret;

}
	// .globl	_ZN3cub18CUB_300001_SM_10006detail6reduce18DeviceReduceKernelINS2_10policy_hubIfjN4cuda3std3__44plusIfEEE10Policy1000EN6thrust24THRUST_300001_SM_1000_NS6detail15normal_iteratorINSD_10device_ptrIfEEEEjS9_fNS7_10__identityEEEvT0_PT3_T1_NS0_13GridEvenShareISN_EET2_T4_
.visible .entry _ZN3cub18CUB_300001_SM_10006detail6reduce18DeviceReduceKernelINS2_10policy_hubIfjN4cuda3std3__44plusIfEEE10Policy1000EN6thrust24THRUST_300001_SM_1000_NS6detail15normal_iteratorINSD_10device_ptrIfEEEEjS9_fNS7_10__identityEEEvT0_PT3_T1_NS0_13GridEvenShareISN_EET2_T4_(
	.param .align 8 .b8 _ZN3cub18CUB_300001_SM_10006detail6reduce18DeviceReduceKernelINS2_10policy_hubIfjN4cuda3std3__44plusIfEEE10Policy1000EN6thrust24THRUST_300001_SM_1000_NS6detail15normal_iteratorINSD_10device_ptrIfEEEEjS9_fNS7_10__identityEEEvT0_PT3_T1_NS0_13GridEvenShareISN_EET2_T4__param_0[8],
	.param .u64 .ptr .align 1 _ZN3cub18CUB_300001_SM_10006detail6reduce18DeviceReduceKernelINS2_10policy_hubIfjN4cuda3std3__44plusIfEEE10Policy1000EN6thrust24THRUST_300001_SM_1000_NS6detail15normal_iteratorINSD_10device_ptrIfEEEEjS9_fNS7_10__identityEEEvT0_PT3_T1_NS0_13GridEvenShareISN_EET2_T4__param_1,
	.param .u32 _ZN3cub18CUB_300001_SM_10006detail6reduce18DeviceReduceKernelINS2_10policy_hubIfjN4cuda3std3__44plusIfEEE10Policy1000EN6thrust24THRUST_300001_SM_1000_NS6detail15normal_iteratorINSD_10device_ptrIfEEEEjS9_fNS7_10__identityEEEvT0_PT3_T1_NS0_13GridEvenShareISN_EET2_T4__param_2,
	.param .align 4 .b8 _ZN3cub18CUB_300001_SM_10006detail6reduce18DeviceReduceKernelINS2_10policy_hubIfjN4cuda3std3__44plusIfEEE10Policy1000EN6thrust24THRUST_300001_SM_1000_NS6detail15normal_iteratorINSD_10device_ptrIfEEEEjS9_fNS7_10__identityEEEvT0_PT3_T1_NS0_13GridEvenShareISN_EET2_T4__param_3[40],
	.param .align 1 .b8 _ZN3cub18CUB_300001_SM_10006detail6reduce18DeviceReduceKernelINS2_10policy_hubIfjN4cuda3std3__44plusIfEEE10Policy1000EN6thrust24THRUST_300001_SM_1000_NS6detail15normal_iteratorINSD_10device_ptrIfEEEEjS9_fNS7_10__identityEEEvT0_PT3_T1_NS0_13GridEvenShareISN_EET2_T4__param_4[1],
	.param .align 1 .b8 _ZN3cub18CUB_300001_SM_10006detail6reduce18DeviceReduceKernelINS2_10policy_hubIfjN4cuda3std3__44plusIfEEE10Policy1000EN6thrust24THRUST_300001_SM_1000_NS6detail15normal_iteratorINSD_10device_ptrIfEEEEjS9_fNS7_10__identityEEEvT0_PT3_T1_NS0_13GridEvenShareISN_EET2_T4__param_5[1]
)
.maxntid 512
{
	.reg .pred 	%p<65>;
	.reg .b16 	%rs<4>;
	.reg .b32 	%r<279>;
	.reg .b32 	%f<380>;
	.reg .b64 	%rd<130>;
	// demoted variable
	.shared .align 4 .b8 _ZZN3cub18CUB_300001_SM_10006detail6reduce18DeviceReduceKernelINS2_10policy_hubIfjN4cuda3std3__44plusIfEEE10Policy1000EN6thrust24THRUST_300001_SM_1000_NS6detail15normal_iteratorINSD_10device_ptrIfEEEEjS9_fNS7_10__identityEEEvT0_PT3_T1_NS0_13GridEvenShareISN_EET2_T4_E12temp_storage[84];
	ld.param.u32 	%r1, [_ZN3cub18CUB_300001_SM_10006detail6reduce18DeviceReduceKernelINS2_10policy_hubIfjN4cuda3std3__44plusIfEEE10Policy1000EN6thrust24THRUST_300001_SM_1000_NS6detail15normal_iteratorINSD_10device_ptrIfEEEEjS9_fNS7_10__identityEEEvT0_PT3_T1_NS0_13GridEvenShareISN_EET2_T4__param_3+20];
	ld.param.u32 	%r2, [_ZN3cub18CUB_300001_SM_10006detail6reduce18DeviceReduceKernelINS2_10policy_hubIfjN4cuda3std3__44plusIfEEE10Policy1000EN6thrust24THRUST_300001_SM_1000_NS6detail15normal_iteratorINSD_10device_ptrIfEEEEjS9_fNS7_10__identityEEEvT0_PT3_T1_NS0_13GridEvenShareISN_EET2_T4__param_3+24];
	ld.param.u64 	%rd3, [_ZN3cub18CUB_300001_SM_10006detail6reduce18DeviceReduceKernelINS2_10policy_hubIfjN4cuda3std3__44plusIfEEE10Policy1000EN6thrust24THRUST_300001_SM_1000_NS6detail15normal_iteratorINSD_10device_ptrIfEEEEjS9_fNS7_10__identityEEEvT0_PT3_T1_NS0_13GridEvenShareISN_EET2_T4__param_0];
	cvta.to.global.u64 	%rd1, %rd3;
	mov.u32 	%r3, %ctaid.x;
	shl.b32 	%r4, %r2, 13;
	shl.b32 	%r270, %r3, 13;
	sub.s32 	%r6, %r1, %r270;
	setp.gt.u32 	%p1, %r6, 8191;
	@%p1 bra 	$L__BB19_26;
	mov.u32 	%r7, %tid.x;
	setp.ge.u32 	%p23, %r7, %r6;
	mov.f32 	%f368, 0f00000000;
	mov.u32 	%r261, %r7;
	@%p23 bra 	$L__BB19_3;
	add.s32 	%r155, %r270, %r7;
	mul.wide.u32 	%rd66, %r155, 4;
	add.s64 	%rd67, %rd1, %rd66;
	ld.global.f32 	%f368, [%rd67];
	add.s32 	%r261, %r7, 512;
$L__BB19_3:
	setp.ge.u32 	%p24, %r261, %r6;
	@%p24 bra 	$L__BB19_17;
	not.b32 	%r156, %r261;
	add.s32 	%r157, %r1, %r156;
	sub.s32 	%r158, %r157, %r270;
	shr.u32 	%r159, %r158, 9;
	add.s32 	%r10, %r159, 1;
	and.b32  	%r11, %r10, 15;
	setp.lt.u32 	%p25, %r158, 7680;
	@%p25 bra 	$L__BB19_8;
	or.b32  	%r260, %r261, 4096;
	add.s32 	%r259, %r261, %r270;
	and.b32  	%r160, %r10, 16777200;
	neg.s32 	%r258, %r160;
$L__BB19_6:
	.pragma "nounroll";
	mul.wide.u32 	%rd68, %r259, 4;
	add.s64 	%rd69, %rd1, %rd68;
	ld.global.f32 	%f203, [%rd69];
	add.f32 	%f204, %f368, %f203;
	add.s32 	%r161, %r259, 512;
	mul.wide.u32 	%rd70, %r161, 4;
	add.s64 	%rd71, %rd1, %rd70;
	ld.global.f32 	%f205, [%rd71];
	add.f32 	%f206, %f204, %f205;
	add.s32 	%r162, %r259, 1024;
	mul.wide.u32 	%rd72, %r162, 4;
	add.s64 	%rd73, %rd1, %rd72;
	ld.global.f32 	%f207, [%rd73];
	add.f32 	%f208, %f206, %f207;
	add.s32 	%r163, %r259, 1536;
	mul.wide.u32 	%rd74, %r163, 4;
	add.s64 	%rd75, %rd1, %rd74;
	ld.global.f32 	%f209, [%rd75];
	add.f32 	%f210, %f208, %f209;
	add.s32 	%r164, %r259, 2048;
	mul.wide.u32 	%rd76, %r164, 4;
	add.s64 	%rd77, %rd1, %rd76;
	ld.global.f32 	%f211, [%rd77];
	add.f32 	%f212, %f210, %f211;
	add.s32 	%r165, %r259, 2560;
	mul.wide.u32 	%rd78, %r165, 4;
	add.s64 	%rd79, %rd1, %rd78;
	ld.global.f32 	%f213, [%rd79];
	add.f32 	%f214, %f212, %f213;
	add.s32 	%r166, %r259, 3072;
	mul.wide.u32 	%rd80, %r166, 4;
	add.s64 	%rd81, %rd1, %rd80;
	ld.global.f32 	%f215, [%rd81];
	add.f32 	%f216, %f214, %f215;
	add.s32 	%r167, %r259, 3584;
	mul.wide.u32 	%rd82, %r167, 4;
	add.s64 	%rd83, %rd1, %rd82;
	ld.global.f32 	%f217, [%rd83];
	add.f32 	%f218, %f216, %f217;
	add.s32 	%r168, %r259, 4096;
	mul.wide.u32 	%rd84, %r168, 4;
	add.s64 	%rd85, %rd1, %rd84;
	ld.global.f32 	%f219, [%rd85];
	add.f32 	%f220, %f218, %f219;
	add.s32 	%r169, %r259, 4608;
	mul.wide.u32 	%rd86, %r169, 4;
	add.s64 	%rd87, %rd1, %rd86;
	ld.global.f32 	%f221, [%rd87];
	add.f32 	%f222, %f220, %f221;
	add.s32 	%r170, %r259, 5120;
	mul.wide.u32 	%rd88, %r170, 4;
	add.s64 	%rd89, %rd1, %rd88;
	ld.global.f32 	%f223, [%rd89];
	add.f32 	%f224, %f222, %f223;
	add.s32 	%r171, %r259, 5632;
	mul.wide.u32 	%rd90, %r171, 4;
	add.s64 	%rd91, %rd1, %rd90;
	ld.global.f32 	%f225, [%rd91];
	add.f32 	%f226, %f224, %f225;
	add.s32 	%r172, %r259, 6144;
	mul.wide.u32 	%rd92, %r172, 4;
	add.s64 	%rd93, %rd1, %rd92;
	ld.global.f32 	%f227, [%rd93];
	add.f32 	%f228, %f226, %f227;
	add.s32 	%r173, %r259, 6656;
	mul.wide.u32 	%rd94, %r173, 4;
	add.s64 	%rd95, %rd1, %rd94;
	ld.global.f32 	%f229, [%rd95];
	add.f32 	%f230, %f228, %f229;
	add.s32 	%r174, %r259, 7168;
	mul.wide.u32 	%rd96, %r174, 4;
	add.s64 	%rd97, %rd1, %rd96;
	ld.global.f32 	%f231, [%rd97];
	add.f32 	%f232, %f230, %f231;
	add.s32 	%r175, %r259, 7680;
	mul.wide.u32 	%rd98, %r175, 4;
	add.s64 	%rd99, %rd1, %rd98;
	ld.global.f32 	%f233, [%rd99];
	add.f32 	%f368, %f232, %f233;
	add.s32 	%r260, %r260, 8192;
	add.s32 	%r259, %r259, 8192;
	add.s32 	%r258, %r258, 16;
	setp.ne.s32 	%p26, %r258, 0;
	@%p26 bra 	$L__BB19_6;
	add.s32 	%r261, %r260, -4096;
$L__BB19_8:
	setp.eq.s32 	%p27, %r11, 0;
	@%p27 bra 	$L__BB19_17;
	and.b32  	%r23, %r10, 7;
	setp.lt.u32 	%p28, %r11, 8;
	@%p28 bra 	$L__BB19_11;
	add.s32 	%r176, %r270, %r261;
	mul.wide.u32 	%rd100, %r176, 4;
	add.s64 	%rd101, %rd1, %rd100;
	ld.global.f32 	%f235, [%rd101];
	add.f32 	%f236, %f368, %f235;
	add.s32 	%r177, %r176, 512;
	mul.wide.u32 	%rd102, %r177, 4;
	add.s64 	%rd103, %rd1, %rd102;
	ld.global.f32 	%f237, [%rd103];
	add.f32 	%f238, %f236, %f237;
	add.s32 	%r178, %r176, 1024;
	mul.wide.u32 	%rd104, %r178, 4;
	add.s64 	%rd105, %rd1, %rd104;
	ld.global.f32 	%f239, [%rd105];
	add.f32 	%f240, %f238, %f239;
	add.s32 	%r179, %r176, 1536;
	mul.wide.u32 	%rd106, %r179, 4;
	add.s64 	%rd107, %rd1, %rd106;
	ld.global.f32 	%f241, [%rd107];
	add.f32 	%f242, %f240, %f241;
	add.s32 	%r180, %r176, 2048;
	mul.wide.u32 	%rd108, %r180, 4;
	add.s64 	%rd109, %rd1, %rd108;
	ld.global.f32 	%f243, [%rd109];
	add.f32 	%f244, %f242, %f243;
	add.s32 	%r181, %r176, 2560;
	mul.wide.u32 	%rd110, %r181, 4;
	add.s64 	%rd111, %rd1, %rd110;
	ld.global.f32 	%f245, [%rd111];
	add.f32 	%f246, %f244, %f245;
	add.s32 	%r182, %r176, 3072;
	mul.wide.u32 	%rd112, %r182, 4;
	add.s64 	%rd113, %rd1, %rd112;
	ld.global.f32 	%f247, [%rd113];
	add.f32 	%f248, %f246, %f247;
	add.s32 	%r183, %r176, 3584;
	mul.wide.u32 	%rd114, %r183, 4;
	add.s64 	%rd115, %rd1, %rd114;
	ld.global.f32 	%f249, [%rd115];
	add.f32 	%f368, %f248, %f249;
	add.s32 	%r261, %r261, 4096;
$L__BB19_11:
	setp.eq.s32 	%p29, %r23, 0;
	@%p29 bra 	$L__BB19_17;
	and.b32  	%r26, %r10, 3;
	setp.lt.u32 	%p30, %r23, 4;
	@%p30 bra 	$L__BB19_14;
	add.s32 	%r184, %r270, %r261;
	mul.wide.u32 	%rd116, %r184, 4;
	add.s64 	%rd117, %rd1, %rd116;
	ld.global.f32 	%f251, [%rd117];
	add.f32 	%f252, %f368, %f251;
	add.s32 	%r185, %r184, 512;
	mul.wide.u32 	%rd118, %r185, 4;
	add.s64 	%rd119, %rd1, %rd118;
	ld.global.f32 	%f253, [%rd119];
	add.f32 	%f254, %f252, %f253;
	add.s32 	%r186, %r184, 1024;
	mul.wide.u32 	%rd120, %r186, 4;
	add.s64 	%rd121, %rd1, %rd120;
	ld.global.f32 	%f255, [%rd121];
	add.f32 	%f256, %f254, %f255;
	add.s32 	%r187, %r184, 1536;
	mul.wide.u32 	%rd122, %r187, 4;
	add.s64 	%rd123, %rd1, %rd122;
	ld.global.f32 	%f257, [%rd123];
	add.f32 	%f368, %f256, %f257;
	add.s32 	%r261, %r261, 2048;
$L__BB19_14:
	setp.eq.s32 	%p31, %r26, 0;
	@%p31 bra 	$L__BB19_17;
	add.s32 	%r265, %r261, %r270;
	neg.s32 	%r264, %r26;
$L__BB19_16:
	.pragma "nounroll";
	mul.wide.u32 	%rd124, %r265, 4;
	add.s64 	%rd125, %rd1, %rd124;
	ld.global.f32 	%f258, [%rd125];
	add.f32 	%f368, %f368, %f258;
	add.s32 	%r265, %r265, 512;
	add.s32 	%r264, %r264, 1;
	setp.ne.s32 	%p32, %r264, 0;
	@%p32 bra 	$L__BB19_16;
$L__BB19_17:
	setp.lt.u32 	%p33, %r6, 512;
	@%p33 bra 	$L__BB19_22;
	// begin inline asm
	mov.u32 %r226, %laneid;
	// end inline asm
	mov.b32 	%r228, %f368;
	mov.b32 	%r229, 1;
	mov.b32 	%r250, 31;
	mov.b32 	%r251, -1;
	// begin inline asm
	shfl.sync.down.b32 %r227, %r228, %r229, %r250, %r251;
	// end inline asm
	setp.gt.s32 	%p57, %r226, 30;
	mov.b32 	%f317, %r227;
	add.f32 	%f318, %f368, %f317;
	selp.f32 	%f319, %f368, %f318, %p57;
	mov.b32 	%r233, %f319;
	mov.b32 	%r234, 2;
	// begin inline asm
	shfl.sync.down.b32 %r232, %r233, %r234, %r250, %r251;
	// end inline asm
	setp.gt.s32 	%p58, %r226, 29;
	mov.b32 	%f320, %r232;
	add.f32 	%f321, %f319, %f320;
	selp.f32 	%f322, %f319, %f321, %p58;
	mov.b32 	%r238, %f322;
	mov.b32 	%r239, 4;
	// begin inline asm
	shfl.sync.down.b32 %r237, %r238, %r239, %r250, %r251;
	// end inline asm
	setp.gt.s32 	%p59, %r226, 27;
	mov.b32 	%f323, %r237;
	add.f32 	%f324, %f322, %f323;
	selp.f32 	%f325, %f322, %f324, %p59;
	mov.b32 	%r243, %f325;
	mov.b32 	%r244, 8;
	// begin inline asm
	shfl.sync.down.b32 %r242, %r243, %r244, %r250, %r251;
	// end inline asm
	setp.gt.s32 	%p60, %r226, 23;
	mov.b32 	%f326, %r242;
	add.f32 	%f327, %f325, %f326;
	selp.f32 	%f328, %f325, %f327, %p60;
	mov.b32 	%r248, %f328;
	mov.b32 	%r249, 16;
	// begin inline asm
	shfl.sync.down.b32 %r247, %r248, %r249, %r250, %r251;
	// end inline asm
	setp.gt.s32 	%p61, %r226, 15;
	mov.b32 	%f329, %r247;
	add.f32 	%f16, %f328, %f329;
	selp.f32 	%f379, %f328, %f16, %p61;
	setp.ne.s32 	%p62, %r226, 0;
	@%p62 bra 	$L__BB19_20;
	shr.u32 	%r252, %r7, 3;
	and.b32  	%r253, %r252, 124;
	mov.u32 	%r254, _ZZN3cub18CUB_300001_SM_10006detail6reduce18DeviceReduceKernelINS2_10policy_hubIfjN4cuda3std3__44plusIfEEE10Policy1000EN6thrust24THRUST_300001_SM_1000_NS6detail15normal_iteratorINSD_10device_ptrIfEEEEjS9_fNS7_10__identityEEEvT0_PT3_T1_NS0_13GridEvenShareISN_EET2_T4_E12temp_storage;
	add.s32 	%r255, %r254, %r253;
	st.shared.f32 	[%r255+16], %f16;
$L__BB19_20:
	bar.sync 	0;
	setp.ne.s32 	%p63, %r7, 0;
	@%p63 bra 	$L__BB19_48;
	ld.shared.f32 	%f330, [_ZZN3cub18CUB_300001_SM_10006detail6reduce18DeviceReduceKernelINS2_10policy_hubIfjN4cuda3std3__44plusIfEEE10Policy1000EN6thrust24THRUST_300001_SM_1000_NS6detail15normal_iteratorINSD_10device_ptrIfEEEEjS9_fNS7_10__identityEEEvT0_PT3_T1_NS0_13GridEvenShareISN_EET2_T4_E12temp_storage+20];
	add.f32 	%f331, %f379, %f330;
	ld.shared.f32 	%f332, [_ZZN3cub18CUB_300001_SM_10006detail6reduce18DeviceReduceKernelINS2_10policy_hubIfjN4cuda3std3__44plusIfEEE10Policy1000EN6thrust24THRUST_300001_SM_1000_NS6detail15normal_iteratorINSD_10device_ptrIfEEEEjS9_fNS7_10__identityEEEvT0_PT3_T1_NS0_13GridEvenShareISN_EET2_T4_E12temp_storage+24];
	add.f32 	%f333, %f331, %f332;
	ld.shared.f32 	%f334, [_ZZN3cub18CUB_300001_SM_10006detail6reduce18DeviceReduceKernelINS2_10policy_hubIfjN4cuda3std3__44plusIfEEE10Policy1000EN6thrust24THRUST_300001_SM_1000_NS6detail15normal_iteratorINSD_10device_ptrIfEEEEjS9_fNS7_10__identityEEEvT0_PT3_T1_NS0_13GridEvenShareISN_EET2_T4_E12temp_storage+28];
	add.f32 	%f335, %f333, %f334;
	ld.shared.f32 	%f336, [_ZZN3cub18CUB_300001_SM_10006detail6reduce18DeviceReduceKernelINS2_10policy_hubIfjN4cuda3std3__44plusIfEEE10Policy1000EN6thrust24THRUST_300001_SM_1000_NS6detail15normal_iteratorINSD_10device_ptrIfEEEEjS9_fNS7_10__identityEEEvT0_PT3_T1_NS0_13GridEvenShareISN_EET2_T4_E12temp_storage+32];
	add.f32 	%f337, %f335, %f336;
	ld.shared.f32 	%f338, [_ZZN3cub18CUB_300001_SM_10006detail6reduce18DeviceReduceKernelINS2_10policy_hubIfjN4cuda3std3__44plusIfEEE10Policy1000EN6thrust24THRUST_300001_SM_1000_NS6detail15normal_iteratorINSD_10device_ptrIfEEEEjS9_fNS7_10__identityEEEvT0_PT3_T1_NS0_13GridEvenShareISN_EET2_T4_E12temp_storage+36];
	add.f32 	%f339, %f337, %f338;
	ld.shared.f32 	%f340, [_ZZN3cub18CUB_300001_SM_10006detail6reduce18DeviceReduceKernelINS2_10policy_hubIfjN4cuda3std3__44plusIfEEE10Policy1000EN6thrust24THRUST_300001_SM_1000_NS6detail15normal_iteratorINSD_10device_ptrIfEEEEjS9_fNS7_10__identityEEEvT0_PT3_T1_NS0_13GridEvenShareISN_EET2_T4_E12temp_storage+40];
	add.f32 	%f341, %f339, %f340;
	ld.shared.f32 	%f342, [_ZZN3cub18CUB_300001_SM_10006detail6reduce18DeviceReduceKernelINS2_10policy_hubIfjN4cuda3std3__44plusIfEEE10Policy1000EN6thrust24THRUST_300001_SM_1000_NS6detail15normal_iteratorINSD_10device_ptrIfEEEEjS9_fNS7_10__identityEEEvT0_PT3_T1_NS0_13GridEvenShareISN_EET2_T4_E12temp_storage+44];
	add.f32 	%f343, %f341, %f342;
	ld.shared.f32 	%f344, [_ZZN3cub18CUB_300001_SM_10006detail6reduce18DeviceReduceKernelINS2_10policy_hubIfjN4cuda3std3__44plusIfEEE10Policy1000EN6thrust24THRUST_300001_SM_1000_NS6detail15normal_iteratorINSD_10device_ptrIfEEEEjS9_fNS7_10__identityEEEvT0_PT3_T1_NS0_13GridEvenShareISN_EET2_T4_E12temp_storage+48];
	add.f32 	%f345, %f343, %f344;
	ld.shared.f32 	%f346, [_ZZN3cub18CUB_300001_SM_10006detail6reduce18DeviceReduceKernelINS2_10policy_hubIfjN4cuda3std3__44plusIfEEE10Policy1000EN6thrust24THRUST_300001_SM_1000_NS6detail15normal_iteratorINSD_10device_ptrIfEEEEjS9_fNS7_10__identityEEEvT0_PT3_T1_NS0_13GridEvenShareISN_EET2_T4_E12temp_storage+52];
	add.f32 	%f347, %f345, %f346;
	ld.shared.f32 	%f348, [_ZZN3cub18CUB_300001_SM_10006detail6reduce18DeviceReduceKernelINS2_10policy_hubIfjN4cuda3std3__44plusIfEEE10Policy1000EN6thrust24THRUST_300001_SM_1000_NS6detail15normal_iteratorINSD_10device_ptrIfEEEEjS9_fNS7_10__identityEEEvT0_PT3_T1_NS0_13GridEvenShareISN_EET2_T4_E12temp_storage+56];
	add.f32 	%f349, %f347, %f348;
	ld.shared.f32 	%f350, [_ZZN3cub18CUB_300001_SM_10006detail6reduce18DeviceReduceKernelINS2_10policy_hubIfjN4cuda3std3__44plusIfEEE10Policy1000EN6thrust24THRUST_300001_SM_1000_NS6detail15normal_iteratorINSD_10device_ptrIfEEEEjS9_fNS7_10__identityEEEvT0_PT3_T1_NS0_13GridEvenShareISN_EET2_T4_E12temp_storage+60];
	add.f32 	%f351, %f349, %f350;
	ld.shared.f32 	%f352, [_ZZN3cub18CUB_300001_SM_10006detail6reduce18DeviceReduceKernelINS2_10policy_hubIfjN4cuda3std3__44plusIfEEE10Policy1000EN6thrust24THRUST_300001_SM_1000_NS6detail15normal_iteratorINSD_10device_ptrIfEEEEjS9_fNS7_10__identityEEEvT0_PT3_T1_NS0_13GridEvenShareISN_EET2_T4_E12temp_storage+64];
	add.f32 	%f353, %f351, %f352;
	ld.shared.f32 	%f354, [_ZZN3cub18CUB_300001_SM_10006detail6reduce18DeviceReduceKernelINS2_10policy_hubIfjN4cuda3std3__44plusIfEEE10Policy1000EN6thrust24THRUST_300001_SM_1000_NS6detail15normal_iteratorINSD_10device_ptrIfEEEEjS9_fNS7_10__identityEEEvT0_PT3_T1_NS0_13GridEvenShareISN_EET2_T4_E12temp_storage+68];
	add.f32 	%f355, %f353, %f354;
	ld.shared.f32 	%f356, [_ZZN3cub18CUB_300001_SM_10006detail6reduce18DeviceReduceKernelINS2_10policy_hubIfjN4cuda3std3__44plusIfEEE10Policy1000EN6thrust24THRUST_300001_SM_1000_NS6detail15normal_iteratorINSD_10device_ptrIfEEEEjS9_fNS7_10__identityEEEvT0_PT3_T1_NS0_13GridEvenShareISN_EET2_T4_E12temp_storage+72];
	add.f32 	%f357, %f355, %f356;
	ld.shared.f32 	%f358, [_ZZN3cub18CUB_300001_SM_10006detail6reduce18DeviceReduceKernelINS2_10policy_hubIfjN4cuda3std3__44plusIfEEE10Policy1000EN6thrust24THRUST_300001_SM_1000_NS6detail15normal_iteratorINSD_10device_ptrIfEEEEjS9_fNS7_10__identityEEEvT0_PT3_T1_NS0_13GridEvenShareISN_EET2_T4_E12temp_storage+76];
	add.f32 	%f379, %f357, %f358;
	bra.uni 	$L__BB19_48;
$L__BB19_22:
	// begin inline asm
	mov.u32 %r188, %laneid;
	// end inline asm
	and.b32  	%r214, %r7, 992;
	add.s32 	%r215, %r214, 32;
	setp.gt.u32 	%p34, %r215, %r6;
	not.b32 	%r216, %r214;
	add.s32 	%r217, %r6, %r216;
	selp.b32 	%r212, %r217, 31, %p34;
	mov.b32 	%r190, %f368;
	mov.b32 	%r191, 1;
	mov.b32 	%r213, -1;
	// begin inline asm
	shfl.sync.down.b32 %r189, %r190, %r191, %r212, %r213;
	// end inline asm
	setp.lt.s32 	%p35, %r188, %r212;
	mov.b32 	%f259, %r189;
	add.f32 	%f260, %f368, %f259;
	selp.f32 	%f261, %f260, %f368, %p35;
	mov.b32 	%r195, %f261;
	mov.b32 	%r196, 2;
	// begin inline asm
	shfl.sync.down.b32 %r194, %r195, %r196, %r212, %r213;
	// end inline asm
	add.s32 	%r218, %r188, 2;
	setp.gt.s32 	%p36, %r218, %r212;
	mov.b32 	%f262, %r194;
	add.f32 	%f263, %f261, %f262;
	selp.f32 	%f264, %f261, %f263, %p36;
	mov.b32 	%r200, %f264;
	mov.b32 	%r201, 4;
	// begin inline asm
	shfl.sync.down.b32 %r199, %r200, %r201, %r212, %r213;
	// end inline asm
	add.s32 	%r219, %r188, 4;
	setp.gt.s32 	%p37, %r219, %r212;
	mov.b32 	%f265, %r199;
	add.f32 	%f266, %f264, %f265;
	selp.f32 	%f267, %f264, %f266, %p37;
	mov.b32 	%r205, %f267;
	mov.b32 	%r206, 8;
	// begin inline asm
	shfl.sync.down.b32 %r204, %r205, %r206, %r212, %r213;
	// end inline asm
	add.s32 	%r220, %r188, 8;
	setp.gt.s32 	%p38, %r220, %r212;
	mov.b32 	%f268, %r204;
	add.f32 	%f269, %f267, %f268;
	selp.f32 	%f270, %f267, %f269, %p38;
	mov.b32 	%r210, %f270;
	mov.b32 	%r211, 16;
	// begin inline asm
	shfl.sync.down.b32 %r209, %r210, %r211, %r212, %r213;
	// end inline asm
	add.s32 	%r221, %r188, 16;
	setp.gt.s32 	%p39, %r221, %r212;
	mov.b32 	%f271, %r209;
	add.f32 	%f272, %f270, %f271;
	selp.f32 	%f379, %f270, %f272, %p39;
	setp.ne.s32 	%p40, %r188, 0;
	@%p40 bra 	$L__BB19_24;
	shr.u32 	%r222, %r7, 3;
	and.b32  	%r223, %r222, 124;
	mov.u32 	%r224, _ZZN3cub18CUB_300001_SM_10006detail6reduce18DeviceReduceKernelINS2_10policy_hubIfjN4cuda3std3__44plusIfEEE10Policy1000EN6thrust24THRUST_300001_SM_1000_NS6detail15normal_iteratorINSD_10device_ptrIfEEEEjS9_fNS7_10__identityEEEvT0_PT3_T1_NS0_13GridEvenShareISN_EET2_T4_E12temp_storage;
	add.s32 	%r225, %r224, %r223;
	st.shared.f32 	[%r225+16], %f379;
$L__BB19_24:
	bar.sync 	0;
	setp.ne.s32 	%p41, %r7, 0;
	@%p41 bra 	$L__BB19_48;
	setp.gt.u32 	%p42, %r6, 32;
	ld.shared.f32 	%f273, [_ZZN3cub18CUB_300001_SM_10006detail6reduce18DeviceReduceKernelINS2_10policy_hubIfjN4cuda3std3__44plusIfEEE10Policy1000EN6thrust24THRUST_300001_SM_1000_NS6detail15normal_iteratorINSD_10device_ptrIfEEEEjS9_fNS7_10__identityEEEvT0_PT3_T1_NS0_13GridEvenShareISN_EET2_T4_E12temp_storage+20];
	add.f32 	%f274, %f379, %f273;
	selp.f32 	%f275, %f274, %f379, %p42;
	setp.gt.u32 	%p43, %r6, 64;
	ld.shared.f32 	%f276, [_ZZN3cub18CUB_300001_SM_10006detail6reduce18DeviceReduceKernelINS2_10policy_hubIfjN4cuda3std3__44plusIfEEE10Policy1000EN6thrust24THRUST_300001_SM_1000_NS6detail15normal_iteratorINSD_10device_ptrIfEEEEjS9_fNS7_10__identityEEEvT0_PT3_T1_NS0_13GridEvenShareISN_EET2_T4_E12temp_storage+24];
	add.f32 	%f277, %f276, %f275;
	selp.f32 	%f278, %f277, %f275, %p43;
	setp.gt.u32 	%p44, %r6, 96;
	ld.shared.f32 	%f279, [_ZZN3cub18CUB_300001_SM_10006detail6reduce18DeviceReduceKernelINS2_10policy_hubIfjN4cuda3std3__44plusIfEEE10Policy1000EN6thrust24THRUST_300001_SM_1000_NS6detail15normal_iteratorINSD_10device_ptrIfEEEEjS9_fNS7_10__identityEEEvT0_PT3_T1_NS0_13GridEvenShareISN_EET2_T4_E12temp_storage+28];
	add.f32 	%f280, %f279, %f278;
	selp.f32 	%f281, %f280, %f278, %p44;
	setp.gt.u32 	%p45, %r6, 128;
	ld.shared.f32 	%f282, [_ZZN3cub18CUB_300001_SM_10006detail6reduce18DeviceReduceKernelINS2_10policy_hubIfjN4cuda3std3__44plusIfEEE10Policy1000EN6thrust24THRUST_300001_SM_1000_NS6detail15normal_iteratorINSD_10device_ptrIfEEEEjS9_fNS7_10__identityEEEvT0_PT3_T1_NS0_13GridEvenShareISN_EET2_T4_E12temp_storage+32];
	add.f32 	%f283, %f282, %f281;
	selp.f32 	%f284, %f283, %f281, %p45;
	setp.gt.u32 	%p46, %r6, 160;
	ld.shared.f32 	%f285, [_ZZN3cub18CUB_300001_SM_10006detail6reduce18DeviceReduceKernelINS2_10policy_hubIfjN4cuda3std3__44plusIfEEE10Policy1000EN6thrust24THRUST_300001_SM_1000_NS6detail15normal_iteratorINSD_10device_ptrIfEEEEjS9_fNS7_10__identityEEEvT0_PT3_T1_NS0_13GridEvenShareISN_EET2_T4_E12temp_storage+36];
	add.f32 	%f286, %f285, %f284;
	selp.f32 	%f287, %f286, %f284, %p46;
	setp.gt.u32 	%p47, %r6, 192;
	ld.shared.f32 	%f288, [_ZZN3cub18CUB_300001_SM_10006detail6reduce18DeviceReduceKernelINS2_10policy_hubIfjN4cuda3std3__44plusIfEEE10Policy1000EN6thrust24THRUST_300001_SM_1000_NS6detail15normal_iteratorINSD_10device_ptrIfEEEEjS9_fNS7_10__identityEEEvT0_PT3_T1_NS0_13GridEvenShareISN_EET2_T4_E12temp_storage+40];
	add.f32 	%f289, %f288, %f287;
	selp.f32 	%f290, %f289, %f287, %p47;
	setp.gt.u32 	%p48, %r6, 224;
	ld.shared.f32 	%f291, [_ZZN3cub18CUB_300001_SM_10006detail6reduce18DeviceReduceKernelINS2_10policy_hubIfjN4cuda3std3__44plusIfEEE10Policy1000EN6thrust24THRUST_300001_SM_1000_NS6detail15normal_iteratorINSD_10device_ptrIfEEEEjS9_fNS7_10__identityEEEvT0_PT3_T1_NS0_13GridEvenShareISN_EET2_T4_E12temp_storage+44];
	add.f32 	%f292, %f291, %f290;
	selp.f32 	%f293, %f292, %f290, %p48;
	setp.gt.u32 	%p49, %r6, 256;
	ld.shared.f32 	%f294, [_ZZN3cub18CUB_300001_SM_10006detail6reduce18DeviceReduceKernelINS2_10policy_hubIfjN4cuda3std3__44plusIfEEE10Policy1000EN6thrust24THRUST_300001_SM_1000_NS6detail15normal_iteratorINSD_10device_ptrIfEEEEjS9_fNS7_10__identityEEEvT0_PT3_T1_NS0_13GridEvenShareISN_EET2_T4_E12temp_storage+48];
	add.f32 	%f295, %f294, %f293;
	selp.f32 	%f296, %f295, %f293, %p49;
	setp.gt.u32 	%p50, %r6, 288;
	ld.shared.f32 	%f297, [_ZZN3cub18CUB_300001_SM_10006detail6reduce18DeviceReduceKernelINS2_10policy_hubIfjN4cuda3std3__44plusIfEEE10Policy1000EN6thrust24THRUST_300001_SM_1000_NS6detail15normal_iteratorINSD_10device_ptrIfEEEEjS9_fNS7_10__identityEEEvT0_PT3_T1_NS0_13GridEvenShareISN_EET2_T4_E12temp_storage+52];
	add.f32 	%f298, %f297, %f296;
	selp.f32 	%f299, %f298, %f296, %p50;
	setp.gt.u32 	%p51, %r6, 320;
	ld.shared.f32 	%f300, [_ZZN3cub18CUB_300001_SM_10006detail6reduce18DeviceReduceKernelINS2_10policy_hubIfjN4cuda3std3__44plusIfEEE10Policy1000EN6thrust24THRUST_300001_SM_1000_NS6detail15normal_iteratorINSD_10device_ptrIfEEEEjS9_fNS7_10__identityEEEvT0_PT3_T1_NS0_13GridEvenShareISN_EET2_T4_E12temp_storage+56];
	add.f32 	%f301, %f300, %f299;
	selp.f32 	%f302, %f301, %f299, %p51;
	setp.gt.u32 	%p52, %r6, 352;
	ld.shared.f32 	%f303, [_ZZN3cub18CUB_300001_SM_10006detail6reduce18DeviceReduceKernelINS2_10policy_hubIfjN4cuda3std3__44plusIfEEE10Policy1000EN6thrust24THRUST_300001_SM_1000_NS6detail15normal_iteratorINSD_10device_ptrIfEEEEjS9_fNS7_10__identityEEEvT0_PT3_T1_NS0_13GridEvenShareISN_EET2_T4_E12temp_storage+60];
	add.f32 	%f304, %f303, %f302;
	selp.f32 	%f305, %f304, %f302, %p52;
	setp.gt.u32 	%p53, %r6, 384;
	ld.shared.f32 	%f306, [_ZZN3cub18CUB_300001_SM_10006detail6reduce18DeviceReduceKernelINS2_10policy_hubIfjN4cuda3std3__44plusIfEEE10Policy1000EN6thrust24THRUST_300001_SM_1000_NS6detail15normal_iteratorINSD_10device_ptrIfEEEEjS9_fNS7_10__identityEEEvT0_PT3_T1_NS0_13GridEvenShareISN_EET2_T4_E12temp_storage+64];
	add.f32 	%f307, %f306, %f305;
	selp.f32 	%f308, %f307, %f305, %p53;
	setp.gt.u32 	%p54, %r6, 416;
	ld.shared.f32 	%f309, [_ZZN3cub18CUB_300001_SM_10006detail6reduce18DeviceReduceKernelINS2_10policy_hubIfjN4cuda3std3__44plusIfEEE10Policy1000EN6thrust24THRUST_300001_SM_1000_NS6detail15normal_iteratorINSD_10device_ptrIfEEEEjS9_fNS7_10__identityEEEvT0_PT3_T1_NS0_13GridEvenShareISN_EET2_T4_E12temp_storage+68];
	add.f32 	%f310, %f309, %f308;
	selp.f32 	%f311, %f310, %f308, %p54;
	setp.gt.u32 	%p55, %r6, 448;
	ld.shared.f32 	%f312, [_ZZN3cub18CUB_300001_SM_10006detail6reduce18DeviceReduceKernelINS2_10policy_hubIfjN4cuda3std3__44plusIfEEE10Policy1000EN6thrust24THRUST_300001_SM_1000_NS6detail15normal_iteratorINSD_10device_ptrIfEEEEjS9_fNS7_10__identityEEEvT0_PT3_T1_NS0_13GridEvenShareISN_EET2_T4_E12temp_storage+72];
	add.f32 	%f313, %f312, %f311;
	selp.f32 	%f314, %f313, %f311, %p55;
	setp.gt.u32 	%p56, %r6, 480;
	ld.shared.f32 	%f315, [_ZZN3cub18CUB_300001_SM_10006detail6reduce18DeviceReduceKernelINS2_10policy_hubIfjN4cuda3std3__44plusIfEEE10Policy1000EN6thrust24THRUST_300001_SM_1000_NS6detail15normal_iteratorINSD_10device_ptrIfEEEEjS9_fNS7_10__identityEEEvT0_PT3_T1_NS0_13GridEvenShareISN_EET2_T4_E12temp_storage+76];
	add.f32 	%f316, %f315, %f314;
	selp.f32 	%f379, %f316, %f314, %p56;
	bra.uni 	$L__BB19_48;
$L__BB19_26:
	mov.u32 	%r35, %tid.x;
	add.s32 	%r72, %r35, %r270;
	mul.wide.u32 	%rd4, %r72, 4;
	add.s64 	%rd5, %rd1, %rd4;
	ld.global.f32 	%f41, [%rd5];
	ld.global.f32 	%f42, [%rd5+2048];
	ld.global.f32 	%f43, [%rd5+4096];
	ld.global.f32 	%f44, [%rd5+6144];
	ld.global.f32 	%f45, [%rd5+8192];
	ld.global.f32 	%f46, [%rd5+10240];
	ld.global.f32 	%f47, [%rd5+12288];
	ld.global.f32 	%f48, [%rd5+14336];
	ld.global.f32 	%f49, [%rd5+16384];
	ld.global.f32 	%f50, [%rd5+18432];
	ld.global.f32 	%f51, [%rd5+20480];
	ld.global.f32 	%f52, [%rd5+22528];
	ld.global.f32 	%f53, [%rd5+24576];
	ld.global.f32 	%f54, [%rd5+26624];
	ld.global.f32 	%f55, [%rd5+28672];
	ld.global.f32 	%f56, [%rd5+30720];
	add.f32 	%f57, %f41, %f42;
	add.f32 	%f58, %f43, %f44;
	add.f32 	%f59, %f45, %f46;
	add.f32 	%f60, %f47, %f48;
	add.f32 	%f61, %f49, %f50;
	add.f32 	%f62, %f51, %f52;
	add.f32 	%f63, %f53, %f54;
	add.f32 	%f64, %f55, %f56;
	add.f32 	%f65, %f57, %f58;
	add.f32 	%f66, %f59, %f60;
	add.f32 	%f67, %f61, %f62;
	add.f32 	%f68, %f63, %f64;
	add.f32 	%f69, %f65, %f66;
	add.f32 	%f70, %f67, %f68;
	add.f32 	%f378, %f69, %f70;
	setp.lt.u32 	%p2, %r6, %r4;
	@%p2 bra 	$L__BB19_44;
	add.s32 	%r36, %r4, %r270;
	not.b32 	%r74, %r35;
	add.s32 	%r75, %r74, %r1;
	sub.s32 	%r76, %r75, %r4;
	sub.s32 	%r267, %r76, %r270;
	add.s32 	%r77, %r36, %r35;
	add.s32 	%r266, %r77, 4096;
	mov.b32 	%r269, 0;
	mov.u32 	%r268, %r36;
$L__BB19_28:
	add.s32 	%r270, %r270, %r4;
	add.s32 	%r79, %r1, -8192;
	setp.gt.u32 	%p3, %r270, %r79;
	@%p3 bra 	$L__BB19_30;
	add.s32 	%r80, %r35, %r270;
	mul.wide.u32 	%rd6, %r80, 4;
	add.s64 	%rd7, %rd1, %rd6;
	ld.global.f32 	%f71, [%rd7];
	ld.global.f32 	%f72, [%rd7+2048];
	ld.global.f32 	%f73, [%rd7+4096];
	ld.global.f32 	%f74, [%rd7+6144];
	ld.global.f32 	%f75, [%rd7+8192];
	ld.global.f32 	%f76, [%rd7+10240];
	ld.global.f32 	%f77, [%rd7+12288];
	ld.global.f32 	%f78, [%rd7+14336];
	ld.global.f32 	%f79, [%rd7+16384];
	ld.global.f32 	%f80, [%rd7+18432];
	ld.global.f32 	%f81, [%rd7+20480];
	ld.global.f32 	%f82, [%rd7+22528];
	ld.global.f32 	%f83, [%rd7+24576];
	ld.global.f32 	%f84, [%rd7+26624];
	ld.global.f32 	%f85, [%rd7+28672];
	ld.global.f32 	%f86, [%rd7+30720];
	add.f32 	%f87, %f378, %f71;
	add.f32 	%f88, %f72, %f73;
	add.f32 	%f89, %f74, %f75;
	add.f32 	%f90, %f76, %f77;
	add.f32 	%f91, %f78, %f79;
	add.f32 	%f92, %f80, %f81;
	add.f32 	%f93, %f82, %f83;
	add.f32 	%f94, %f84, %f85;
	add.f32 	%f95, %f87, %f88;
	add.f32 	%f96, %f89, %f90;
	add.f32 	%f97, %f91, %f92;
	add.f32 	%f98, %f93, %f94;
	add.f32 	%f99, %f95, %f96;
	add.f32 	%f100, %f97, %f98;
	add.f32 	%f101, %f99, %f100;
	add.f32 	%f378, %f101, %f86;
	sub.s32 	%r81, %r1, %r270;
	setp.lt.u32 	%p4, %r81, %r4;
	add.s32 	%r269, %r269, 1;
	add.s32 	%r268, %r268, %r4;
	sub.s32 	%r267, %r267, %r4;
	add.s32 	%r266, %r266, %r4;
	@%p4 bra 	$L__BB19_44;
	bra.uni 	$L__BB19_28;
$L__BB19_30:
	setp.le.u32 	%p5, %r1, %r270;
	sub.s32 	%r83, %r1, %r270;
	setp.ge.s32 	%p6, %r35, %r83;
	or.pred  	%p7, %p5, %p6;
	@%p7 bra 	$L__BB19_44;
	not.b32 	%r85, %r35;
	add.s32 	%r86, %r1, %r85;
	sub.s32 	%r87, %r86, %r36;
	mul.lo.s32 	%r88, %r2, %r269;
	shl.b32 	%r89, %r88, 13;
	sub.s32 	%r90, %r87, %r89;
	shr.u32 	%r91, %r90, 9;
	add.s32 	%r49, %r91, 1;
	and.b32  	%r50, %r49, 15;
	setp.lt.u32 	%p8, %r90, 7680;
	mov.u32 	%r275, %r35;
	@%p8 bra 	$L__BB19_35;
	or.b32  	%r273, %r35, 4096;
	shr.u32 	%r92, %r267, 9;
	add.s32 	%r93, %r92, 1;
	and.b32  	%r94, %r93, 16777200;
	neg.s32 	%r271, %r94;
$L__BB19_33:
	.pragma "nounroll";
	add.s32 	%r95, %r266, -4096;
	mul.wide.u32 	%rd8, %r95, 4;
	add.s64 	%rd9, %rd1, %rd8;
	ld.global.f32 	%f103, [%rd9];
	add.f32 	%f104, %f378, %f103;
	add.s32 	%r96, %r266, -3584;
	mul.wide.u32 	%rd10, %r96, 4;
	add.s64 	%rd11, %rd1, %rd10;
	ld.global.f32 	%f105, [%rd11];
	add.f32 	%f106, %f104, %f105;
	add.s32 	%r97, %r266, -3072;
	mul.wide.u32 	%rd12, %r97, 4;
	add.s64 	%rd13, %rd1, %rd12;
	ld.global.f32 	%f107, [%rd13];
	add.f32 	%f108, %f106, %f107;
	add.s32 	%r98, %r266, -2560;
	mul.wide.u32 	%rd14, %r98, 4;
	add.s64 	%rd15, %rd1, %rd14;
	ld.global.f32 	%f109, [%rd15];
	add.f32 	%f110, %f108, %f109;
	add.s32 	%r99, %r266, -2048;
	mul.wide.u32 	%rd16, %r99, 4;
	add.s64 	%rd17, %rd1, %rd16;
	ld.global.f32 	%f111, [%rd17];
	add.f32 	%f112, %f110, %f111;
	add.s32 	%r100, %r266, -1536;
	mul.wide.u32 	%rd18, %r100, 4;
	add.s64 	%rd19, %rd1, %rd18;
	ld.global.f32 	%f113, [%rd19];
	add.f32 	%f114, %f112, %f113;
	add.s32 	%r101, %r266, -1024;
	mul.wide.u32 	%rd20, %r101, 4;
	add.s64 	%rd21, %rd1, %rd20;
	ld.global.f32 	%f115, [%rd21];
	add.f32 	%f116, %f114, %f115;
	add.s32 	%r102, %r266, 3584;
	add.s32 	%r103, %r266, -512;
	mul.wide.u32 	%rd22, %r103, 4;
	add.s64 	%rd23, %rd1, %rd22;
	ld.global.f32 	%f117, [%rd23];
	add.f32 	%f118, %f116, %f117;
	mul.wide.u32 	%rd24, %r266, 4;
	add.s64 	%rd25, %rd1, %rd24;
	ld.global.f32 	%f119, [%rd25];
	add.f32 	%f120, %f118, %f119;
	add.s32 	%r104, %r266, 512;
	mul.wide.u32 	%rd26, %r104, 4;
	add.s64 	%rd27, %rd1, %rd26;
	ld.global.f32 	%f121, [%rd27];
	add.f32 	%f122, %f120, %f121;
	add.s32 	%r105, %r266, 1024;
	mul.wide.u32 	%rd28, %r105, 4;
	add.s64 	%rd29, %rd1, %rd28;
	ld.global.f32 	%f123, [%rd29];
	add.f32 	%f124, %f122, %f123;
	add.s32 	%r106, %r266, 1536;
	mul.wide.u32 	%rd30, %r106, 4;
	add.s64 	%rd31, %rd1, %rd30;
	ld.global.f32 	%f125, [%rd31];
	add.f32 	%f126, %f124, %f125;
	add.s32 	%r107, %r266, 2048;
	mul.wide.u32 	%rd32, %r107, 4;
	add.s64 	%rd33, %rd1, %rd32;
	ld.global.f32 	%f127, [%rd33];
	add.f32 	%f128, %f126, %f127;
	add.s32 	%r108, %r266, 2560;
	mul.wide.u32 	%rd34, %r108, 4;
	add.s64 	%rd35, %rd1, %rd34;
	ld.global.f32 	%f129, [%rd35];
	add.f32 	%f130, %f128, %f129;
	add.s32 	%r109, %r266, 3072;
	mul.wide.u32 	%rd36, %r109, 4;
	add.s64 	%rd37, %rd1, %rd36;
	ld.global.f32 	%f131, [%rd37];
	add.f32 	%f132, %f130, %f131;
	mul.wide.u32 	%rd38, %r102, 4;
	add.s64 	%rd39, %rd1, %rd38;
	ld.global.f32 	%f133, [%rd39];
	add.f32 	%f378, %f132, %f133;
	add.s32 	%r273, %r273, 8192;
	add.s32 	%r266, %r266, 8192;
	add.s32 	%r271, %r271, 16;
	setp.ne.s32 	%p9, %r271, 0;
	@%p9 bra 	$L__BB19_33;
	add.s32 	%r275, %r273, -4096;
$L__BB19_35:
	setp.eq.s32 	%p10, %r50, 0;
	@%p10 bra 	$L__BB19_44;
	and.b32  	%r61, %r49, 7;
	setp.lt.u32 	%p11, %r50, 8;
	@%p11 bra 	$L__BB19_38;
	add.s32 	%r110, %r275, %r270;
	mul.wide.u32 	%rd40, %r110, 4;
	add.s64 	%rd41, %rd1, %rd40;
	ld.global.f32 	%f135, [%rd41];
	add.f32 	%f136, %f378, %f135;
	add.s32 	%r111, %r110, 512;
	mul.wide.u32 	%rd42, %r111, 4;
	add.s64 	%rd43, %rd1, %rd42;
	ld.global.f32 	%f137, [%rd43];
	add.f32 	%f138, %f136, %f137;
	add.s32 	%r112, %r110, 1024;
	mul.wide.u32 	%rd44, %r112, 4;
	add.s64 	%rd45, %rd1, %rd44;
	ld.global.f32 	%f139, [%rd45];
	add.f32 	%f140, %f138, %f139;
	add.s32 	%r113, %r110, 1536;
	mul.wide.u32 	%rd46, %r113, 4;
	add.s64 	%rd47, %rd1, %rd46;
	ld.global.f32 	%f141, [%rd47];
	add.f32 	%f142, %f140, %f141;
	add.s32 	%r114, %r110, 2048;
	mul.wide.u32 	%rd48, %r114, 4;
	add.s64 	%rd49, %rd1, %rd48;
	ld.global.f32 	%f143, [%rd49];
	add.f32 	%f144, %f142, %f143;
	add.s32 	%r115, %r110, 2560;
	mul.wide.u32 	%rd50, %r115, 4;
	add.s64 	%rd51, %rd1, %rd50;
	ld.global.f32 	%f145, [%rd51];
	add.f32 	%f146, %f144, %f145;
	add.s32 	%r116, %r110, 3072;
	mul.wide.u32 	%rd52, %r116, 4;
	add.s64 	%rd53, %rd1, %rd52;
	ld.global.f32 	%f147, [%rd53];
	add.f32 	%f148, %f146, %f147;
	add.s32 	%r117, %r110, 3584;
	mul.wide.u32 	%rd54, %r117, 4;
	add.s64 	%rd55, %rd1, %rd54;
	ld.global.f32 	%f149, [%rd55];
	add.f32 	%f378, %f148, %f149;
	add.s32 	%r275, %r275, 4096;
$L__BB19_38:
	setp.eq.s32 	%p12, %r61, 0;
	@%p12 bra 	$L__BB19_44;
	setp.lt.u32 	%p13, %r61, 4;
	@%p13 bra 	$L__BB19_41;
	add.s32 	%r118, %r275, %r270;
	mul.wide.u32 	%rd56, %r118, 4;
	add.s64 	%rd57, %rd1, %rd56;
	ld.global.f32 	%f151, [%rd57];
	add.f32 	%f152, %f378, %f151;
	add.s32 	%r119, %r118, 512;
	mul.wide.u32 	%rd58, %r119, 4;
	add.s64 	%rd59, %rd1, %rd58;
	ld.global.f32 	%f153, [%rd59];
	add.f32 	%f154, %f152, %f153;
	add.s32 	%r120, %r118, 1024;
	mul.wide.u32 	%rd60, %r120, 4;
	add.s64 	%rd61, %rd1, %rd60;
	ld.global.f32 	%f155, [%rd61];
	add.f32 	%f156, %f154, %f155;
	add.s32 	%r121, %r118, 1536;
	mul.wide.u32 	%rd62, %r121, 4;
	add.s64 	%rd63, %rd1, %rd62;
	ld.global.f32 	%f157, [%rd63];
	add.f32 	%f378, %f156, %f157;
	add.s32 	%r275, %r275, 2048;
$L__BB19_41:
	and.b32  	%r122, %r49, 3;
	setp.eq.s32 	%p14, %r122, 0;
	@%p14 bra 	$L__BB19_44;
	add.s32 	%r278, %r275, %r268;
	cvt.u16.u32 	%rs1, %r267;
	shr.u16 	%rs2, %rs1, 9;
	add.s16 	%rs3, %rs2, 1;
	cvt.u32.u16 	%r123, %rs3;
	and.b32  	%r124, %r123, 3;
	neg.s32 	%r277, %r124;
$L__BB19_43:
	.pragma "nounroll";
	mul.wide.u32 	%rd64, %r278, 4;
	add.s64 	%rd65, %rd1, %rd64;
	ld.global.f32 	%f158, [%rd65];
	add.f32 	%f378, %f378, %f158;
	add.s32 	%r278, %r278, 512;
	add.s32 	%r277, %r277, 1;
	setp.ne.s32 	%p15, %r277, 0;
	@%p15 bra 	$L__BB19_43;
$L__BB19_44:
	// begin inline asm
	mov.u32 %r125, %laneid;
	// end inline asm
	mov.b32 	%r127, %f378;
	mov.b32 	%r128, 1;
	mov.b32 	%r149, 31;
	mov.b32 	%r150, -1;
	// begin inline asm
	shfl.sync.down.b32 %r126, %r127, %r128, %r149, %r150;
	// end inline asm
	setp.gt.s32 	%p16, %r125, 30;
	mov.b32 	%f159, %r126;
	add.f32 	%f160, %f378, %f159;
	selp.f32 	%f161, %f378, %f160, %p16;
	mov.b32 	%r132, %f161;
	mov.b32 	%r133, 2;
	// begin inline asm
	shfl.sync.down.b32 %r131, %r132, %r133, %r149, %r150;
	// end inline asm
	setp.gt.s32 	%p17, %r125, 29;
	mov.b32 	%f162, %r131;
	add.f32 	%f163, %f161, %f162;
	selp.f32 	%f164, %f161, %f163, %p17;
	mov.b32 	%r137, %f164;
	mov.b32 	%r138, 4;
	// begin inline asm
	shfl.sync.down.b32 %r136, %r137, %r138, %r149, %r150;
	// end inline asm
	setp.gt.s32 	%p18, %r125, 27;
	mov.b32 	%f165, %r136;
	add.f32 	%f166, %f164, %f165;
	selp.f32 	%f167, %f164, %f166, %p18;
	mov.b32 	%r142, %f167;
	mov.b32 	%r143, 8;
	// begin inline asm
	shfl.sync.down.b32 %r141, %r142, %r143, %r149, %r150;
	// end inline asm
	setp.gt.s32 	%p19, %r125, 23;
	mov.b32 	%f168, %r141;
	add.f32 	%f169, %f167, %f168;
	selp.f32 	%f170, %f167, %f169, %p19;
	mov.b32 	%r147, %f170;
	mov.b32 	%r148, 16;
	// begin inline asm
	shfl.sync.down.b32 %r146, %r147, %r148, %r149, %r150;
	// end inline asm
	setp.gt.s32 	%p20, %r125, 15;
	mov.b32 	%f171, %r146;
	add.f32 	%f37, %f170, %f171;
	selp.f32 	%f379, %f170, %f37, %p20;
	setp.ne.s32 	%p21, %r125, 0;
	@%p21 bra 	$L__BB19_46;
	shr.u32 	%r151, %r35, 3;
	and.b32  	%r152, %r151, 124;
	mov.u32 	%r153, _ZZN3cub18CUB_300001_SM_10006detail6reduce18DeviceReduceKernelINS2_10policy_hubIfjN4cuda3std3__44plusIfEEE10Policy1000EN6thrust24THRUST_300001_SM_1000_NS6detail15normal_iteratorINSD_10device_ptrIfEEEEjS9_fNS7_10__identityEEEvT0_PT3_T1_NS0_13GridEvenShareISN_EET2_T4_E12temp_storage;
	add.s32 	%r154, %r153, %r152;
	st.shared.f32 	[%r154+16], %f37;
$L__BB19_46:
	bar.sync 	0;
	setp.ne.s32 	%p22, %r35, 0;
	@%p22 bra 	$L__BB19_48;
	ld.shared.f32 	%f172, [_ZZN3cub18CUB_300001_SM_10006detail6reduce18DeviceReduceKernelINS2_10policy_hubIfjN4cuda3std3__44plusIfEEE10Policy1000EN6thrust24THRUST_300001_SM_1000_NS6detail15normal_iteratorINSD_10device_ptrIfEEEEjS9_fNS7_10__identityEEEvT0_PT3_T1_NS0_13GridEvenShareISN_EET2_T4_E12temp_storage+20];
	add.f32 	%f173, %f379, %f172;
	ld.shared.f32 	%f174, [_ZZN3cub18CUB_300001_SM_10006detail6reduce18DeviceReduceKernelINS2_10policy_hubIfjN4cuda3std3__44plusIfEEE10Policy1000EN6thrust24THRUST_300001_SM_1000_NS6detail15normal_iteratorINSD_10device_ptrIfEEEEjS9_fNS7_10__identityEEEvT0_PT3_T1_NS0_13GridEvenShareISN_EET2_T4_E12temp_storage+24];
	add.f32 	%f175, %f173, %f174;
	ld.shared.f32 	%f176, [_ZZN3cub18CUB_300001_SM_10006detail6reduce18DeviceReduceKernelINS2_10policy_hubIfjN4cuda3std3__44plusIfEEE10Policy1000EN6thrust24THRUST_300001_SM_1000_NS6detail15normal_iteratorINSD_10device_ptrIfEEEEjS9_fNS7_10__identityEEEvT0_PT3_T1_NS0_13GridEvenShareISN_EET2_T4_E12temp_storage+28];
	add.f32 	%f177, %f175, %f176;
	ld.shared.f32 	%f178, [_ZZN3cub18CUB_300001_SM_10006detail6reduce18DeviceReduceKernelINS2_10policy_hubIfjN4cuda3std3__44plusIfEEE10Policy1000EN6thrust24THRUST_300001_SM_1000_NS6detail15normal_iteratorINSD_10device_ptrIfEEEEjS9_fNS7_10__identityEEEvT0_PT3_T1_NS0_13GridEvenShareISN_EET2_T4_E12temp_storage+32];
	add.f32 	%f179, %f177, %f178;
	ld.shared.f32 	%f180, [_ZZN3cub18CUB_300001_SM_10006detail6reduce18DeviceReduceKernelINS2_10policy_hubIfjN4cuda3std3__44plusIfEEE10Policy1000EN6thrust24THRUST_300001_SM_1000_NS6detail15normal_iteratorINSD_10device_ptrIfEEEEjS9_fNS7_10__identityEEEvT0_PT3_T1_NS0_13GridEvenShareISN_EET2_T4_E12temp_storage+36];
	add.f32 	%f181, %f179, %f180;
	ld.shared.f32 	%f182, [_ZZN3cub18CUB_300001_SM_10006detail6reduce18DeviceReduceKernelINS2_10policy_hubIfjN4cuda3std3__44plusIfEEE10Policy1000EN6thrust24THRUST_300001_SM_1000_NS6detail15normal_iteratorINSD_10device_ptrIfEEEEjS9_fNS7_10__identityEEEvT0_PT3_T1_NS0_13GridEvenShareISN_EET2_T4_E12temp_storage+40];
	add.f32 	%f183, %f181, %f182;
	ld.shared.f32 	%f184, [_ZZN3cub18CUB_300001_SM_10006detail6reduce18DeviceReduceKernelINS2_10policy_hubIfjN4cuda3std3__44plusIfEEE10Policy1000EN6thrust24THRUST_300001_SM_1000_NS6detail15normal_iteratorINSD_10device_ptrIfEEEEjS9_fNS7_10__identityEEEvT0_PT3_T1_NS0_13GridEvenShareISN_EET2_T4_E12temp_storage+44];
	add.f32 	%f185, %f183, %f184;
	ld.shared.f32 	%f186, [_ZZN3cub18CUB_300001_SM_10006detail6reduce18DeviceReduceKernelINS2_10policy_hubIfjN4cuda3std3__44plusIfEEE10Policy1000EN6thrust24THRUST_300001_SM_1000_NS6detail15normal_iteratorINSD_10device_ptrIfEEEEjS9_fNS7_10__identityEEEvT0_PT3_T1_NS0_13GridEvenShareISN_EET2_T4_E12temp_storage+48];
	add.f32 	%f187, %f185, %f186;
	ld.shared.f32 	%f188, [_ZZN3cub18CUB_300001_SM_10006detail6reduce18DeviceReduceKernelINS2_10policy_hubIfjN4cuda3std3__44plusIfEEE10Policy1000EN6thrust24THRUST_300001_SM_1000_NS6detail15normal_iteratorINSD_10device_ptrIfEEEEjS9_fNS7_10__identityEEEvT0_PT3_T1_NS0_13GridEvenShareISN_EET2_T4_E12temp_storage+52];
	add.f32 	%f189, %f187, %f188;
	ld.shared.f32 	%f190, [_ZZN3cub18CUB_300001_SM_10006detail6reduce18DeviceReduceKernelINS2_10policy_hubIfjN4cuda3std3__44plusIfEEE10Policy1000EN6thrust24THRUST_300001_SM_1000_NS6detail15normal_iteratorINSD_10device_ptrIfEEEEjS9_fNS7_10__identityEEEvT0_PT3_T1_NS0_13GridEvenShareISN_EET2_T4_E12temp_storage+56];
	add.f32 	%f191, %f189, %f190;
	ld.shared.f32 	%f192, [_ZZN3cub18CUB_300001_SM_10006detail6reduce18DeviceReduceKernelINS2_10policy_hubIfjN4cuda3std3__44plusIfEEE10Policy1000EN6thrust24THRUST_300001_SM_1000_NS6detail15normal_iteratorINSD_10device_ptrIfEEEEjS9_fNS7_10__identityEEEvT0_PT3_T1_NS0_13GridEvenShareISN_EET2_T4_E12temp_storage+60];
	add.f32 	%f193, %f191, %f192;
	ld.shared.f32 	%f194, [_ZZN3cub18CUB_300001_SM_10006detail6reduce18DeviceReduceKernelINS2_10policy_hubIfjN4cuda3std3__44plusIfEEE10Policy1000EN6thrust24THRUST_300001_SM_1000_NS6detail15normal_iteratorINSD_10device_ptrIfEEEEjS9_fNS7_10__identityEEEvT0_PT3_T1_NS0_13GridEvenShareISN_EET2_T4_E12temp_storage+64];
	add.f32 	%f195, %f193, %f194;
	ld.shared.f32 	%f196, [_ZZN3cub18CUB_300001_SM_10006detail6reduce18DeviceReduceKernelINS2_10policy_hubIfjN4cuda3std3__44plusIfEEE10Policy1000EN6thrust24THRUST_300001_SM_1000_NS6detail15normal_iteratorINSD_10device_ptrIfEEEEjS9_fNS7_10__identityEEEvT0_PT3_T1_NS0_13GridEvenShareISN_EET2_T4_E12temp_storage+68];
	add.f32 	%f197, %f195, %f196;
	ld.shared.f32 	%f198, [_ZZN3cub18CUB_300001_SM_10006detail6reduce18DeviceReduceKernelINS2_10policy_hubIfjN4cuda3std3__44plusIfEEE10Policy1000EN6thrust24THRUST_300001_SM_1000_NS6detail15normal_iteratorINSD_10device_ptrIfEEEEjS9_fNS7_10__identityEEEvT0_PT3_T1_NS0_13GridEvenShareISN_EET2_T4_E12temp_storage+72];
	add.f32 	%f199, %f197, %f198;
	ld.shared.f32 	%f200, [_ZZN3cub18CUB_300001_SM_10006detail6reduce18DeviceReduceKernelINS2_10policy_hubIfjN4cuda3std3__44plusIfEEE10Policy1000EN6thrust24THRUST_300001_SM_1000_NS6detail15normal_iteratorINSD_10device_ptrIfEEEEjS9_fNS7_10__identityEEEvT0_PT3_T1_NS0_13GridEvenShareISN_EET2_T4_E12temp_storage+76];
	add.f32 	%f379, %f199, %f200;
$L__BB19_48:
	mov.u32 	%r256, %tid.x;
	setp.ne.s32 	%p64, %r256, 0;
	@%p64 bra 	$L__BB19_50;
	ld.param.u64 	%rd129, [_ZN3cub18CUB_300001_SM_10006detail6reduce18DeviceReduceKernelINS2_10policy_hubIfjN4cuda3std3__44plusIfEEE10Policy1000EN6thrust24THRUST_300001_SM_1000_NS6detail15normal_iteratorINSD_10device_ptrIfEEEEjS9_fNS7_10__identityEEEvT0_PT3_T1_NS0_13GridEvenShareISN_EET2_T4__param_1];
	cvta.to.global.u64 	%rd126, %rd129;
	mul.wide.u32 	%rd127, %r3, 4;
	add.s64 	%rd128, %rd126, %rd127;
	st.global.f32 	[%rd128], %f379;
$L__BB19_50:
	ret;

}
	// .globl	_ZN3cub18CUB_300001_SM_10006detail6reduce28DeviceReduceSingleTileKernelINS2_10policy_hubIfjN4cuda3std3__44plusIfEEE10Policy1000EPfSC_iS9_ffNS7_10__identityEEEvT0_T1_T2_T3_T4_T6_
.visible .entry _ZN3cub18CUB_300001_SM_10006detail6reduce28DeviceReduceSingleTileKernelINS2_10policy_hubIfjN4cuda3std3__44plusIfEEE10Policy1000EPfSC_iS9_ffNS7_10__identityEEEvT0_T1_T2_T3_T4_T6_(
	.param .u64 .ptr .align 1 _ZN3cub18CUB_300001_SM_10006detail6reduce28DeviceReduceSingleTileKernelINS2_10policy_hubIfjN4cuda3std3__44plusIfEEE10Policy1000EPfSC_iS9_ffNS7_10__identityEEEvT0_T1_T2_T3_T4_T6__param_0,
	.param .u64 .ptr .align 1 _ZN3cub18CUB_300001_SM_10006detail6reduce28DeviceReduceSingleTileKernelINS2_10policy_hubIfjN4cuda3std3__44plusIfEEE10Policy1000EPfSC_iS9_ffNS7_10__identityEEEvT0_T1_T2_T3_T4_T6__param_1,
	.param .u32 _ZN3cub18CUB_300001_SM_10006detail6reduce28DeviceReduceSingleTileKernelINS2_10policy_hubIfjN4cuda3std3__44plusIfEEE10Policy1000EPfSC_iS9_ffNS7_10__identityEEEvT0_T1_T2_T3_T4_T6__param_2,
	.param .align 1 .b8 _ZN3cub18CUB_300001_SM_10006detail6reduce28DeviceReduceSingleTileKernelINS2_10policy_hubIfjN4cuda3std3__44plusIfEEE10Policy1000EPfSC_iS9_ffNS7_10__identityEEEvT0_T1_T2_T3_T4_T6__param_3[1],
	.param .f32 _ZN3cub18CUB_300001_SM_10006detail6reduce28DeviceReduceSingleTileKernelINS2_10policy_hubIfjN4cuda3std3__44plusIfEEE10Policy1000EPfSC_iS9_ffNS7_10__identityEEEvT0_T1_T2_T3_T4_T6__param_4,
	.param .align 1 .b8 _ZN3cub18CUB_300001_SM_10006detail6reduce28DeviceReduceSingleTileKernelINS2_10policy_hubIfjN4cuda3std3__44plusIfEEE10Policy1000EPfSC_iS9_ffNS7_10__identityEEEvT0_T1_T2_T3_T4_T6__param_5[1]
)
.maxntid 512
.minnctapersm 1
{
	.reg .pred 	%p<113>;
	.reg .b32 	%r<407>;
	.reg .b32 	%f<531>;
	.reg .b64 	%rd<133>;
	// demoted variable
	.shared .align 4 .b8 _ZZN3cub18CUB_300001_SM_10006detail6reduce28DeviceReduceSingleTileKernelINS2_10policy_hubIfjN4cuda3std3__44plusIfEEE10Policy1000EPfSC_iS9_ffNS7_10__identityEEEvT0_T1_T2_T3_T4_T6_E12temp_storage[84];
	ld.param.u64 	%rd16, [_ZN3cub18CUB_300001_SM_10006detail6reduce28DeviceReduceSingleTileKernelINS2_10policy_hubIfjN4cuda3std3__44plusIfEEE10Policy1000EPfSC_iS9_ffNS7_10__identityEEEvT0_T1_T2_T3_T4_T6__param_0];
	ld.param.u64 	%rd17, [_ZN3cub18CUB_300001_SM_10006detail6reduce28DeviceReduceSingleTileKernelINS2_10policy_hubIfjN4cuda3std3__44plusIfEEE10Policy1000EPfSC_iS9_ffNS7_10__identityEEEvT0_T1_T2_T3_T4_T6__param_1];
	ld.param.u32 	%r67, [_ZN3cub18CUB_300001_SM_10006detail6reduce28DeviceReduceSingleTileKernelINS2_10policy_hubIfjN4cuda3std3__44plusIfEEE10Policy1000EPfSC_iS9_ffNS7_10__identityEEEvT0_T1_T2_T3_T4_T6__param_2];
	ld.param.f32 	%f58, [_ZN3cub18CUB_300001_SM_10006detail6reduce28DeviceReduceSingleTileKernelINS2_10policy_hubIfjN4cuda3std3__44plusIfEEE10Policy1000EPfSC_iS9_ffNS7_10__identityEEEvT0_T1_T2_T3_T4_T6__param_4];
	cvta.to.global.u64 	%rd1, %rd17;
	setp.ne.s32 	%p1, %r67, 0;
	@%p1 bra 	$L__BB20_3;
	mov.u32 	%r380, %tid.x;
	setp.ne.s32 	%p112, %r380, 0;
	@%p112 bra 	$L__BB20_74;
	st.global.f32 	[%rd1], %f58;
	bra.uni 	$L__BB20_74;
$L__BB20_3:
	and.b64  	%rd18, %rd16, 7;
	setp.ne.s64 	%p2, %rd18, 0;
	@%p2 bra 	$L__BB20_38;
	setp.gt.s32 	%p57, %r67, 8191;
	@%p57 bra 	$L__BB20_22;
	mov.u32 	%r1, %tid.x;
	setp.ge.s32 	%p74, %r1, %r67;
	mov.f32 	%f509, 0f00000000;
	mov.u32 	%r384, %r1;
	@%p74 bra 	$L__BB20_7;
	mul.wide.u32 	%rd121, %r1, 4;
	add.s64 	%rd120, %rd16, %rd121;
	// begin inline asm
	ld.global.nc.u32 %r300, [%rd120];
	// end inline asm
	mov.b32 	%f509, %r300;
	add.s32 	%r384, %r1, 512;
$L__BB20_7:
	setp.ge.s32 	%p75, %r384, %r67;
	@%p75 bra 	$L__BB20_13;
	not.b32 	%r301, %r384;
	add.s32 	%r4, %r67, %r301;
	and.b32  	%r302, %r4, 1536;
	setp.eq.s32 	%p76, %r302, 1536;
	@%p76 bra 	$L__BB20_11;
	mul.wide.u32 	%rd122, %r384, 4;
	add.s64 	%rd129, %rd16, %rd122;
	shr.u32 	%r303, %r4, 9;
	add.s32 	%r304, %r303, 1;
	and.b32  	%r305, %r304, 3;
	neg.s32 	%r382, %r305;
$L__BB20_10:
	.pragma "nounroll";
	// begin inline asm
	ld.global.nc.u32 %r306, [%rd129];
	// end inline asm
	mov.b32 	%f395, %r306;
	add.f32 	%f509, %f509, %f395;
	add.s32 	%r384, %r384, 512;
	add.s64 	%rd129, %rd129, 2048;
	add.s32 	%r382, %r382, 1;
	setp.ne.s32 	%p77, %r382, 0;
	@%p77 bra 	$L__BB20_10;
$L__BB20_11:
	setp.lt.u32 	%p78, %r4, 1536;
	@%p78 bra 	$L__BB20_13;
$L__BB20_12:
	mul.wide.s32 	%rd128, %r384, 4;
	add.s64 	%rd124, %rd16, %rd128;
	// begin inline asm
	ld.global.nc.u32 %r307, [%rd124];
	// end inline asm
	mov.b32 	%f396, %r307;
	add.f32 	%f397, %f509, %f396;
	add.s64 	%rd125, %rd124, 2048;
	// begin inline asm
	ld.global.nc.u32 %r308, [%rd125];
	// end inline asm
	mov.b32 	%f398, %r308;
	add.f32 	%f399, %f397, %f398;
	add.s64 	%rd126, %rd124, 4096;
	// begin inline asm
	ld.global.nc.u32 %r309, [%rd126];
	// end inline asm
	mov.b32 	%f400, %r309;
	add.f32 	%f401, %f399, %f400;
	add.s64 	%rd127, %rd124, 6144;
	// begin inline asm
	ld.global.nc.u32 %r310, [%rd127];
	// end inline asm
	mov.b32 	%f402, %r310;
	add.f32 	%f509, %f401, %f402;
	add.s32 	%r384, %r384, 2048;
	setp.lt.s32 	%p79, %r384, %r67;
	@%p79 bra 	$L__BB20_12;
$L__BB20_13:
	setp.lt.s32 	%p80, %r67, 512;
	@%p80 bra 	$L__BB20_18;
	// begin inline asm
	mov.u32 %r349, %laneid;
	// end inline asm
	mov.b32 	%r351, %f509;
	mov.b32 	%r352, 1;
	mov.b32 	%r373, 31;
	mov.b32 	%r374, -1;
	// begin inline asm
	shfl.sync.down.b32 %r350, %r351, %r352, %r373, %r374;
	// end inline asm
	setp.gt.s32 	%p104, %r349, 30;
	mov.b32 	%f461, %r350;
	add.f32 	%f462, %f509, %f461;
	selp.f32 	%f463, %f509, %f462, %p104;
	mov.b32 	%r356, %f463;
	mov.b32 	%r357, 2;
	// begin inline asm
	shfl.sync.down.b32 %r355, %r356, %r357, %r373, %r374;
	// end inline asm
	setp.gt.s32 	%p105, %r349, 29;
	mov.b32 	%f464, %r355;
	add.f32 	%f465, %f463, %f464;
	selp.f32 	%f466, %f463, %f465, %p105;
	mov.b32 	%r361, %f466;
	mov.b32 	%r362, 4;
	// begin inline asm
	shfl.sync.down.b32 %r360, %r361, %r362, %r373, %r374;
	// end inline asm
	setp.gt.s32 	%p106, %r349, 27;
	mov.b32 	%f467, %r360;
	add.f32 	%f468, %f466, %f467;
	selp.f32 	%f469, %f466, %f468, %p106;
	mov.b32 	%r366, %f469;
	mov.b32 	%r367, 8;
	// begin inline asm
	shfl.sync.down.b32 %r365, %r366, %r367, %r373, %r374;
	// end inline asm
	setp.gt.s32 	%p107, %r349, 23;
	mov.b32 	%f470, %r365;
	add.f32 	%f471, %f469, %f470;
	selp.f32 	%f472, %f469, %f471, %p107;
	mov.b32 	%r371, %f472;
	mov.b32 	%r372, 16;
	// begin inline asm
	shfl.sync.down.b32 %r370, %r371, %r372, %r373, %r374;
	// end inline asm
	setp.gt.s32 	%p108, %r349, 15;
	mov.b32 	%f473, %r370;
	add.f32 	%f10, %f472, %f473;
	selp.f32 	%f530, %f472, %f10, %p108;
	setp.ne.s32 	%p109, %r349, 0;
	@%p109 bra 	$L__BB20_16;
	shr.u32 	%r375, %r1, 3;
	and.b32  	%r376, %r375, 124;
	mov.u32 	%r377, _ZZN3cub18CUB_300001_SM_10006detail6reduce28DeviceReduceSingleTileKernelINS2_10policy_hubIfjN4cuda3std3__44plusIfEEE10Policy1000EPfSC_iS9_ffNS7_10__identityEEEvT0_T1_T2_T3_T4_T6_E12temp_storage;
	add.s32 	%r378, %r377, %r376;
	st.shared.f32 	[%r378+16], %f10;
$L__BB20_16:
	bar.sync 	0;
	setp.ne.s32 	%p110, %r1, 0;
	@%p110 bra 	$L__BB20_72;
	ld.shared.f32 	%f474, [_ZZN3cub18CUB_300001_SM_10006detail6reduce28DeviceReduceSingleTileKernelINS2_10policy_hubIfjN4cuda3std3__44plusIfEEE10Policy1000EPfSC_iS9_ffNS7_10__identityEEEvT0_T1_T2_T3_T4_T6_E12temp_storage+20];
	add.f32 	%f475, %f530, %f474;
	ld.shared.f32 	%f476, [_ZZN3cub18CUB_300001_SM_10006detail6reduce28DeviceReduceSingleTileKernelINS2_10policy_hubIfjN4cuda3std3__44plusIfEEE10Policy1000EPfSC_iS9_ffNS7_10__identityEEEvT0_T1_T2_T3_T4_T6_E12temp_storage+24];
	add.f32 	%f477, %f475, %f476;
	ld.shared.f32 	%f478, [_ZZN3cub18CUB_300001_SM_10006detail6reduce28DeviceReduceSingleTileKernelINS2_10policy_hubIfjN4cuda3std3__44plusIfEEE10Policy1000EPfSC_iS9_ffNS7_10__identityEEEvT0_T1_T2_T3_T4_T6_E12temp_storage+28];
	add.f32 	%f479, %f477, %f478;
	ld.shared.f32 	%f480, [_ZZN3cub18CUB_300001_SM_10006detail6reduce28DeviceReduceSingleTileKernelINS2_10policy_hubIfjN4cuda3std3__44plusIfEEE10Policy1000EPfSC_iS9_ffNS7_10__identityEEEvT0_T1_T2_T3_T4_T6_E12temp_storage+32];
	add.f32 	%f481, %f479, %f480;
	ld.shared.f32 	%f482, [_ZZN3cub18CUB_300001_SM_10006detail6reduce28DeviceReduceSingleTileKernelINS2_10policy_hubIfjN4cuda3std3__44plusIfEEE10Policy1000EPfSC_iS9_ffNS7_10__identityEEEvT0_T1_T2_T3_T4_T6_E12temp_storage+36];
	add.f32 	%f483, %f481, %f482;
	ld.shared.f32 	%f484, [_ZZN3cub18CUB_300001_SM_10006detail6reduce28DeviceReduceSingleTileKernelINS2_10policy_hubIfjN4cuda3std3__44plusIfEEE10Policy1000EPfSC_iS9_ffNS7_10__identityEEEvT0_T1_T2_T3_T4_T6_E12temp_storage+40];
	add.f32 	%f485, %f483, %f484;
	ld.shared.f32 	%f486, [_ZZN3cub18CUB_300001_SM_10006detail6reduce28DeviceReduceSingleTileKernelINS2_10policy_hubIfjN4cuda3std3__44plusIfEEE10Policy1000EPfSC_iS9_ffNS7_10__identityEEEvT0_T1_T2_T3_T4_T6_E12temp_storage+44];
	add.f32 	%f487, %f485, %f486;
	ld.shared.f32 	%f488, [_ZZN3cub18CUB_300001_SM_10006detail6reduce28DeviceReduceSingleTileKernelINS2_10policy_hubIfjN4cuda3std3__44plusIfEEE10Policy1000EPfSC_iS9_ffNS7_10__identityEEEvT0_T1_T2_T3_T4_T6_E12temp_storage+48];
	add.f32 	%f489, %f487, %f488;
	ld.shared.f32 	%f490, [_ZZN3cub18CUB_300001_SM_10006detail6reduce28DeviceReduceSingleTileKernelINS2_10policy_hubIfjN4cuda3std3__44plusIfEEE10Policy1000EPfSC_iS9_ffNS7_10__identityEEEvT0_T1_T2_T3_T4_T6_E12temp_storage+52];
	add.f32 	%f491, %f489, %f490;
	ld.shared.f32 	%f492, [_ZZN3cub18CUB_300001_SM_10006detail6reduce28DeviceReduceSingleTileKernelINS2_10policy_hubIfjN4cuda3std3__44plusIfEEE10Policy1000EPfSC_iS9_ffNS7_10__identityEEEvT0_T1_T2_T3_T4_T6_E12temp_storage+56];
	add.f32 	%f493, %f491, %f492;
	ld.shared.f32 	%f494, [_ZZN3cub18CUB_300001_SM_10006detail6reduce28DeviceReduceSingleTileKernelINS2_10policy_hubIfjN4cuda3std3__44plusIfEEE10Policy1000EPfSC_iS9_ffNS7_10__identityEEEvT0_T1_T2_T3_T4_T6_E12temp_storage+60];
	add.f32 	%f495, %f493, %f494;
	ld.shared.f32 	%f496, [_ZZN3cub18CUB_300001_SM_10006detail6reduce28DeviceReduceSingleTileKernelINS2_10policy_hubIfjN4cuda3std3__44plusIfEEE10Policy1000EPfSC_iS9_ffNS7_10__identityEEEvT0_T1_T2_T3_T4_T6_E12temp_storage+64];
	add.f32 	%f497, %f495, %f496;
	ld.shared.f32 	%f498, [_ZZN3cub18CUB_300001_SM_10006detail6reduce28DeviceReduceSingleTileKernelINS2_10policy_hubIfjN4cuda3std3__44plusIfEEE10Policy1000EPfSC_iS9_ffNS7_10__identityEEEvT0_T1_T2_T3_T4_T6_E12temp_storage+68];
	add.f32 	%f499, %f497, %f498;
	ld.shared.f32 	%f500, [_ZZN3cub18CUB_300001_SM_10006detail6reduce28DeviceReduceSingleTileKernelINS2_10policy_hubIfjN4cuda3std3__44plusIfEEE10Policy1000EPfSC_iS9_ffNS7_10__identityEEEvT0_T1_T2_T3_T4_T6_E12temp_storage+72];
	add.f32 	%f501, %f499, %f500;
	ld.shared.f32 	%f502, [_ZZN3cub18CUB_300001_SM_10006detail6reduce28DeviceReduceSingleTileKernelINS2_10policy_hubIfjN4cuda3std3__44plusIfEEE10Policy1000EPfSC_iS9_ffNS7_10__identityEEEvT0_T1_T2_T3_T4_T6_E12temp_storage+76];
	add.f32 	%f530, %f501, %f502;
	bra.uni 	$L__BB20_72;
$L__BB20_18:
	// begin inline asm
	mov.u32 %r311, %laneid;
	// end inline asm
	and.b32  	%r337, %r1, 992;
	add.s32 	%r338, %r337, 32;
	setp.gt.s32 	%p81, %r338, %r67;
	not.b32 	%r339, %r337;
	add.s32 	%r340, %r67, %r339;
	selp.b32 	%r335, %r340, 31, %p81;
	mov.b32 	%r313, %f509;
	mov.b32 	%r314, 1;
	mov.b32 	%r336, -1;
	// begin inline asm
	shfl.sync.down.b32 %r312, %r313, %r314, %r335, %r336;
	// end inline asm
	setp.lt.s32 	%p82, %r311, %r335;
	mov.b32 	%f403, %r312;
	add.f32 	%f404, %f509, %f403;
	selp.f32 	%f405, %f404, %f509, %p82;
	mov.b32 	%r318, %f405;
	mov.b32 	%r319, 2;
	// begin inline asm
	shfl.sync.down.b32 %r317, %r318, %r319, %r335, %r336;
	// end inline asm
	add.s32 	%r341, %r311, 2;
	setp.gt.s32 	%p83, %r341, %r335;
	mov.b32 	%f406, %r317;
	add.f32 	%f407, %f405, %f406;
	selp.f32 	%f408, %f405, %f407, %p83;
	mov.b32 	%r323, %f408;
	mov.b32 	%r324, 4;
	// begin inline asm
	shfl.sync.down.b32 %r322, %r323, %r324, %r335, %r336;
	// end inline asm
	add.s32 	%r342, %r311, 4;
	setp.gt.s32 	%p84, %r342, %r335;
	mov.b32 	%f409, %r322;
	add.f32 	%f410, %f408, %f409;
	selp.f32 	%f411, %f408, %f410, %p84;
	mov.b32 	%r328, %f411;
	mov.b32 	%r329, 8;
	// begin inline asm
	shfl.sync.down.b32 %r327, %r328, %r329, %r335, %r336;
	// end inline asm
	add.s32 	%r343, %r311, 8;
	setp.gt.s32 	%p85, %r343, %r335;
	mov.b32 	%f412, %r327;
	add.f32 	%f413, %f411, %f412;
	selp.f32 	%f414, %f411, %f413, %p85;
	mov.b32 	%r333, %f414;
	mov.b32 	%r334, 16;
	// begin inline asm
	shfl.sync.down.b32 %r332, %r333, %r334, %r335, %r336;
	// end inline asm
	add.s32 	%r344, %r311, 16;
	setp.gt.s32 	%p86, %r344, %r335;
	mov.b32 	%f415, %r332;
	add.f32 	%f416, %f414, %f415;
	selp.f32 	%f530, %f414, %f416, %p86;
	setp.ne.s32 	%p87, %r311, 0;
	@%p87 bra 	$L__BB20_20;
	shr.u32 	%r345, %r1, 3;
	and.b32  	%r346, %r345, 124;
	mov.u32 	%r347, _ZZN3cub18CUB_300001_SM_10006detail6reduce28DeviceReduceSingleTileKernelINS2_10policy_hubIfjN4cuda3std3__44plusIfEEE10Policy1000EPfSC_iS9_ffNS7_10__identityEEEvT0_T1_T2_T3_T4_T6_E12temp_storage;
	add.s32 	%r348, %r347, %r346;
	st.shared.f32 	[%r348+16], %f530;
$L__BB20_20:
	bar.sync 	0;
	setp.ne.s32 	%p88, %r1, 0;
	@%p88 bra 	$L__BB20_72;
	setp.gt.s32 	%p89, %r67, 32;
	ld.shared.f32 	%f417, [_ZZN3cub18CUB_300001_SM_10006detail6reduce28DeviceReduceSingleTileKernelINS2_10policy_hubIfjN4cuda3std3__44plusIfEEE10Policy1000EPfSC_iS9_ffNS7_10__identityEEEvT0_T1_T2_T3_T4_T6_E12temp_storage+20];
	add.f32 	%f418, %f530, %f417;
	selp.f32 	%f419, %f418, %f530, %p89;
	setp.gt.s32 	%p90, %r67, 64;
	ld.shared.f32 	%f420, [_ZZN3cub18CUB_300001_SM_10006detail6reduce28DeviceReduceSingleTileKernelINS2_10policy_hubIfjN4cuda3std3__44plusIfEEE10Policy1000EPfSC_iS9_ffNS7_10__identityEEEvT0_T1_T2_T3_T4_T6_E12temp_storage+24];
	add.f32 	%f421, %f420, %f419;
	selp.f32 	%f422, %f421, %f419, %p90;
	setp.gt.s32 	%p91, %r67, 96;
	ld.shared.f32 	%f423, [_ZZN3cub18CUB_300001_SM_10006detail6reduce28DeviceReduceSingleTileKernelINS2_10policy_hubIfjN4cuda3std3__44plusIfEEE10Policy1000EPfSC_iS9_ffNS7_10__identityEEEvT0_T1_T2_T3_T4_T6_E12temp_storage+28];
	add.f32 	%f424, %f423, %f422;
	selp.f32 	%f425, %f424, %f422, %p91;
	setp.gt.s32 	%p92, %r67, 128;
	ld.shared.f32 	%f426, [_ZZN3cub18CUB_300001_SM_10006detail6reduce28DeviceReduceSingleTileKernelINS2_10policy_hubIfjN4cuda3std3__44plusIfEEE10Policy1000EPfSC_iS9_ffNS7_10__identityEEEvT0_T1_T2_T3_T4_T6_E12temp_storage+32];
	add.f32 	%f427, %f426, %f425;
	selp.f32 	%f428, %f427, %f425, %p92;
	setp.gt.s32 	%p93, %r67, 160;
	ld.shared.f32 	%f429, [_ZZN3cub18CUB_300001_SM_10006detail6reduce28DeviceReduceSingleTileKernelINS2_10policy_hubIfjN4cuda3std3__44plusIfEEE10Policy1000EPfSC_iS9_ffNS7_10__identityEEEvT0_T1_T2_T3_T4_T6_E12temp_storage+36];
	add.f32 	%f430, %f429, %f428;
	selp.f32 	%f431, %f430, %f428, %p93;
	setp.gt.s32 	%p94, %r67, 192;
	ld.shared.f32 	%f432, [_ZZN3cub18CUB_300001_SM_10006detail6reduce28DeviceReduceSingleTileKernelINS2_10policy_hubIfjN4cuda3std3__44plusIfEEE10Policy1000EPfSC_iS9_ffNS7_10__identityEEEvT0_T1_T2_T3_T4_T6_E12temp_storage+40];
	add.f32 	%f433, %f432, %f431;
	selp.f32 	%f434, %f433, %f431, %p94;
	setp.gt.s32 	%p95, %r67, 224;
	ld.shared.f32 	%f435, [_ZZN3cub18CUB_300001_SM_10006detail6reduce28DeviceReduceSingleTileKernelINS2_10policy_hubIfjN4cuda3std3__44plusIfEEE10Policy1000EPfSC_iS9_ffNS7_10__identityEEEvT0_T1_T2_T3_T4_T6_E12temp_storage+44];
	add.f32 	%f436, %f435, %f434;
	selp.f32 	%f437, %f436, %f434, %p95;
	setp.gt.s32 	%p96, %r67, 256;
	ld.shared.f32 	%f438, [_ZZN3cub18CUB_300001_SM_10006detail6reduce28DeviceReduceSingleTileKernelINS2_10policy_hubIfjN4cuda3std3__44plusIfEEE10Policy1000EPfSC_iS9_ffNS7_10__identityEEEvT0_T1_T2_T3_T4_T6_E12temp_storage+48];
	add.f32 	%f439, %f438, %f437;
	selp.f32 	%f440, %f439, %f437, %p96;
	setp.gt.s32 	%p97, %r67, 288;
	ld.shared.f32 	%f441, [_ZZN3cub18CUB_300001_SM_10006detail6reduce28DeviceReduceSingleTileKernelINS2_10policy_hubIfjN4cuda3std3__44plusIfEEE10Policy1000EPfSC_iS9_ffNS7_10__identityEEEvT0_T1_T2_T3_T4_T6_E12temp_storage+52];
	add.f32 	%f442, %f441, %f440;
	selp.f32 	%f443, %f442, %f440, %p97;
	setp.gt.s32 	%p98, %r67, 320;
	ld.shared.f32 	%f444, [_ZZN3cub18CUB_300001_SM_10006detail6reduce28DeviceReduceSingleTileKernelINS2_10policy_hubIfjN4cuda3std3__44plusIfEEE10Policy1000EPfSC_iS9_ffNS7_10__identityEEEvT0_T1_T2_T3_T4_T6_E12temp_storage+56];
	add.f32 	%f445, %f444, %f443;
	selp.f32 	%f446, %f445, %f443, %p98;
	setp.gt.s32 	%p99, %r67, 352;
	ld.shared.f32 	%f447, [_ZZN3cub18CUB_300001_SM_10006detail6reduce28DeviceReduceSingleTileKernelINS2_10policy_hubIfjN4cuda3std3__44plusIfEEE10Policy1000EPfSC_iS9_ffNS7_10__identityEEEvT0_T1_T2_T3_T4_T6_E12temp_storage+60];
	add.f32 	%f448, %f447, %f446;
	selp.f32 	%f449, %f448, %f446, %p99;
	setp.gt.s32 	%p100, %r67, 384;
	ld.shared.f32 	%f450, [_ZZN3cub18CUB_300001_SM_10006detail6reduce28DeviceReduceSingleTileKernelINS2_10policy_hubIfjN4cuda3std3__44plusIfEEE10Policy1000EPfSC_iS9_ffNS7_10__identityEEEvT0_T1_T2_T3_T4_T6_E12temp_storage+64];
	add.f32 	%f451, %f450, %f449;
	selp.f32 	%f452, %f451, %f449, %p100;
	setp.gt.s32 	%p101, %r67, 416;
	ld.shared.f32 	%f453, [_ZZN3cub18CUB_300001_SM_10006detail6reduce28DeviceReduceSingleTileKernelINS2_10policy_hubIfjN4cuda3std3__44plusIfEEE10Policy1000EPfSC_iS9_ffNS7_10__identityEEEvT0_T1_T2_T3_T4_T6_E12temp_storage+68];
	add.f32 	%f454, %f453, %f452;
	selp.f32 	%f455, %f454, %f452, %p101;
	setp.gt.s32 	%p102, %r67, 448;
	ld.shared.f32 	%f456, [_ZZN3cub18CUB_300001_SM_10006detail6reduce28DeviceReduceSingleTileKernelINS2_10policy_hubIfjN4cuda3std3__44plusIfEEE10Policy1000EPfSC_iS9_ffNS7_10__identityEEEvT0_T1_T2_T3_T4_T6_E12temp_storage+72];
	add.f32 	%f457, %f456, %f455;
	selp.f32 	%f458, %f457, %f455, %p102;
	setp.gt.s32 	%p103, %r67, 480;
	ld.shared.f32 	%f459, [_ZZN3cub18CUB_300001_SM_10006detail6reduce28DeviceReduceSingleTileKernelINS2_10policy_hubIfjN4cuda3std3__44plusIfEEE10Policy1000EPfSC_iS9_ffNS7_10__identityEEEvT0_T1_T2_T3_T4_T6_E12temp_storage+76];
	add.f32 	%f460, %f459, %f458;
	selp.f32 	%f530, %f460, %f458, %p103;
	bra.uni 	$L__BB20_72;
$L__BB20_22:
	mov.u32 	%r13, %tid.x;
	shl.b32 	%r224, %r13, 1;
	mul.wide.u32 	%rd90, %r224, 4;
	add.s64 	%rd75, %rd16, %rd90;
	// begin inline asm
	ld.global.nc.u64 %rd74, [%rd75];
	// end inline asm
	mov.b64 	{%r225, %r226}, %rd74;
	mov.b32 	%f281, %r226;
	mov.b32 	%f282, %r225;
	add.s64 	%rd77, %rd75, 4096;
	// begin inline asm
	ld.global.nc.u64 %rd76, [%rd77];
	// end inline asm
	mov.b64 	{%r227, %r228}, %rd76;
	mov.b32 	%f283, %r228;
	mov.b32 	%f284, %r227;
	add.s64 	%rd79, %rd75, 8192;
	// begin inline asm
	ld.global.nc.u64 %rd78, [%rd79];
	// end inline asm
	mov.b64 	{%r229, %r230}, %rd78;
	mov.b32 	%f285, %r230;
	mov.b32 	%f286, %r229;
	add.s64 	%rd81, %rd75, 12288;
	// begin inline asm
	ld.global.nc.u64 %rd80, [%rd81];
	// end inline asm
	mov.b64 	{%r231, %r232}, %rd80;
	mov.b32 	%f287, %r232;
	mov.b32 	%f288, %r231;
	add.s64 	%rd83, %rd75, 16384;
	// begin inline asm
	ld.global.nc.u64 %rd82, [%rd83];
	// end inline asm
	mov.b64 	{%r233, %r234}, %rd82;
	mov.b32 	%f289, %r234;
	mov.b32 	%f290, %r233;
	add.s64 	%rd85, %rd75, 20480;
	// begin inline asm
	ld.global.nc.u64 %rd84, [%rd85];
	// end inline asm
	mov.b64 	{%r235, %r236}, %rd84;
	mov.b32 	%f291, %r236;
	mov.b32 	%f292, %r235;
	add.s64 	%rd87, %rd75, 24576;
	// begin inline asm
	ld.global.nc.u64 %rd86, [%rd87];
	// end inline asm
	mov.b64 	{%r237, %r238}, %rd86;
	mov.b32 	%f293, %r238;
	mov.b32 	%f294, %r237;
	add.s64 	%rd89, %rd75, 28672;
	// begin inline asm
	ld.global.nc.u64 %rd88, [%rd89];
	// end inline asm
	mov.b64 	{%r239, %r240}, %rd88;
	mov.b32 	%f295, %r240;
	mov.b32 	%f296, %r239;
	add.f32 	%f297, %f282, %f281;
	add.f32 	%f298, %f284, %f283;
	add.f32 	%f299, %f286, %f285;
	add.f32 	%f300, %f288, %f287;
	add.f32 	%f301, %f290, %f289;
	add.f32 	%f302, %f292, %f291;
	add.f32 	%f303, %f294, %f293;
	add.f32 	%f304, %f296, %f295;
	add.f32 	%f305, %f297, %f298;
	add.f32 	%f306, %f299, %f300;
	add.f32 	%f307, %f301, %f302;
	add.f32 	%f308, %f303, %f304;
	add.f32 	%f309, %f305, %f306;
	add.f32 	%f310, %f307, %f308;
	add.f32 	%f516, %f309, %f310;
	setp.lt.u32 	%p58, %r67, 16384;
	mov.b32 	%r387, 8192;
	@%p58 bra 	$L__BB20_26;
	add.s32 	%r14, %r67, -8192;
	mov.b32 	%r387, 8192;
$L__BB20_24:
	mul.wide.s32 	%rd107, %r387, 4;
	add.s64 	%rd92, %rd75, %rd107;
	// begin inline asm
	ld.global.nc.u64 %rd91, [%rd92];
	// end inline asm
	mov.b64 	{%r242, %r243}, %rd91;
	mov.b32 	%f311, %r243;
	mov.b32 	%f312, %r242;
	add.s64 	%rd94, %rd92, 4096;
	// begin inline asm
	ld.global.nc.u64 %rd93, [%rd94];
	// end inline asm
	mov.b64 	{%r244, %r245}, %rd93;
	mov.b32 	%f313, %r245;
	mov.b32 	%f314, %r244;
	add.s64 	%rd96, %rd92, 8192;
	// begin inline asm
	ld.global.nc.u64 %rd95, [%rd96];
	// end inline asm
	mov.b64 	{%r246, %r247}, %rd95;
	mov.b32 	%f315, %r247;
	mov.b32 	%f316, %r246;
	add.s64 	%rd98, %rd92, 12288;
	// begin inline asm
	ld.global.nc.u64 %rd97, [%rd98];
	// end inline asm
	mov.b64 	{%r248, %r249}, %rd97;
	mov.b32 	%f317, %r249;
	mov.b32 	%f318, %r248;
	add.s64 	%rd100, %rd92, 16384;
	// begin inline asm
	ld.global.nc.u64 %rd99, [%rd100];
	// end inline asm
	mov.b64 	{%r250, %r251}, %rd99;
	mov.b32 	%f319, %r251;
	mov.b32 	%f320, %r250;
	add.s64 	%rd102, %rd92, 20480;
	// begin inline asm
	ld.global.nc.u64 %rd101, [%rd102];
	// end inline asm
	mov.b64 	{%r252, %r253}, %rd101;
	mov.b32 	%f321, %r253;
	mov.b32 	%f322, %r252;
	add.s64 	%rd104, %rd92, 24576;
	// begin inline asm
	ld.global.nc.u64 %rd103, [%rd104];
	// end inline asm
	mov.b64 	{%r254, %r255}, %rd103;
	mov.b32 	%f323, %r255;
	mov.b32 	%f324, %r254;
	add.s64 	%rd106, %rd92, 28672;
	// begin inline asm
	ld.global.nc.u64 %rd105, [%rd106];
	// end inline asm
	mov.b64 	{%r256, %r257}, %rd105;
	mov.b32 	%f325, %r257;
	mov.b32 	%f326, %r256;
	add.f32 	%f327, %f516, %f312;
	add.f32 	%f328, %f311, %f314;
	add.f32 	%f329, %f313, %f316;
	add.f32 	%f330, %f315, %f318;
	add.f32 	%f331, %f317, %f320;
	add.f32 	%f332, %f319, %f322;
	add.f32 	%f333, %f321, %f324;
	add.f32 	%f334, %f323, %f326;
	add.f32 	%f335, %f327, %f328;
	add.f32 	%f336, %f329, %f330;
	add.f32 	%f337, %f331, %f332;
	add.f32 	%f338, %f333, %f334;
	add.f32 	%f339, %f335, %f336;
	add.f32 	%f340, %f337, %f338;
	add.f32 	%f341, %f339, %f340;
	add.f32 	%f516, %f341, %f325;
	sub.s32 	%r258, %r67, %r387;
	setp.lt.s32 	%p59, %r258, 8192;
	@%p59 bra 	$L__BB20_34;
	add.s32 	%r387, %r387, 8192;
	setp.le.s32 	%p60, %r387, %r14;
	@%p60 bra 	$L__BB20_24;
$L__BB20_26:
	setp.le.s32 	%p61, %r67, %r387;
	@%p61 bra 	$L__BB20_34;
	sub.s32 	%r18, %r67, %r387;
	setp.ge.s32 	%p62, %r13, %r18;
	@%p62 bra 	$L__BB20_34;
	not.b32 	%r259, %r13;
	add.s32 	%r260, %r67, %r259;
	sub.s32 	%r19, %r260, %r387;
	and.b32  	%r261, %r19, 1536;
	setp.eq.s32 	%p63, %r261, 1536;
	mov.u32 	%r391, %r13;
	@%p63 bra 	$L__BB20_31;
	add.s32 	%r389, %r13, %r387;
	shr.u32 	%r262, %r19, 9;
	add.s32 	%r263, %r262, 1;
	and.b32  	%r264, %r263, 3;
	neg.s32 	%r388, %r264;
	mov.u32 	%r391, %r13;
$L__BB20_30:
	.pragma "nounroll";
	mul.wide.u32 	%rd109, %r389, 4;
	add.s64 	%rd108, %rd16, %rd109;
	// begin inline asm
	ld.global.nc.u32 %r265, [%rd108];
	// end inline asm
	mov.b32 	%f343, %r265;
	add.f32 	%f516, %f516, %f343;
	add.s32 	%r391, %r391, 512;
	add.s32 	%r389, %r389, 512;
	add.s32 	%r388, %r388, 1;
	setp.ne.s32 	%p64, %r388, 0;
	@%p64 bra 	$L__BB20_30;
$L__BB20_31:
	setp.lt.u32 	%p65, %r19, 1536;
	@%p65 bra 	$L__BB20_34;
	cvt.u64.u32 	%rd110, %r391;
	cvt.u64.u32 	%rd111, %r387;
	add.s64 	%rd112, %rd110, %rd111;
	shl.b64 	%rd113, %rd112, 2;
	add.s64 	%rd114, %rd113, %rd16;
	add.s64 	%rd130, %rd114, 4096;
	add.s32 	%r392, %r391, %r387;
$L__BB20_33:
	mul.wide.u32 	%rd119, %r392, 4;
	add.s64 	%rd115, %rd16, %rd119;
	// begin inline asm
	ld.global.nc.u32 %r266, [%rd115];
	// end inline asm
	mov.b32 	%f344, %r266;
	add.f32 	%f345, %f516, %f344;
	add.s64 	%rd116, %rd130, -2048;
	// begin inline asm
	ld.global.nc.u32 %r267, [%rd116];
	// end inline asm
	mov.b32 	%f346, %r267;
	add.f32 	%f347, %f345, %f346;
	// begin inline asm
	ld.global.nc.u32 %r268, [%rd130];
	// end inline asm
	mov.b32 	%f348, %r268;
	add.f32 	%f349, %f347, %f348;
	add.s64 	%rd118, %rd130, 2048;
	// begin inline asm
	ld.global.nc.u32 %r269, [%rd118];
	// end inline asm
	mov.b32 	%f350, %r269;
	add.f32 	%f516, %f349, %f350;
	add.s32 	%r391, %r391, 2048;
	add.s64 	%rd130, %rd130, 8192;
	add.s32 	%r392, %r392, 2048;
	setp.lt.s32 	%p66, %r391, %r18;
	@%p66 bra 	$L__BB20_33;
$L__BB20_34:
	// begin inline asm
	mov.u32 %r270, %laneid;
	// end inline asm
	mov.b32 	%r272, %f516;
	mov.b32 	%r273, 1;
	mov.b32 	%r294, 31;
	mov.b32 	%r295, -1;
	// begin inline asm
	shfl.sync.down.b32 %r271, %r272, %r273, %r294, %r295;
	// end inline asm
	setp.gt.s32 	%p67, %r270, 30;
	mov.b32 	%f351, %r271;
	add.f32 	%f352, %f516, %f351;
	selp.f32 	%f353, %f516, %f352, %p67;
	mov.b32 	%r277, %f353;
	mov.b32 	%r278, 2;
	// begin inline asm
	shfl.sync.down.b32 %r276, %r277, %r278, %r294, %r295;
	// end inline asm
	setp.gt.s32 	%p68, %r270, 29;
	mov.b32 	%f354, %r276;
	add.f32 	%f355, %f353, %f354;
	selp.f32 	%f356, %f353, %f355, %p68;
	mov.b32 	%r282, %f356;
	mov.b32 	%r283, 4;
	// begin inline asm
	shfl.sync.down.b32 %r281, %r282, %r283, %r294, %r295;
	// end inline asm
	setp.gt.s32 	%p69, %r270, 27;
	mov.b32 	%f357, %r281;
	add.f32 	%f358, %f356, %f357;
	selp.f32 	%f359, %f356, %f358, %p69;
	mov.b32 	%r287, %f359;
	mov.b32 	%r288, 8;
	// begin inline asm
	shfl.sync.down.b32 %r286, %r287, %r288, %r294, %r295;
	// end inline asm
	setp.gt.s32 	%p70, %r270, 23;
	mov.b32 	%f360, %r286;
	add.f32 	%f361, %f359, %f360;
	selp.f32 	%f362, %f359, %f361, %p70;
	mov.b32 	%r292, %f362;
	mov.b32 	%r293, 16;
	// begin inline asm
	shfl.sync.down.b32 %r291, %r292, %r293, %r294, %r295;
	// end inline asm
	setp.gt.s32 	%p71, %r270, 15;
	mov.b32 	%f363, %r291;
	add.f32 	%f26, %f362, %f363;
	selp.f32 	%f530, %f362, %f26, %p71;
	setp.ne.s32 	%p72, %r270, 0;
	@%p72 bra 	$L__BB20_36;
	shr.u32 	%r296, %r13, 3;
	and.b32  	%r297, %r296, 124;
	mov.u32 	%r298, _ZZN3cub18CUB_300001_SM_10006detail6reduce28DeviceReduceSingleTileKernelINS2_10policy_hubIfjN4cuda3std3__44plusIfEEE10Policy1000EPfSC_iS9_ffNS7_10__identityEEEvT0_T1_T2_T3_T4_T6_E12temp_storage;
	add.s32 	%r299, %r298, %r297;
	st.shared.f32 	[%r299+16], %f26;
$L__BB20_36:
	bar.sync 	0;
	setp.ne.s32 	%p73, %r13, 0;
	@%p73 bra 	$L__BB20_72;
	ld.shared.f32 	%f364, [_ZZN3cub18CUB_300001_SM_10006detail6reduce28DeviceReduceSingleTileKernelINS2_10policy_hubIfjN4cuda3std3__44plusIfEEE10Policy1000EPfSC_iS9_ffNS7_10__identityEEEvT0_T1_T2_T3_T4_T6_E12temp_storage+20];
	add.f32 	%f365, %f530, %f364;
	ld.shared.f32 	%f366, [_ZZN3cub18CUB_300001_SM_10006detail6reduce28DeviceReduceSingleTileKernelINS2_10policy_hubIfjN4cuda3std3__44plusIfEEE10Policy1000EPfSC_iS9_ffNS7_10__identityEEEvT0_T1_T2_T3_T4_T6_E12temp_storage+24];
	add.f32 	%f367, %f365, %f366;
	ld.shared.f32 	%f368, [_ZZN3cub18CUB_300001_SM_10006detail6reduce28DeviceReduceSingleTileKernelINS2_10policy_hubIfjN4cuda3std3__44plusIfEEE10Policy1000EPfSC_iS9_ffNS7_10__identityEEEvT0_T1_T2_T3_T4_T6_E12temp_storage+28];
	add.f32 	%f369, %f367, %f368;
	ld.shared.f32 	%f370, [_ZZN3cub18CUB_300001_SM_10006detail6reduce28DeviceReduceSingleTileKernelINS2_10policy_hubIfjN4cuda3std3__44plusIfEEE10Policy1000EPfSC_iS9_ffNS7_10__identityEEEvT0_T1_T2_T3_T4_T6_E12temp_storage+32];
	add.f32 	%f371, %f369, %f370;
	ld.shared.f32 	%f372, [_ZZN3cub18CUB_300001_SM_10006detail6reduce28DeviceReduceSingleTileKernelINS2_10policy_hubIfjN4cuda3std3__44plusIfEEE10Policy1000EPfSC_iS9_ffNS7_10__identityEEEvT0_T1_T2_T3_T4_T6_E12temp_storage+36];
	add.f32 	%f373, %f371, %f372;
	ld.shared.f32 	%f374, [_ZZN3cub18CUB_300001_SM_10006detail6reduce28DeviceReduceSingleTileKernelINS2_10policy_hubIfjN4cuda3std3__44plusIfEEE10Policy1000EPfSC_iS9_ffNS7_10__identityEEEvT0_T1_T2_T3_T4_T6_E12temp_storage+40];
	add.f32 	%f375, %f373, %f374;
	ld.shared.f32 	%f376, [_ZZN3cub18CUB_300001_SM_10006detail6reduce28DeviceReduceSingleTileKernelINS2_10policy_hubIfjN4cuda3std3__44plusIfEEE10Policy1000EPfSC_iS9_ffNS7_10__identityEEEvT0_T1_T2_T3_T4_T6_E12temp_storage+44];
	add.f32 	%f377, %f375, %f376;
	ld.shared.f32 	%f378, [_ZZN3cub18CUB_300001_SM_10006detail6reduce28DeviceReduceSingleTileKernelINS2_10policy_hubIfjN4cuda3std3__44plusIfEEE10Policy1000EPfSC_iS9_ffNS7_10__identityEEEvT0_T1_T2_T3_T4_T6_E12temp_storage+48];
	add.f32 	%f379, %f377, %f378;
	ld.shared.f32 	%f380, [_ZZN3cub18CUB_300001_SM_10006detail6reduce28DeviceReduceSingleTileKernelINS2_10policy_hubIfjN4cuda3std3__44plusIfEEE10Policy1000EPfSC_iS9_ffNS7_10__identityEEEvT0_T1_T2_T3_T4_T6_E12temp_storage+52];
	add.f32 	%f381, %f379, %f380;
	ld.shared.f32 	%f382, [_ZZN3cub18CUB_300001_SM_10006detail6reduce28DeviceReduceSingleTileKernelINS2_10policy_hubIfjN4cuda3std3__44plusIfEEE10Policy1000EPfSC_iS9_ffNS7_10__identityEEEvT0_T1_T2_T3_T4_T6_E12temp_storage+56];
	add.f32 	%f383, %f381, %f382;
	ld.shared.f32 	%f384, [_ZZN3cub18CUB_300001_SM_10006detail6reduce28DeviceReduceSingleTileKernelINS2_10policy_hubIfjN4cuda3std3__44plusIfEEE10Policy1000EPfSC_iS9_ffNS7_10__identityEEEvT0_T1_T2_T3_T4_T6_E12temp_storage+60];
	add.f32 	%f385, %f383, %f384;
	ld.shared.f32 	%f386, [_ZZN3cub18CUB_300001_SM_10006detail6reduce28DeviceReduceSingleTileKernelINS2_10policy_hubIfjN4cuda3std3__44plusIfEEE10Policy1000EPfSC_iS9_ffNS7_10__identityEEEvT0_T1_T2_T3_T4_T6_E12temp_storage+64];
	add.f32 	%f387, %f385, %f386;
	ld.shared.f32 	%f388, [_ZZN3cub18CUB_300001_SM_10006detail6reduce28DeviceReduceSingleTileKernelINS2_10policy_hubIfjN4cuda3std3__44plusIfEEE10Policy1000EPfSC_iS9_ffNS7_10__identityEEEvT0_T1_T2_T3_T4_T6_E12temp_storage+68];
	add.f32 	%f389, %f387, %f388;
	ld.shared.f32 	%f390, [_ZZN3cub18CUB_300001_SM_10006detail6reduce28DeviceReduceSingleTileKernelINS2_10policy_hubIfjN4cuda3std3__44plusIfEEE10Policy1000EPfSC_iS9_ffNS7_10__identityEEEvT0_T1_T2_T3_T4_T6_E12temp_storage+72];
	add.f32 	%f391, %f389, %f390;
	ld.shared.f32 	%f392, [_ZZN3cub18CUB_300001_SM_10006detail6reduce28DeviceReduceSingleTileKernelINS2_10policy_hubIfjN4cuda3std3__44plusIfEEE10Policy1000EPfSC_iS9_ffNS7_10__identityEEEvT0_T1_T2_T3_T4_T6_E12temp_storage+76];
	add.f32 	%f530, %f391, %f392;
	bra.uni 	$L__BB20_72;
$L__BB20_38:
	setp.gt.s32 	%p3, %r67, 8191;
	@%p3 bra 	$L__BB20_56;
	mov.u32 	%r34, %tid.x;
	setp.ge.s32 	%p20, %r34, %r67;
	mov.f32 	%f522, 0f00000000;
	mov.u32 	%r397, %r34;
	@%p20 bra 	$L__BB20_41;
	mul.wide.u32 	%rd66, %r34, 4;
	add.s64 	%rd65, %rd16, %rd66;
	// begin inline asm
	ld.global.nc.u32 %r144, [%rd65];
	// end inline asm
	mov.b32 	%f522, %r144;
	add.s32 	%r397, %r34, 512;
$L__BB20_41:
	setp.ge.s32 	%p21, %r397, %r67;
	@%p21 bra 	$L__BB20_47;
	not.b32 	%r145, %r397;
	add.s32 	%r37, %r67, %r145;
	and.b32  	%r146, %r37, 1536;
	setp.eq.s32 	%p22, %r146, 1536;
	@%p22 bra 	$L__BB20_45;
	mul.wide.u32 	%rd67, %r397, 4;
	add.s64 	%rd131, %rd16, %rd67;
	shr.u32 	%r147, %r37, 9;
	add.s32 	%r148, %r147, 1;
	and.b32  	%r149, %r148, 3;
	neg.s32 	%r395, %r149;
$L__BB20_44:
	.pragma "nounroll";
	// begin inline asm
	ld.global.nc.u32 %r150, [%rd131];
	// end inline asm
	mov.b32 	%f173, %r150;
	add.f32 	%f522, %f522, %f173;
	add.s32 	%r397, %r397, 512;
	add.s64 	%rd131, %rd131, 2048;
	add.s32 	%r395, %r395, 1;
	setp.ne.s32 	%p23, %r395, 0;
	@%p23 bra 	$L__BB20_44;
$L__BB20_45:
	setp.lt.u32 	%p24, %r37, 1536;
	@%p24 bra 	$L__BB20_47;
$L__BB20_46:
	mul.wide.s32 	%rd73, %r397, 4;
	add.s64 	%rd69, %rd16, %rd73;
	// begin inline asm
	ld.global.nc.u32 %r151, [%rd69];
	// end inline asm
	mov.b32 	%f174, %r151;
	add.f32 	%f175, %f522, %f174;
	add.s64 	%rd70, %rd69, 2048;
	// begin inline asm
	ld.global.nc.u32 %r152, [%rd70];
	// end inline asm
	mov.b32 	%f176, %r152;
	add.f32 	%f177, %f175, %f176;
	add.s64 	%rd71, %rd69, 4096;
	// begin inline asm
	ld.global.nc.u32 %r153, [%rd71];
	// end inline asm
	mov.b32 	%f178, %r153;
	add.f32 	%f179, %f177, %f178;
	add.s64 	%rd72, %rd69, 6144;
	// begin inline asm
	ld.global.nc.u32 %r154, [%rd72];
	// end inline asm
	mov.b32 	%f180, %r154;
	add.f32 	%f522, %f179, %f180;
	add.s32 	%r397, %r397, 2048;
	setp.lt.s32 	%p25, %r397, %r67;
	@%p25 bra 	$L__BB20_46;
$L__BB20_47:
	setp.lt.s32 	%p26, %r67, 512;
	@%p26 bra 	$L__BB20_52;
	// begin inline asm
	mov.u32 %r193, %laneid;
	// end inline asm
	mov.b32 	%r195, %f522;
	mov.b32 	%r196, 1;
	mov.b32 	%r217, 31;
	mov.b32 	%r218, -1;
	// begin inline asm
	shfl.sync.down.b32 %r194, %r195, %r196, %r217, %r218;
	// end inline asm
	setp.gt.s32 	%p50, %r193, 30;
	mov.b32 	%f239, %r194;
	add.f32 	%f240, %f522, %f239;
	selp.f32 	%f241, %f522, %f240, %p50;
	mov.b32 	%r200, %f241;
	mov.b32 	%r201, 2;
	// begin inline asm
	shfl.sync.down.b32 %r199, %r200, %r201, %r217, %r218;
	// end inline asm
	setp.gt.s32 	%p51, %r193, 29;
	mov.b32 	%f242, %r199;
	add.f32 	%f243, %f241, %f242;
	selp.f32 	%f244, %f241, %f243, %p51;
	mov.b32 	%r205, %f244;
	mov.b32 	%r206, 4;
	// begin inline asm
	shfl.sync.down.b32 %r204, %r205, %r206, %r217, %r218;
	// end inline asm
	setp.gt.s32 	%p52, %r193, 27;
	mov.b32 	%f245, %r204;
	add.f32 	%f246, %f244, %f245;
	selp.f32 	%f247, %f244, %f246, %p52;
	mov.b32 	%r210, %f247;
	mov.b32 	%r211, 8;
	// begin inline asm
	shfl.sync.down.b32 %r209, %r210, %r211, %r217, %r218;
	// end inline asm
	setp.gt.s32 	%p53, %r193, 23;
	mov.b32 	%f248, %r209;
	add.f32 	%f249, %f247, %f248;
	selp.f32 	%f250, %f247, %f249, %p53;
	mov.b32 	%r215, %f250;
	mov.b32 	%r216, 16;
	// begin inline asm
	shfl.sync.down.b32 %r214, %r215, %r216, %r217, %r218;
	// end inline asm
	setp.gt.s32 	%p54, %r193, 15;
	mov.b32 	%f251, %r214;
	add.f32 	%f38, %f250, %f251;
	selp.f32 	%f530, %f250, %f38, %p54;
	setp.ne.s32 	%p55, %r193, 0;
	@%p55 bra 	$L__BB20_50;
	shr.u32 	%r219, %r34, 3;
	and.b32  	%r220, %r219, 124;
	mov.u32 	%r221, _ZZN3cub18CUB_300001_SM_10006detail6reduce28DeviceReduceSingleTileKernelINS2_10policy_hubIfjN4cuda3std3__44plusIfEEE10Policy1000EPfSC_iS9_ffNS7_10__identityEEEvT0_T1_T2_T3_T4_T6_E12temp_storage;
	add.s32 	%r222, %r221, %r220;
	st.shared.f32 	[%r222+16], %f38;
$L__BB20_50:
	bar.sync 	0;
	setp.ne.s32 	%p56, %r34, 0;
	@%p56 bra 	$L__BB20_72;
	ld.shared.f32 	%f252, [_ZZN3cub18CUB_300001_SM_10006detail6reduce28DeviceReduceSingleTileKernelINS2_10policy_hubIfjN4cuda3std3__44plusIfEEE10Policy1000EPfSC_iS9_ffNS7_10__identityEEEvT0_T1_T2_T3_T4_T6_E12temp_storage+20];
	add.f32 	%f253, %f530, %f252;
	ld.shared.f32 	%f254, [_ZZN3cub18CUB_300001_SM_10006detail6reduce28DeviceReduceSingleTileKernelINS2_10policy_hubIfjN4cuda3std3__44plusIfEEE10Policy1000EPfSC_iS9_ffNS7_10__identityEEEvT0_T1_T2_T3_T4_T6_E12temp_storage+24];
	add.f32 	%f255, %f253, %f254;
	ld.shared.f32 	%f256, [_ZZN3cub18CUB_300001_SM_10006detail6reduce28DeviceReduceSingleTileKernelINS2_10policy_hubIfjN4cuda3std3__44plusIfEEE10Policy1000EPfSC_iS9_ffNS7_10__identityEEEvT0_T1_T2_T3_T4_T6_E12temp_storage+28];
	add.f32 	%f257, %f255, %f256;
	ld.shared.f32 	%f258, [_ZZN3cub18CUB_300001_SM_10006detail6reduce28DeviceReduceSingleTileKernelINS2_10policy_hubIfjN4cuda3std3__44plusIfEEE10Policy1000EPfSC_iS9_ffNS7_10__identityEEEvT0_T1_T2_T3_T4_T6_E12temp_storage+32];
	add.f32 	%f259, %f257, %f258;
	ld.shared.f32 	%f260, [_ZZN3cub18CUB_300001_SM_10006detail6reduce28DeviceReduceSingleTileKernelINS2_10policy_hubIfjN4cuda3std3__44plusIfEEE10Policy1000EPfSC_iS9_ffNS7_10__identityEEEvT0_T1_T2_T3_T4_T6_E12temp_storage+36];
	add.f32 	%f261, %f259, %f260;
	ld.shared.f32 	%f262, [_ZZN3cub18CUB_300001_SM_10006detail6reduce28DeviceReduceSingleTileKernelINS2_10policy_hubIfjN4cuda3std3__44plusIfEEE10Policy1000EPfSC_iS9_ffNS7_10__identityEEEvT0_T1_T2_T3_T4_T6_E12temp_storage+40];
	add.f32 	%f263, %f261, %f262;
	ld.shared.f32 	%f264, [_ZZN3cub18CUB_300001_SM_10006detail6reduce28DeviceReduceSingleTileKernelINS2_10policy_hubIfjN4cuda3std3__44plusIfEEE10Policy1000EPfSC_iS9_ffNS7_10__identityEEEvT0_T1_T2_T3_T4_T6_E12temp_storage+44];
	add.f32 	%f265, %f263, %f264;
	ld.shared.f32 	%f266, [_ZZN3cub18CUB_300001_SM_10006detail6reduce28DeviceReduceSingleTileKernelINS2_10policy_hubIfjN4cuda3std3__44plusIfEEE10Policy1000EPfSC_iS9_ffNS7_10__identityEEEvT0_T1_T2_T3_T4_T6_E12temp_storage+48];
	add.f32 	%f267, %f265, %f266;
	ld.shared.f32 	%f268, [_ZZN3cub18CUB_300001_SM_10006detail6reduce28DeviceReduceSingleTileKernelINS2_10policy_hubIfjN4cuda3std3__44plusIfEEE10Policy1000EPfSC_iS9_ffNS7_10__identityEEEvT0_T1_T2_T3_T4_T6_E12temp_storage+52];
	add.f32 	%f269, %f267, %f268;
	ld.shared.f32 	%f270, [_ZZN3cub18CUB_300001_SM_10006detail6reduce28DeviceReduceSingleTileKernelINS2_10policy_hubIfjN4cuda3std3__44plusIfEEE10Policy1000EPfSC_iS9_ffNS7_10__identityEEEvT0_T1_T2_T3_T4_T6_E12temp_storage+56];
	add.f32 	%f271, %f269, %f270;
	ld.shared.f32 	%f272, [_ZZN3cub18CUB_300001_SM_10006detail6reduce28DeviceReduceSingleTileKernelINS2_10policy_hubIfjN4cuda3std3__44plusIfEEE10Policy1000EPfSC_iS9_ffNS7_10__identityEEEvT0_T1_T2_T3_T4_T6_E12temp_storage+60];
	add.f32 	%f273, %f271, %f272;
	ld.shared.f32 	%f274, [_ZZN3cub18CUB_300001_SM_10006detail6reduce28DeviceReduceSingleTileKernelINS2_10policy_hubIfjN4cuda3std3__44plusIfEEE10Policy1000EPfSC_iS9_ffNS7_10__identityEEEvT0_T1_T2_T3_T4_T6_E12temp_storage+64];
	add.f32 	%f275, %f273, %f274;
	ld.shared.f32 	%f276, [_ZZN3cub18CUB_300001_SM_10006detail6reduce28DeviceReduceSingleTileKernelINS2_10policy_hubIfjN4cuda3std3__44plusIfEEE10Policy1000EPfSC_iS9_ffNS7_10__identityEEEvT0_T1_T2_T3_T4_T6_E12temp_storage+68];
	add.f32 	%f277, %f275, %f276;
	ld.shared.f32 	%f278, [_ZZN3cub18CUB_300001_SM_10006detail6reduce28DeviceReduceSingleTileKernelINS2_10policy_hubIfjN4cuda3std3__44plusIfEEE10Policy1000EPfSC_iS9_ffNS7_10__identityEEEvT0_T1_T2_T3_T4_T6_E12temp_storage+72];
	add.f32 	%f279, %f277, %f278;
	ld.shared.f32 	%f280, [_ZZN3cub18CUB_300001_SM_10006detail6reduce28DeviceReduceSingleTileKernelINS2_10policy_hubIfjN4cuda3std3__44plusIfEEE10Policy1000EPfSC_iS9_ffNS7_10__identityEEEvT0_T1_T2_T3_T4_T6_E12temp_storage+76];
	add.f32 	%f530, %f279, %f280;
	bra.uni 	$L__BB20_72;
$L__BB20_52:
	// begin inline asm
	mov.u32 %r155, %laneid;
	// end inline asm
	and.b32  	%r181, %r34, 992;
	add.s32 	%r182, %r181, 32;
	setp.gt.s32 	%p27, %r182, %r67;
	not.b32 	%r183, %r181;
	add.s32 	%r184, %r67, %r183;
	selp.b32 	%r179, %r184, 31, %p27;
	mov.b32 	%r157, %f522;
	mov.b32 	%r158, 1;
	mov.b32 	%r180, -1;
	// begin inline asm
	shfl.sync.down.b32 %r156, %r157, %r158, %r179, %r180;
	// end inline asm
	setp.lt.s32 	%p28, %r155, %r179;
	mov.b32 	%f181, %r156;
	add.f32 	%f182, %f522, %f181;
	selp.f32 	%f183, %f182, %f522, %p28;
	mov.b32 	%r162, %f183;
	mov.b32 	%r163, 2;
	// begin inline asm
	shfl.sync.down.b32 %r161, %r162, %r163, %r179, %r180;
	// end inline asm
	add.s32 	%r185, %r155, 2;
	setp.gt.s32 	%p29, %r185, %r179;
	mov.b32 	%f184, %r161;
	add.f32 	%f185, %f183, %f184;
	selp.f32 	%f186, %f183, %f185, %p29;
	mov.b32 	%r167, %f186;
	mov.b32 	%r168, 4;
	// begin inline asm
	shfl.sync.down.b32 %r166, %r167, %r168, %r179, %r180;
	// end inline asm
	add.s32 	%r186, %r155, 4;
	setp.gt.s32 	%p30, %r186, %r179;
	mov.b32 	%f187, %r166;
	add.f32 	%f188, %f186, %f187;
	selp.f32 	%f189, %f186, %f188, %p30;
	mov.b32 	%r172, %f189;
	mov.b32 	%r173, 8;
	// begin inline asm
	shfl.sync.down.b32 %r171, %r172, %r173, %r179, %r180;
	// end inline asm
	add.s32 	%r187, %r155, 8;
	setp.gt.s32 	%p31, %r187, %r179;
	mov.b32 	%f190, %r171;
	add.f32 	%f191, %f189, %f190;
	selp.f32 	%f192, %f189, %f191, %p31;
	mov.b32 	%r177, %f192;
	mov.b32 	%r178, 16;
	// begin inline asm
	shfl.sync.down.b32 %r176, %r177, %r178, %r179, %r180;
	// end inline asm
	add.s32 	%r188, %r155, 16;
	setp.gt.s32 	%p32, %r188, %r179;
	mov.b32 	%f193, %r176;
	add.f32 	%f194, %f192, %f193;
	selp.f32 	%f530, %f192, %f194, %p32;
	setp.ne.s32 	%p33, %r155, 0;
	@%p33 bra 	$L__BB20_54;
	shr.u32 	%r189, %r34, 3;
	and.b32  	%r190, %r189, 124;
	mov.u32 	%r191, _ZZN3cub18CUB_300001_SM_10006detail6reduce28DeviceReduceSingleTileKernelINS2_10policy_hubIfjN4cuda3std3__44plusIfEEE10Policy1000EPfSC_iS9_ffNS7_10__identityEEEvT0_T1_T2_T3_T4_T6_E12temp_storage;
	add.s32 	%r192, %r191, %r190;
	st.shared.f32 	[%r192+16], %f530;
$L__BB20_54:
	bar.sync 	0;
	setp.ne.s32 	%p34, %r34, 0;
	@%p34 bra 	$L__BB20_72;
	setp.gt.s32 	%p35, %r67, 32;
	ld.shared.f32 	%f195, [_ZZN3cub18CUB_300001_SM_10006detail6reduce28DeviceReduceSingleTileKernelINS2_10policy_hubIfjN4cuda3std3__44plusIfEEE10Policy1000EPfSC_iS9_ffNS7_10__identityEEEvT0_T1_T2_T3_T4_T6_E12temp_storage+20];
	add.f32 	%f196, %f530, %f195;
	selp.f32 	%f197, %f196, %f530, %p35;
	setp.gt.s32 	%p36, %r67, 64;
	ld.shared.f32 	%f198, [_ZZN3cub18CUB_300001_SM_10006detail6reduce28DeviceReduceSingleTileKernelINS2_10policy_hubIfjN4cuda3std3__44plusIfEEE10Policy1000EPfSC_iS9_ffNS7_10__identityEEEvT0_T1_T2_T3_T4_T6_E12temp_storage+24];
	add.f32 	%f199, %f198, %f197;
	selp.f32 	%f200, %f199, %f197, %p36;
	setp.gt.s32 	%p37, %r67, 96;
	ld.shared.f32 	%f201, [_ZZN3cub18CUB_300001_SM_10006detail6reduce28DeviceReduceSingleTileKernelINS2_10policy_hubIfjN4cuda3std3__44plusIfEEE10Policy1000EPfSC_iS9_ffNS7_10__identityEEEvT0_T1_T2_T3_T4_T6_E12temp_storage+28];
	add.f32 	%f202, %f201, %f200;
	selp.f32 	%f203, %f202, %f200, %p37;
	setp.gt.s32 	%p38, %r67, 128;
	ld.shared.f32 	%f204, [_ZZN3cub18CUB_300001_SM_10006detail6reduce28DeviceReduceSingleTileKernelINS2_10policy_hubIfjN4cuda3std3__44plusIfEEE10Policy1000EPfSC_iS9_ffNS7_10__identityEEEvT0_T1_T2_T3_T4_T6_E12temp_storage+32];
	add.f32 	%f205, %f204, %f203;
	selp.f32 	%f206, %f205, %f203, %p38;
	setp.gt.s32 	%p39, %r67, 160;
	ld.shared.f32 	%f207, [_ZZN3cub18CUB_300001_SM_10006detail6reduce28DeviceReduceSingleTileKernelINS2_10policy_hubIfjN4cuda3std3__44plusIfEEE10Policy1000EPfSC_iS9_ffNS7_10__identityEEEvT0_T1_T2_T3_T4_T6_E12temp_storage+36];
	add.f32 	%f208, %f207, %f206;
	selp.f32 	%f209, %f208, %f206, %p39;
	setp.gt.s32 	%p40, %r67, 192;
	ld.shared.f32 	%f210, [_ZZN3cub18CUB_300001_SM_10006detail6reduce28DeviceReduceSingleTileKernelINS2_10policy_hubIfjN4cuda3std3__44plusIfEEE10Policy1000EPfSC_iS9_ffNS7_10__identityEEEvT0_T1_T2_T3_T4_T6_E12temp_storage+40];
	add.f32 	%f211, %f210, %f209;
	selp.f32 	%f212, %f211, %f209, %p40;
	setp.gt.s32 	%p41, %r67, 224;
	ld.shared.f32 	%f213, [_ZZN3cub18CUB_300001_SM_10006detail6reduce28DeviceReduceSingleTileKernelINS2_10policy_hubIfjN4cuda3std3__44plusIfEEE10Policy1000EPfSC_iS9_ffNS7_10__identityEEEvT0_T1_T2_T3_T4_T6_E12temp_storage+44];
	add.f32 	%f214, %f213, %f212;
	selp.f32 	%f215, %f214, %f212, %p41;
	setp.gt.s32 	%p42, %r67, 256;
	ld.shared.f32 	%f216, [_ZZN3cub18CUB_300001_SM_10006detail6reduce28DeviceReduceSingleTileKernelINS2_10policy_hubIfjN4cuda3std3__44plusIfEEE10Policy1000EPfSC_iS9_ffNS7_10__identityEEEvT0_T1_T2_T3_T4_T6_E12temp_storage+48];
	add.f32 	%f217, %f216, %f215;
	selp.f32 	%f218, %f217, %f215, %p42;
	setp.gt.s32 	%p43, %r67, 288;
	ld.shared.f32 	%f219, [_ZZN3cub18CUB_300001_SM_10006detail6reduce28DeviceReduceSingleTileKernelINS2_10policy_hubIfjN4cuda3std3__44plusIfEEE10Policy1000EPfSC_iS9_ffNS7_10__identityEEEvT0_T1_T2_T3_T4_T6_E12temp_storage+52];
	add.f32 	%f220, %f219, %f218;
	selp.f32 	%f221, %f220, %f218, %p43;
	setp.gt.s32 	%p44, %r67, 320;
	ld.shared.f32 	%f222, [_ZZN3cub18CUB_300001_SM_10006detail6reduce28DeviceReduceSingleTileKernelINS2_10policy_hubIfjN4cuda3std3__44plusIfEEE10Policy1000EPfSC_iS9_ffNS7_10__identityEEEvT0_T1_T2_T3_T4_T6_E12temp_storage+56];
	add.f32 	%f223, %f222, %f221;
	selp.f32 	%f224, %f223, %f221, %p44;
	setp.gt.s32 	%p45, %r67, 352;
	ld.shared.f32 	%f225, [_ZZN3cub18CUB_300001_SM_10006detail6reduce28DeviceReduceSingleTileKernelINS2_10policy_hubIfjN4cuda3std3__44plusIfEEE10Policy1000EPfSC_iS9_ffNS7_10__identityEEEvT0_T1_T2_T3_T4_T6_E12temp_storage+60];
	add.f32 	%f226, %f225, %f224;
	selp.f32 	%f227, %f226, %f224, %p45;
	setp.gt.s32 	%p46, %r67, 384;
	ld.shared.f32 	%f228, [_ZZN3cub18CUB_300001_SM_10006detail6reduce28DeviceReduceSingleTileKernelINS2_10policy_hubIfjN4cuda3std3__44plusIfEEE10Policy1000EPfSC_iS9_ffNS7_10__identityEEEvT0_T1_T2_T3_T4_T6_E12temp_storage+64];
	add.f32 	%f229, %f228, %f227;
	selp.f32 	%f230, %f229, %f227, %p46;
	setp.gt.s32 	%p47, %r67, 416;
	ld.shared.f32 	%f231, [_ZZN3cub18CUB_300001_SM_10006detail6reduce28DeviceReduceSingleTileKernelINS2_10policy_hubIfjN4cuda3std3__44plusIfEEE10Policy1000EPfSC_iS9_ffNS7_10__identityEEEvT0_T1_T2_T3_T4_T6_E12temp_storage+68];
	add.f32 	%f232, %f231, %f230;
	selp.f32 	%f233, %f232, %f230, %p47;
	setp.gt.s32 	%p48, %r67, 448;
	ld.shared.f32 	%f234, [_ZZN3cub18CUB_300001_SM_10006detail6reduce28DeviceReduceSingleTileKernelINS2_10policy_hubIfjN4cuda3std3__44plusIfEEE10Policy1000EPfSC_iS9_ffNS7_10__identityEEEvT0_T1_T2_T3_T4_T6_E12temp_storage+72];
	add.f32 	%f235, %f234, %f233;
	selp.f32 	%f236, %f235, %f233, %p48;
	setp.gt.s32 	%p49, %r67, 480;
	ld.shared.f32 	%f237, [_ZZN3cub18CUB_300001_SM_10006detail6reduce28DeviceReduceSingleTileKernelINS2_10policy_hubIfjN4cuda3std3__44plusIfEEE10Policy1000EPfSC_iS9_ffNS7_10__identityEEEvT0_T1_T2_T3_T4_T6_E12temp_storage+76];
	add.f32 	%f238, %f237, %f236;
	selp.f32 	%f530, %f238, %f236, %p49;
	bra.uni 	$L__BB20_72;
$L__BB20_56:
	mov.u32 	%r46, %tid.x;
	mul.wide.u32 	%rd35, %r46, 4;
	add.s64 	%rd19, %rd16, %rd35;
	// begin inline asm
	ld.global.nc.u32 %r68, [%rd19];
	// end inline asm
	mov.b32 	%f59, %r68;
	add.s64 	%rd20, %rd19, 2048;
	// begin inline asm
	ld.global.nc.u32 %r69, [%rd20];
	// end inline asm
	mov.b32 	%f60, %r69;
	add.s64 	%rd21, %rd19, 4096;
	// begin inline asm
	ld.global.nc.u32 %r70, [%rd21];
	// end inline asm
	mov.b32 	%f61, %r70;
	add.s64 	%rd22, %rd19, 6144;
	// begin inline asm
	ld.global.nc.u32 %r71, [%rd22];
	// end inline asm
	mov.b32 	%f62, %r71;
	add.s64 	%rd23, %rd19, 8192;
	// begin inline asm
	ld.global.nc.u32 %r72, [%rd23];
	// end inline asm
	mov.b32 	%f63, %r72;
	add.s64 	%rd24, %rd19, 10240;
	// begin inline asm
	ld.global.nc.u32 %r73, [%rd24];
	// end inline asm
	mov.b32 	%f64, %r73;
	add.s64 	%rd25, %rd19, 12288;
	// begin inline asm
	ld.global.nc.u32 %r74, [%rd25];
	// end inline asm
	mov.b32 	%f65, %r74;
	add.s64 	%rd26, %rd19, 14336;
	// begin inline asm
	ld.global.nc.u32 %r75, [%rd26];
	// end inline asm
	mov.b32 	%f66, %r75;
	add.s64 	%rd27, %rd19, 16384;
	// begin inline asm
	ld.global.nc.u32 %r76, [%rd27];
	// end inline asm
	mov.b32 	%f67, %r76;
	add.s64 	%rd28, %rd19, 18432;
	// begin inline asm
	ld.global.nc.u32 %r77, [%rd28];
	// end inline asm
	mov.b32 	%f68, %r77;
	add.s64 	%rd29, %rd19, 20480;
	// begin inline asm
	ld.global.nc.u32 %r78, [%rd29];
	// end inline asm
	mov.b32 	%f69, %r78;
	add.s64 	%rd30, %rd19, 22528;
	// begin inline asm
	ld.global.nc.u32 %r79, [%rd30];
	// end inline asm
	mov.b32 	%f70, %r79;
	add.s64 	%rd31, %rd19, 24576;
	// begin inline asm
	ld.global.nc.u32 %r80, [%rd31];
	// end inline asm
	mov.b32 	%f71, %r80;
	add.s64 	%rd32, %rd19, 26624;
	// begin inline asm
	ld.global.nc.u32 %r81, [%rd32];
	// end inline asm
	mov.b32 	%f72, %r81;
	add.s64 	%rd33, %rd19, 28672;
	// begin inline asm
	ld.global.nc.u32 %r82, [%rd33];
	// end inline asm
	mov.b32 	%f73, %r82;
	add.s64 	%rd34, %rd19, 30720;
	// begin inline asm
	ld.global.nc.u32 %r83, [%rd34];
	// end inline asm
	mov.b32 	%f74, %r83;
	add.f32 	%f75, %f59, %f60;
	add.f32 	%f76, %f61, %f62;
	add.f32 	%f77, %f63, %f64;
	add.f32 	%f78, %f65, %f66;
	add.f32 	%f79, %f67, %f68;
	add.f32 	%f80, %f69, %f70;
	add.f32 	%f81, %f71, %f72;
	add.f32 	%f82, %f73, %f74;
	add.f32 	%f83, %f75, %f76;
	add.f32 	%f84, %f77, %f78;
	add.f32 	%f85, %f79, %f80;
	add.f32 	%f86, %f81, %f82;
	add.f32 	%f87, %f83, %f84;
	add.f32 	%f88, %f85, %f86;
	add.f32 	%f529, %f87, %f88;
	setp.lt.u32 	%p4, %r67, 16384;
	mov.b32 	%r400, 8192;
	@%p4 bra 	$L__BB20_60;
	add.s32 	%r47, %r67, -8192;
	mov.b32 	%r400, 8192;
$L__BB20_58:
	mul.wide.s32 	%rd52, %r400, 4;
	add.s64 	%rd36, %rd19, %rd52;
	// begin inline asm
	ld.global.nc.u32 %r86, [%rd36];
	// end inline asm
	mov.b32 	%f89, %r86;
	add.s64 	%rd37, %rd36, 2048;
	// begin inline asm
	ld.global.nc.u32 %r87, [%rd37];
	// end inline asm
	mov.b32 	%f90, %r87;
	add.s64 	%rd38, %rd36, 4096;
	// begin inline asm
	ld.global.nc.u32 %r88, [%rd38];
	// end inline asm
	mov.b32 	%f91, %r88;
	add.s64 	%rd39, %rd36, 6144;
	// begin inline asm
	ld.global.nc.u32 %r89, [%rd39];
	// end inline asm
	mov.b32 	%f92, %r89;
	add.s64 	%rd40, %rd36, 8192;
	// begin inline asm
	ld.global.nc.u32 %r90, [%rd40];
	// end inline asm
	mov.b32 	%f93, %r90;
	add.s64 	%rd41, %rd36, 10240;
	// begin inline asm
	ld.global.nc.u32 %r91, [%rd41];
	// end inline asm
	mov.b32 	%f94, %r91;
	add.s64 	%rd42, %rd36, 12288;
	// begin inline asm
	ld.global.nc.u32 %r92, [%rd42];
	// end inline asm
	mov.b32 	%f95, %r92;
	add.s64 	%rd43, %rd36, 14336;
	// begin inline asm
	ld.global.nc.u32 %r93, [%rd43];
	// end inline asm
	mov.b32 	%f96, %r93;
	add.s64 	%rd44, %rd36, 16384;
	// begin inline asm
	ld.global.nc.u32 %r94, [%rd44];
	// end inline asm
	mov.b32 	%f97, %r94;
	add.s64 	%rd45, %rd36, 18432;
	// begin inline asm
	ld.global.nc.u32 %r95, [%rd45];
	// end inline asm
	mov.b32 	%f98, %r95;
	add.s64 	%rd46, %rd36, 20480;
	// begin inline asm
	ld.global.nc.u32 %r96, [%rd46];
	// end inline asm
	mov.b32 	%f99, %r96;
	add.s64 	%rd47, %rd36, 22528;
	// begin inline asm
	ld.global.nc.u32 %r97, [%rd47];
	// end inline asm
	mov.b32 	%f100, %r97;
	add.s64 	%rd48, %rd36, 24576;
	// begin inline asm
	ld.global.nc.u32 %r98, [%rd48];
	// end inline asm
	mov.b32 	%f101, %r98;
	add.s64 	%rd49, %rd36, 26624;
	// begin inline asm
	ld.global.nc.u32 %r99, [%rd49];
	// end inline asm
	mov.b32 	%f102, %r99;
	add.s64 	%rd50, %rd36, 28672;
	// begin inline asm
	ld.global.nc.u32 %r100, [%rd50];
	// end inline asm
	mov.b32 	%f103, %r100;
	add.s64 	%rd51, %rd36, 30720;
	// begin inline asm
	ld.global.nc.u32 %r101, [%rd51];
	// end inline asm
	mov.b32 	%f104, %r101;
	add.f32 	%f105, %f529, %f89;
	add.f32 	%f106, %f90, %f91;
	add.f32 	%f107, %f92, %f93;
	add.f32 	%f108, %f94, %f95;
	add.f32 	%f109, %f96, %f97;
	add.f32 	%f110, %f98, %f99;
	add.f32 	%f111, %f100, %f101;
	add.f32 	%f112, %f102, %f103;
	add.f32 	%f113, %f105, %f106;
	add.f32 	%f114, %f107, %f108;
	add.f32 	%f115, %f109, %f110;
	add.f32 	%f116, %f111, %f112;
	add.f32 	%f117, %f113, %f114;
	add.f32 	%f118, %f115, %f116;
	add.f32 	%f119, %f117, %f118;
	add.f32 	%f529, %f119, %f104;
	sub.s32 	%r102, %r67, %r400;
	setp.lt.s32 	%p5, %r102, 8192;
	@%p5 bra 	$L__BB20_68;
	add.s32 	%r400, %r400, 8192;
	setp.le.s32 	%p6, %r400, %r47;
	@%p6 bra 	$L__BB20_58;
$L__BB20_60:
	setp.le.s32 	%p7, %r67, %r400;
	@%p7 bra 	$L__BB20_68;
	sub.s32 	%r51, %r67, %r400;
	setp.ge.s32 	%p8, %r46, %r51;
	@%p8 bra 	$L__BB20_68;
	not.b32 	%r103, %r46;
	add.s32 	%r104, %r67, %r103;
	sub.s32 	%r52, %r104, %r400;
	and.b32  	%r105, %r52, 1536;
	setp.eq.s32 	%p9, %r105, 1536;
	mov.u32 	%r404, %r46;
	@%p9 bra 	$L__BB20_65;
	add.s32 	%r402, %r46, %r400;
	shr.u32 	%r106, %r52, 9;
	add.s32 	%r107, %r106, 1;
	and.b32  	%r108, %r107, 3;
	neg.s32 	%r401, %r108;
	mov.u32 	%r404, %r46;
$L__BB20_64:
	.pragma "nounroll";
	mul.wide.u32 	%rd54, %r402, 4;
	add.s64 	%rd53, %rd16, %rd54;
	// begin inline asm
	ld.global.nc.u32 %r109, [%rd53];
	// end inline asm
	mov.b32 	%f121, %r109;
	add.f32 	%f529, %f529, %f121;
	add.s32 	%r404, %r404, 512;
	add.s32 	%r402, %r402, 512;
	add.s32 	%r401, %r401, 1;
	setp.ne.s32 	%p10, %r401, 0;
	@%p10 bra 	$L__BB20_64;
$L__BB20_65:
	setp.lt.u32 	%p11, %r52, 1536;
	@%p11 bra 	$L__BB20_68;
	cvt.u64.u32 	%rd55, %r404;
	cvt.u64.u32 	%rd56, %r400;
	add.s64 	%rd57, %rd55, %rd56;
	shl.b64 	%rd58, %rd57, 2;
	add.s64 	%rd59, %rd58, %rd16;
	add.s64 	%rd132, %rd59, 4096;
	add.s32 	%r405, %r404, %r400;
$L__BB20_67:
	mul.wide.u32 	%rd64, %r405, 4;
	add.s64 	%rd60, %rd16, %rd64;
	// begin inline asm
	ld.global.nc.u32 %r110, [%rd60];
	// end inline asm
	mov.b32 	%f122, %r110;
	add.f32 	%f123, %f529, %f122;
	add.s64 	%rd61, %rd132, -2048;
	// begin inline asm
	ld.global.nc.u32 %r111, [%rd61];
	// end inline asm
	mov.b32 	%f124, %r111;
	add.f32 	%f125, %f123, %f124;
	// begin inline asm
	ld.global.nc.u32 %r112, [%rd132];
	// end inline asm
	mov.b32 	%f126, %r112;
	add.f32 	%f127, %f125, %f126;
	add.s64 	%rd63, %rd132, 2048;
	// begin inline asm
	ld.global.nc.u32 %r113, [%rd63];
	// end inline asm
	mov.b32 	%f128, %r113;
	add.f32 	%f529, %f127, %f128;
	add.s32 	%r404, %r404, 2048;
	add.s64 	%rd132, %rd132, 8192;
	add.s32 	%r405, %r405, 2048;
	setp.lt.s32 	%p12, %r404, %r51;
	@%p12 bra 	$L__BB20_67;
$L__BB20_68:
	// begin inline asm
	mov.u32 %r114, %laneid;
	// end inline asm
	mov.b32 	%r116, %f529;
	mov.b32 	%r117, 1;
	mov.b32 	%r138, 31;
	mov.b32 	%r139, -1;
	// begin inline asm
	shfl.sync.down.b32 %r115, %r116, %r117, %r138, %r139;
	// end inline asm
	setp.gt.s32 	%p13, %r114, 30;
	mov.b32 	%f129, %r115;
	add.f32 	%f130, %f529, %f129;
	selp.f32 	%f131, %f529, %f130, %p13;
	mov.b32 	%r121, %f131;
	mov.b32 	%r122, 2;
	// begin inline asm
	shfl.sync.down.b32 %r120, %r121, %r122, %r138, %r139;
	// end inline asm
	setp.gt.s32 	%p14, %r114, 29;
	mov.b32 	%f132, %r120;
	add.f32 	%f133, %f131, %f132;
	selp.f32 	%f134, %f131, %f133, %p14;
	mov.b32 	%r126, %f134;
	mov.b32 	%r127, 4;
	// begin inline asm
	shfl.sync.down.b32 %r125, %r126, %r127, %r138, %r139;
	// end inline asm
	setp.gt.s32 	%p15, %r114, 27;
	mov.b32 	%f135, %r125;
	add.f32 	%f136, %f134, %f135;
	selp.f32 	%f137, %f134, %f136, %p15;
	mov.b32 	%r131, %f137;
	mov.b32 	%r132, 8;
	// begin inline asm
	shfl.sync.down.b32 %r130, %r131, %r132, %r138, %r139;
	// end inline asm
	setp.gt.s32 	%p16, %r114, 23;
	mov.b32 	%f138, %r130;
	add.f32 	%f139, %f137, %f138;
	selp.f32 	%f140, %f137, %f139, %p16;
	mov.b32 	%r136, %f140;
	mov.b32 	%r137, 16;
	// begin inline asm
	shfl.sync.down.b32 %r135, %r136, %r137, %r138, %r139;
	// end inline asm
	setp.gt.s32 	%p17, %r114, 15;
	mov.b32 	%f141, %r135;
	add.f32 	%f54, %f140, %f141;
	selp.f32 	%f530, %f140, %f54, %p17;
	setp.ne.s32 	%p18, %r114, 0;
	@%p18 bra 	$L__BB20_70;
	shr.u32 	%r140, %r46, 3;
	and.b32  	%r141, %r140, 124;
	mov.u32 	%r142, _ZZN3cub18CUB_300001_SM_10006detail6reduce28DeviceReduceSingleTileKernelINS2_10policy_hubIfjN4cuda3std3__44plusIfEEE10Policy1000EPfSC_iS9_ffNS7_10__identityEEEvT0_T1_T2_T3_T4_T6_E12temp_storage;
	add.s32 	%r143, %r142, %r141;
	st.shared.f32 	[%r143+16], %f54;
$L__BB20_70:
	bar.sync 	0;
	setp.ne.s32 	%p19, %r46, 0;
	@%p19 bra 	$L__BB20_72;
	ld.shared.f32 	%f142, [_ZZN3cub18CUB_300001_SM_10006detail6reduce28DeviceReduceSingleTileKernelINS2_10policy_hubIfjN4cuda3std3__44plusIfEEE10Policy1000EPfSC_iS9_ffNS7_10__identityEEEvT0_T1_T2_T3_T4_T6_E12temp_storage+20];
	add.f32 	%f143, %f530, %f142;
	ld.shared.f32 	%f144, [_ZZN3cub18CUB_300001_SM_10006detail6reduce28DeviceReduceSingleTileKernelINS2_10policy_hubIfjN4cuda3std3__44plusIfEEE10Policy1000EPfSC_iS9_ffNS7_10__identityEEEvT0_T1_T2_T3_T4_T6_E12temp_storage+24];
	add.f32 	%f145, %f143, %f144;
	ld.shared.f32 	%f146, [_ZZN3cub18CUB_300001_SM_10006detail6reduce28DeviceReduceSingleTileKernelINS2_10policy_hubIfjN4cuda3std3__44plusIfEEE10Policy1000EPfSC_iS9_ffNS7_10__identityEEEvT0_T1_T2_T3_T4_T6_E12temp_storage+28];
	add.f32 	%f147, %f145, %f146;
	ld.shared.f32 	%f148, [_ZZN3cub18CUB_300001_SM_10006detail6reduce28DeviceReduceSingleTileKernelINS2_10policy_hubIfjN4cuda3std3__44plusIfEEE10Policy1000EPfSC_iS9_ffNS7_10__identityEEEvT0_T1_T2_T3_T4_T6_E12temp_storage+32];
	add.f32 	%f149, %f147, %f148;
	ld.shared.f32 	%f150, [_ZZN3cub18CUB_300001_SM_10006detail6reduce28DeviceReduceSingleTileKernelINS2_10policy_hubIfjN4cuda3std3__44plusIfEEE10Policy1000EPfSC_iS9_ffNS7_10__identityEEEvT0_T1_T2_T3_T4_T6_E12temp_storage+36];
	add.f32 	%f151, %f149, %f150;
	ld.shared.f32 	%f152, [_ZZN3cub18CUB_300001_SM_10006detail6reduce28DeviceReduceSingleTileKernelINS2_10policy_hubIfjN4cuda3std3__44plusIfEEE10Policy1000EPfSC_iS9_ffNS7_10__identityEEEvT0_T1_T2_T3_T4_T6_E12temp_storage+40];
	add.f32 	%f153, %f151, %f152;
	ld.shared.f32 	%f154, [_ZZN3cub18CUB_300001_SM_10006detail6reduce28DeviceReduceSingleTileKernelINS2_10policy_hubIfjN4cuda3std3__44plusIfEEE10Policy1000EPfSC_iS9_ffNS7_10__identityEEEvT0_T1_T2_T3_T4_T6_E12temp_storage+44];
	add.f32 	%f155, %f153, %f154;
	ld.shared.f32 	%f156, [_ZZN3cub18CUB_300001_SM_10006detail6reduce28DeviceReduceSingleTileKernelINS2_10policy_hubIfjN4cuda3std3__44plusIfEEE10Policy1000EPfSC_iS9_ffNS7_10__identityEEEvT0_T1_T2_T3_T4_T6_E12temp_storage+48];
	add.f32 	%f157, %f155, %f156;
	ld.shared.f32 	%f158, [_ZZN3cub18CUB_300001_SM_10006detail6reduce28DeviceReduceSingleTileKernelINS2_10policy_hubIfjN4cuda3std3__44plusIfEEE10Policy1000EPfSC_iS9_ffNS7_10__identityEEEvT0_T1_T2_T3_T4_T6_E12temp_storage+52];
	add.f32 	%f159, %f157, %f158;
	ld.shared.f32 	%f160, [_ZZN3cub18CUB_300001_SM_10006detail6reduce28DeviceReduceSingleTileKernelINS2_10policy_hubIfjN4cuda3std3__44plusIfEEE10Policy1000EPfSC_iS9_ffNS7_10__identityEEEvT0_T1_T2_T3_T4_T6_E12temp_storage+56];
	add.f32 	%f161, %f159, %f160;
	ld.shared.f32 	%f162, [_ZZN3cub18CUB_300001_SM_10006detail6reduce28DeviceReduceSingleTileKernelINS2_10policy_hubIfjN4cuda3std3__44plusIfEEE10Policy1000EPfSC_iS9_ffNS7_10__identityEEEvT0_T1_T2_T3_T4_T6_E12temp_storage+60];
	add.f32 	%f163, %f161, %f162;
	ld.shared.f32 	%f164, [_ZZN3cub18CUB_300001_SM_10006detail6reduce28DeviceReduceSingleTileKernelINS2_10policy_hubIfjN4cuda3std3__44plusIfEEE10Policy1000EPfSC_iS9_ffNS7_10__identityEEEvT0_T1_T2_T3_T4_T6_E12temp_storage+64];
	add.f32 	%f165, %f163, %f164;
	ld.shared.f32 	%f166, [_ZZN3cub18CUB_300001_SM_10006detail6reduce28DeviceReduceSingleTileKernelINS2_10policy_hubIfjN4cuda3std3__44plusIfEEE10Policy1000EPfSC_iS9_ffNS7_10__identityEEEvT0_T1_T2_T3_T4_T6_E12temp_storage+68];
	add.f32 	%f167, %f165, %f166;
	ld.shared.f32 	%f168, [_ZZN3cub18CUB_300001_SM_10006detail6reduce28DeviceReduceSingleTileKernelINS2_10policy_hubIfjN4cuda3std3__44plusIfEEE10Policy1000EPfSC_iS9_ffNS7_10__identityEEEvT0_T1_T2_T3_T4_T6_E12temp_storage+72];
	add.f32 	%f169, %f167, %f168;
	ld.shared.f32 	%f170, [_ZZN3cub18CUB_300001_SM_10006detail6reduce28DeviceReduceSingleTileKernelINS2_10policy_hubIfjN4cuda3std3__44plusIfEEE10Policy1000EPfSC_iS9_ffNS7_10__identityEEEvT0_T1_T2_T3_T4_T6_E12temp_storage+76];
	add.f32 	%f530, %f169, %f170;
$L__BB20_72:
	mov.u32 	%r379, %tid.x;
	setp.ne.s32 	%p111, %r379, 0;
	@%p111 bra 	$L__BB20_74;
	add.f32 	%f503, %f58, %f530;
	st.global.f32 	[%rd1], %f503;
$L__BB20_74:
	ret;

}
	// .globl	_ZN3cub18CUB_300001_SM_10006detail6reduce28DeviceReduceSingleTileKernelINS2_10policy_hubIfyN4cuda3std3__44plusIfEEE10Policy1000EN6thrust24THRUST_300001_SM_1000_NS6detail15normal_iteratorINSD_10device_ptrIfEEEEPfyS9_ffNS7_10__identityEEEvT0_T1_T2_T3_T4_T6_
.visible .entry _ZN3cub18CUB_300001_SM_10006detail6reduce28DeviceReduceSingleTileKernelINS2_10policy_hubIfyN4cuda3std3__44plusIfEEE10Policy1000EN6thrust24THRUST_300001_SM_1000_NS6detail15normal_iteratorINSD_10device_ptrIfEEEEPfyS9_ffNS7_10__identityEEEvT0_T1_T2_T3_T4_T6_(
	.param .align 8 .b8 _ZN3cub18CUB_300001_SM_10006detail6reduce28DeviceReduceSingleTileKernelINS2_10policy_hubIfyN4cuda3std3__44plusIfEEE10Policy1000EN6thrust24THRUST_300001_SM_1000_NS6detail15normal_iteratorINSD_10device_ptrIfEEEEPfyS9_ffNS7_10__identityEEEvT0_T1_T2_T3_T4_T6__param_0[8],
	.param .u64 .ptr .align 1 _ZN3cub18CUB_300001_SM_10006detail6reduce28DeviceReduceSingleTileKernelINS2_10policy_hubIfyN4cuda3std3__44plusIfEEE10Policy1000EN6thrust24THRUST_300001_SM_1000_NS6detail15normal_iteratorINSD_10device_ptrIfEEEEPfyS9_ffNS7_10__identityEEEvT0_T1_T2_T3_T4_T6__param_1,
	.param .u64 _ZN3cub18CUB_300001_SM_10006detail6reduce28DeviceReduceSingleTileKernelINS2_10policy_hubIfyN4cuda3std3__44plusIfEEE10Policy1000EN6thrust24THRUST_300001_SM_1000_NS6detail15normal_iteratorINSD_10device_ptrIfEEEEPfyS9_ffNS7_10__identityEEEvT0_T1_T2_T3_T4_T6__param_2,
	.param .align 1 .b8 _ZN3cub18CUB_300001_SM_10006detail6reduce28DeviceReduceSingleTileKernelINS2_10policy_hubIfyN4cuda3std3__44plusIfEEE10Policy1000EN6thrust24THRUST_300001_SM_1000_NS6detail15normal_iteratorINSD_10device_ptrIfEEEEPfyS9_ffNS7_10__identityEEEvT0_T1_T2_T3_T4_T6__param_3[1],
	.param .f32 _ZN3cub18CUB_300001_SM_10006detail6reduce28DeviceReduceSingleTileKernelINS2_10policy_hubIfyN4cuda3std3__44plusIfEEE10Policy1000EN6thrust24THRUST_300001_SM_1000_NS6detail15normal_iteratorINSD_10device_ptrIfEEEEPfyS9_ffNS7_10__identityEEEvT0_T1_T2_T3_T4_T6__param_4,
	.param .align 1 .b8 _ZN3cub18CUB_300001_SM_10006detail6reduce28DeviceReduceSingleTileKernelINS2_10policy_hubIfyN4cuda3std3__44plusIfEEE10Policy1000EN6thrust24THRUST_300001_SM_1000_NS6detail15normal_iteratorINSD_10device_ptrIfEEEEPfyS9_ffNS7_10__identityEEEvT0_T1_T2_T3_T4_T6__param_5[1]
)
.maxntid 256
.minnctapersm 1
{
	.reg .pred 	%p<59>;
	.reg .b32 	%r<171>;
	.reg .b32 	%f<328>;
	.reg .b64 	%rd<56>;
	// demoted variable
	.shared .align 4 .b8 _ZZN3cub18CUB_300001_SM_10006detail6reduce28DeviceReduceSingleTileKernelINS2_10policy_hubIfyN4cuda3std3__44plusIfEEE10Policy1000EN6thrust24THRUST_300001_SM_1000_NS6detail15normal_iteratorINSD_10device_ptrIfEEEEPfyS9_ffNS7_10__identityEEEvT0_T1_T2_T3_T4_T6_E12temp_storage[44];
	ld.param.u64 	%rd18, [_ZN3cub18CUB_300001_SM_10006detail6reduce28DeviceReduceSingleTileKernelINS2_10policy_hubIfyN4cuda3std3__44plusIfEEE10Policy1000EN6thrust24THRUST_300001_SM_1000_NS6detail15normal_iteratorINSD_10device_ptrIfEEEEPfyS9_ffNS7_10__identityEEEvT0_T1_T2_T3_T4_T6__param_0];
	ld.param.u64 	%rd20, [_ZN3cub18CUB_300001_SM_10006detail6reduce28DeviceReduceSingleTileKernelINS2_10policy_hubIfyN4cuda3std3__44plusIfEEE10Policy1000EN6thrust24THRUST_300001_SM_1000_NS6detail15normal_iteratorINSD_10device_ptrIfEEEEPfyS9_ffNS7_10__identityEEEvT0_T1_T2_T3_T4_T6__param_1];
	ld.param.u64 	%rd19, [_ZN3cub18CUB_300001_SM_10006detail6reduce28DeviceReduceSingleTileKernelINS2_10policy_hubIfyN4cuda3std3__44plusIfEEE10Policy1000EN6thrust24THRUST_300001_SM_1000_NS6detail15normal_iteratorINSD_10device_ptrIfEEEEPfyS9_ffNS7_10__identityEEEvT0_T1_T2_T3_T4_T6__param_2];
	ld.param.f32 	%f42, [_ZN3cub18CUB_300001_SM_10006detail6reduce28DeviceReduceSingleTileKernelINS2_10policy_hubIfyN4cuda3std3__44plusIfEEE10Policy1000EN6thrust24THRUST_300001_SM_1000_NS6detail15normal_iteratorINSD_10device_ptrIfEEEEPfyS9_ffNS7_10__identityEEEvT0_T1_T2_T3_T4_T6__param_4];
	cvta.to.global.u64 	%rd1, %rd20;
	setp.ne.s64 	%p1, %rd19, 0;
	@%p1 bra 	$L__BB21_3;
	mov.u32 	%r156, %tid.x;
	setp.ne.s32 	%p58, %r156, 0;
	@%p58 bra 	$L__BB21_51;
	st.global.f32 	[%rd1], %f42;
	bra.uni 	$L__BB21_51;
$L__BB21_3:
	cvta.to.global.u64 	%rd2, %rd18;
	setp.gt.u64 	%p2, %rd19, 4095;
	@%p2 bra 	$L__BB21_28;
	cvt.u32.u64 	%r1, %rd19;
	mov.u32 	%r2, %tid.x;
	setp.ge.u32 	%p24, %r2, %r1;
	mov.f32 	%f315, 0f00000000;
	mov.u32 	%r160, %r2;
	@%p24 bra 	$L__BB21_6;
	mul.wide.u32 	%rd41, %r2, 4;
	add.s64 	%rd42, %rd2, %rd41;
	ld.global.f32 	%f315, [%rd42];
	add.s32 	%r160, %r2, 256;
$L__BB21_6:
	setp.ge.u32 	%p25, %r160, %r1;
	@%p25 bra 	$L__BB21_19;
	not.b32 	%r83, %r160;
	add.s32 	%r84, %r83, %r1;
	shr.u32 	%r85, %r84, 8;
	add.s32 	%r5, %r85, 1;
	and.b32  	%r6, %r5, 15;
	setp.lt.u32 	%p26, %r84, 3840;
	@%p26 bra 	$L__BB21_10;
	and.b32  	%r86, %r5, 33554416;
	neg.s32 	%r158, %r86;
	mul.wide.u32 	%rd43, %r160, 4;
	add.s64 	%rd44, %rd43, %rd2;
	add.s64 	%rd51, %rd44, 8192;
$L__BB21_9:
	.pragma "nounroll";
	ld.global.f32 	%f189, [%rd51+-8192];
	add.f32 	%f190, %f315, %f189;
	ld.global.f32 	%f191, [%rd51+-7168];
	add.f32 	%f192, %f190, %f191;
	ld.global.f32 	%f193, [%rd51+-6144];
	add.f32 	%f194, %f192, %f193;
	ld.global.f32 	%f195, [%rd51+-5120];
	add.f32 	%f196, %f194, %f195;
	ld.global.f32 	%f197, [%rd51+-4096];
	add.f32 	%f198, %f196, %f197;
	ld.global.f32 	%f199, [%rd51+-3072];
	add.f32 	%f200, %f198, %f199;
	ld.global.f32 	%f201, [%rd51+-2048];
	add.f32 	%f202, %f200, %f201;
	ld.global.f32 	%f203, [%rd51+-1024];
	add.f32 	%f204, %f202, %f203;
	ld.global.f32 	%f205, [%rd51];
	add.f32 	%f206, %f204, %f205;
	ld.global.f32 	%f207, [%rd51+1024];
	add.f32 	%f208, %f206, %f207;
	ld.global.f32 	%f209, [%rd51+2048];
	add.f32 	%f210, %f208, %f209;
	ld.global.f32 	%f211, [%rd51+3072];
	add.f32 	%f212, %f210, %f211;
	ld.global.f32 	%f213, [%rd51+4096];
	add.f32 	%f214, %f212, %f213;
	ld.global.f32 	%f215, [%rd51+5120];
	add.f32 	%f216, %f214, %f215;
	ld.global.f32 	%f217, [%rd51+6144];
	add.f32 	%f218, %f216, %f217;
	ld.global.f32 	%f219, [%rd51+7168];
	add.f32 	%f315, %f218, %f219;
	add.s32 	%r160, %r160, 4096;
	add.s32 	%r158, %r158, 16;
	add.s64 	%rd51, %rd51, 16384;
	setp.ne.s32 	%p27, %r158, 0;
	@%p27 bra 	$L__BB21_9;
$L__BB21_10:
	setp.eq.s32 	%p28, %r6, 0;
	@%p28 bra 	$L__BB21_19;
	and.b32  	%r13, %r5, 7;
	setp.lt.u32 	%p29, %r6, 8;
	@%p29 bra 	$L__BB21_13;
	mul.wide.s32 	%rd45, %r160, 4;
	add.s64 	%rd46, %rd2, %rd45;
	ld.global.f32 	%f221, [%rd46];
	add.f32 	%f222, %f315, %f221;
	ld.global.f32 	%f223, [%rd46+1024];
	add.f32 	%f224, %f222, %f223;
	ld.global.f32 	%f225, [%rd46+2048];
	add.f32 	%f226, %f224, %f225;
	ld.global.f32 	%f227, [%rd46+3072];
	add.f32 	%f228, %f226, %f227;
	ld.global.f32 	%f229, [%rd46+4096];
	add.f32 	%f230, %f228, %f229;
	ld.global.f32 	%f231, [%rd46+5120];
	add.f32 	%f232, %f230, %f231;
	ld.global.f32 	%f233, [%rd46+6144];
	add.f32 	%f234, %f232, %f233;
	ld.global.f32 	%f235, [%rd46+7168];
	add.f32 	%f315, %f234, %f235;
	add.s32 	%r160, %r160, 2048;
$L__BB21_13:
	setp.eq.s32 	%p30, %r13, 0;
	@%p30 bra 	$L__BB21_19;
	and.b32  	%r16, %r5, 3;
	setp.lt.u32 	%p31, %r13, 4;
	@%p31 bra 	$L__BB21_16;
	mul.wide.s32 	%rd47, %r160, 4;
	add.s64 	%rd48, %rd2, %rd47;
	ld.global.f32 	%f237, [%rd48];
	add.f32 	%f238, %f315, %f237;
	ld.global.f32 	%f239, [%rd48+1024];
	add.f32 	%f240, %f238, %f239;
	ld.global.f32 	%f241, [%rd48+2048];
	add.f32 	%f242, %f240, %f241;
	ld.global.f32 	%f243, [%rd48+3072];
	add.f32 	%f315, %f242, %f243;
	add.s32 	%r160, %r160, 1024;
$L__BB21_16:
	setp.eq.s32 	%p32, %r16, 0;
	@%p32 bra 	$L__BB21_19;
	neg.s32 	%r163, %r16;
$L__BB21_18:
	.pragma "nounroll";
	mul.wide.s32 	%rd49, %r160, 4;
	add.s64 	%rd50, %rd2, %rd49;
	ld.global.f32 	%f244, [%rd50];
	add.f32 	%f315, %f315, %f244;
	add.s32 	%r160, %r160, 256;
	add.s32 	%r163, %r163, 1;
	setp.ne.s32 	%p33, %r163, 0;
	@%p33 bra 	$L__BB21_18;
$L__BB21_19:
	setp.lt.u64 	%p34, %rd19, 256;
	@%p34 bra 	$L__BB21_24;
	// begin inline asm
	mov.u32 %r125, %laneid;
	// end inline asm
	mov.b32 	%r127, %f315;
	mov.b32 	%r128, 1;
	mov.b32 	%r149, 31;
	mov.b32 	%r150, -1;
	// begin inline asm
	shfl.sync.down.b32 %r126, %r127, %r128, %r149, %r150;
	// end inline asm
	setp.gt.s32 	%p50, %r125, 30;
	mov.b32 	%f279, %r126;
	add.f32 	%f280, %f315, %f279;
	selp.f32 	%f281, %f315, %f280, %p50;
	mov.b32 	%r132, %f281;
	mov.b32 	%r133, 2;
	// begin inline asm
	shfl.sync.down.b32 %r131, %r132, %r133, %r149, %r150;
	// end inline asm
	setp.gt.s32 	%p51, %r125, 29;
	mov.b32 	%f282, %r131;
	add.f32 	%f283, %f281, %f282;
	selp.f32 	%f284, %f281, %f283, %p51;
	mov.b32 	%r137, %f284;
	mov.b32 	%r138, 4;
	// begin inline asm
	shfl.sync.down.b32 %r136, %r137, %r138, %r149, %r150;
	// end inline asm
	setp.gt.s32 	%p52, %r125, 27;
	mov.b32 	%f285, %r136;
	add.f32 	%f286, %f284, %f285;
	selp.f32 	%f287, %f284, %f286, %p52;
	mov.b32 	%r142, %f287;
	mov.b32 	%r143, 8;
	// begin inline asm
	shfl.sync.down.b32 %r141, %r142, %r143, %r149, %r150;
	// end inline asm
	setp.gt.s32 	%p53, %r125, 23;
	mov.b32 	%f288, %r141;
	add.f32 	%f289, %f287, %f288;
	selp.f32 	%f290, %f287, %f289, %p53;
	mov.b32 	%r147, %f290;
	mov.b32 	%r148, 16;
	// begin inline asm
	shfl.sync.down.b32 %r146, %r147, %r148, %r149, %r150;
	// end inline asm
	setp.gt.s32 	%p54, %r125, 15;
	mov.b32 	%f291, %r146;
	add.f32 	%f16, %f290, %f291;
	selp.f32 	%f327, %f290, %f16, %p54;
	setp.ne.s32 	%p55, %r125, 0;
	@%p55 bra 	$L__BB21_22;
	shr.u32 	%r151, %r2, 3;
	and.b32  	%r152, %r151, 124;
	mov.u32 	%r153, _ZZN3cub18CUB_300001_SM_10006detail6reduce28DeviceReduceSingleTileKernelINS2_10policy_hubIfyN4cuda3std3__44plusIfEEE10Policy1000EN6thrust24THRUST_300001_SM_1000_NS6detail15normal_iteratorINSD_10device_ptrIfEEEEPfyS9_ffNS7_10__identityEEEvT0_T1_T2_T3_T4_T6_E12temp_storage;
	add.s32 	%r154, %r153, %r152;
	st.shared.f32 	[%r154+8], %f16;
$L__BB21_22:
	bar.sync 	0;
	setp.ne.s32 	%p56, %r2, 0;
	@%p56 bra 	$L__BB21_49;
	ld.shared.f32 	%f292, [_ZZN3cub18CUB_300001_SM_10006detail6reduce28DeviceReduceSingleTileKernelINS2_10policy_hubIfyN4cuda3std3__44plusIfEEE10Policy1000EN6thrust24THRUST_300001_SM_1000_NS6detail15normal_iteratorINSD_10device_ptrIfEEEEPfyS9_ffNS7_10__identityEEEvT0_T1_T2_T3_T4_T6_E12temp_storage+12];
	add.f32 	%f293, %f327, %f292;
	ld.shared.f32 	%f294, [_ZZN3cub18CUB_300001_SM_10006detail6reduce28DeviceReduceSingleTileKernelINS2_10policy_hubIfyN4cuda3std3__44plusIfEEE10Policy1000EN6thrust24THRUST_300001_SM_1000_NS6detail15normal_iteratorINSD_10device_ptrIfEEEEPfyS9_ffNS7_10__identityEEEvT0_T1_T2_T3_T4_T6_E12temp_storage+16];
	add.f32 	%f295, %f293, %f294;
	ld.shared.f32 	%f296, [_ZZN3cub18CUB_300001_SM_10006detail6reduce28DeviceReduceSingleTileKernelINS2_10policy_hubIfyN4cuda3std3__44plusIfEEE10Policy1000EN6thrust24THRUST_300001_SM_1000_NS6detail15normal_iteratorINSD_10device_ptrIfEEEEPfyS9_ffNS7_10__identityEEEvT0_T1_T2_T3_T4_T6_E12temp_storage+20];
	add.f32 	%f297, %f295, %f296;
	ld.shared.f32 	%f298, [_ZZN3cub18CUB_300001_SM_10006detail6reduce28DeviceReduceSingleTileKernelINS2_10policy_hubIfyN4cuda3std3__44plusIfEEE10Policy1000EN6thrust24THRUST_300001_SM_1000_NS6detail15normal_iteratorINSD_10device_ptrIfEEEEPfyS9_ffNS7_10__identityEEEvT0_T1_T2_T3_T4_T6_E12temp_storage+24];
	add.f32 	%f299, %f297, %f298;
	ld.shared.f32 	%f300, [_ZZN3cub18CUB_300001_SM_10006detail6reduce28DeviceReduceSingleTileKernelINS2_10policy_hubIfyN4cuda3std3__44plusIfEEE10Policy1000EN6thrust24THRUST_300001_SM_1000_NS6detail15normal_iteratorINSD_10device_ptrIfEEEEPfyS9_ffNS7_10__identityEEEvT0_T1_T2_T3_T4_T6_E12temp_storage+28];
	add.f32 	%f301, %f299, %f300;
	ld.shared.f32 	%f302, [_ZZN3cub18CUB_300001_SM_10006detail6reduce28DeviceReduceSingleTileKernelINS2_10policy_hubIfyN4cuda3std3__44plusIfEEE10Policy1000EN6thrust24THRUST_300001_SM_1000_NS6detail15normal_iteratorINSD_10device_ptrIfEEEEPfyS9_ffNS7_10__identityEEEvT0_T1_T2_T3_T4_T6_E12temp_storage+32];
	add.f32 	%f303, %f301, %f302;
	ld.shared.f32 	%f304, [_ZZN3cub18CUB_300001_SM_10006detail6reduce28DeviceReduceSingleTileKernelINS2_10policy_hubIfyN4cuda3std3__44plusIfEEE10Policy1000EN6thrust24THRUST_300001_SM_1000_NS6detail15normal_iteratorINSD_10device_ptrIfEEEEPfyS9_ffNS7_10__identityEEEvT0_T1_T2_T3_T4_T6_E12temp_storage+36];
	add.f32 	%f327, %f303, %f304;
	bra.uni 	$L__BB21_49;
$L__BB21_24:
	// begin inline asm
	mov.u32 %r87, %laneid;
	// end inline asm
	and.b32  	%r113, %r2, 992;
	add.s32 	%r114, %r113, 32;
	setp.gt.u32 	%p35, %r114, %r1;
	not.b32 	%r115, %r113;
	add.s32 	%r116, %r1, %r115;
	selp.b32 	%r111, %r116, 31, %p35;
	mov.b32 	%r89, %f315;
	mov.b32 	%r90, 1;
	mov.b32 	%r112, -1;
	// begin inline asm
	shfl.sync.down.b32 %r88, %r89, %r90, %r111, %r112;
	// end inline asm
	setp.lt.s32 	%p36, %r87, %r111;
	mov.b32 	%f245, %r88;
	add.f32 	%f246, %f315, %f245;
	selp.f32 	%f247, %f246, %f315, %p36;
	mov.b32 	%r94, %f247;
	mov.b32 	%r95, 2;
	// begin inline asm
	shfl.sync.down.b32 %r93, %r94, %r95, %r111, %r112;
	// end inline asm
	add.s32 	%r117, %r87, 2;
	setp.gt.s32 	%p37, %r117, %r111;
	mov.b32 	%f248, %r93;
	add.f32 	%f249, %f247, %f248;
	selp.f32 	%f250, %f247, %f249, %p37;
	mov.b32 	%r99, %f250;
	mov.b32 	%r100, 4;
	// begin inline asm
	shfl.sync.down.b32 %r98, %r99, %r100, %r111, %r112;
	// end inline asm
	add.s32 	%r118, %r87, 4;
	setp.gt.s32 	%p38, %r118, %r111;
	mov.b32 	%f251, %r98;
	add.f32 	%f252, %f250, %f251;
	selp.f32 	%f253, %f250, %f252, %p38;
	mov.b32 	%r104, %f253;
	mov.b32 	%r105, 8;
	// begin inline asm
	shfl.sync.down.b32 %r103, %r104, %r105, %r111, %r112;
	// end inline asm
	add.s32 	%r119, %r87, 8;
	setp.gt.s32 	%p39, %r119, %r111;
	mov.b32 	%f254, %r103;
	add.f32 	%f255, %f253, %f254;
	selp.f32 	%f256, %f253, %f255, %p39;
	mov.b32 	%r109, %f256;
	mov.b32 	%r110, 16;
	// begin inline asm
	shfl.sync.down.b32 %r108, %r109, %r110, %r111, %r112;
	// end inline asm
	add.s32 	%r120, %r87, 16;
	setp.gt.s32 	%p40, %r120, %r111;
	mov.b32 	%f257, %r108;
	add.f32 	%f258, %f256, %f257;
	selp.f32 	%f327, %f256, %f258, %p40;
	setp.ne.s32 	%p41, %r87, 0;
	@%p41 bra 	$L__BB21_26;
	shr.u32 	%r121, %r2, 3;
	and.b32  	%r122, %r121, 124;
	mov.u32 	%r123, _ZZN3cub18CUB_300001_SM_10006detail6reduce28DeviceReduceSingleTileKernelINS2_10policy_hubIfyN4cuda3std3__44plusIfEEE10Policy1000EN6thrust24THRUST_300001_SM_1000_NS6detail15normal_iteratorINSD_10device_ptrIfEEEEPfyS9_ffNS7_10__identityEEEvT0_T1_T2_T3_T4_T6_E12temp_storage;
	add.s32 	%r124, %r123, %r122;
	st.shared.f32 	[%r124+8], %f327;
$L__BB21_26:
	bar.sync 	0;
	setp.ne.s32 	%p42, %r2, 0;
	@%p42 bra 	$L__BB21_49;
	setp.gt.u64 	%p43, %rd19, 32;
	ld.shared.f32 	%f259, [_ZZN3cub18CUB_300001_SM_10006detail6reduce28DeviceReduceSingleTileKernelINS2_10policy_hubIfyN4cuda3std3__44plusIfEEE10Policy1000EN6thrust24THRUST_300001_SM_1000_NS6detail15normal_iteratorINSD_10device_ptrIfEEEEPfyS9_ffNS7_10__identityEEEvT0_T1_T2_T3_T4_T6_E12temp_storage+12];
	add.f32 	%f260, %f327, %f259;
	selp.f32 	%f261, %f260, %f327, %p43;
	setp.gt.u64 	%p44, %rd19, 64;
	ld.shared.f32 	%f262, [_ZZN3cub18CUB_300001_SM_10006detail6reduce28DeviceReduceSingleTileKernelINS2_10policy_hubIfyN4cuda3std3__44plusIfEEE10Policy1000EN6thrust24THRUST_300001_SM_1000_NS6detail15normal_iteratorINSD_10device_ptrIfEEEEPfyS9_ffNS7_10__identityEEEvT0_T1_T2_T3_T4_T6_E12temp_storage+16];
	add.f32 	%f263, %f262, %f261;
	selp.f32 	%f264, %f263, %f261, %p44;
	setp.gt.u64 	%p45, %rd19, 96;
	ld.shared.f32 	%f265, [_ZZN3cub18CUB_300001_SM_10006detail6reduce28DeviceReduceSingleTileKernelINS2_10policy_hubIfyN4cuda3std3__44plusIfEEE10Policy1000EN6thrust24THRUST_300001_SM_1000_NS6detail15normal_iteratorINSD_10device_ptrIfEEEEPfyS9_ffNS7_10__identityEEEvT0_T1_T2_T3_T4_T6_E12temp_storage+20];
	add.f32 	%f266, %f265, %f264;
	selp.f32 	%f267, %f266, %f264, %p45;
	setp.gt.u64 	%p46, %rd19, 128;
	ld.shared.f32 	%f268, [_ZZN3cub18CUB_300001_SM_10006detail6reduce28DeviceReduceSingleTileKernelINS2_10policy_hubIfyN4cuda3std3__44plusIfEEE10Policy1000EN6thrust24THRUST_300001_SM_1000_NS6detail15normal_iteratorINSD_10device_ptrIfEEEEPfyS9_ffNS7_10__identityEEEvT0_T1_T2_T3_T4_T6_E12temp_storage+24];
	add.f32 	%f269, %f268, %f267;
	selp.f32 	%f270, %f269, %f267, %p46;
	setp.gt.u64 	%p47, %rd19, 160;
	ld.shared.f32 	%f271, [_ZZN3cub18CUB_300001_SM_10006detail6reduce28DeviceReduceSingleTileKernelINS2_10policy_hubIfyN4cuda3std3__44plusIfEEE10Policy1000EN6thrust24THRUST_300001_SM_1000_NS6detail15normal_iteratorINSD_10device_ptrIfEEEEPfyS9_ffNS7_10__identityEEEvT0_T1_T2_T3_T4_T6_E12temp_storage+28];
	add.f32 	%f272, %f271, %f270;
	selp.f32 	%f273, %f272, %f270, %p47;
	setp.gt.u64 	%p48, %rd19, 192;
	ld.shared.f32 	%f274, [_ZZN3cub18CUB_300001_SM_10006detail6reduce28DeviceReduceSingleTileKernelINS2_10policy_hubIfyN4cuda3std3__44plusIfEEE10Policy1000EN6thrust24THRUST_300001_SM_1000_NS6detail15normal_iteratorINSD_10device_ptrIfEEEEPfyS9_ffNS7_10__identityEEEvT0_T1_T2_T3_T4_T6_E12temp_storage+32];
	add.f32 	%f275, %f274, %f273;
	selp.f32 	%f276, %f275, %f273, %p48;
	setp.gt.u64 	%p49, %rd19, 224;
	ld.shared.f32 	%f277, [_ZZN3cub18CUB_300001_SM_10006detail6reduce28DeviceReduceSingleTileKernelINS2_10policy_hubIfyN4cuda3std3__44plusIfEEE10Policy1000EN6thrust24THRUST_300001_SM_1000_NS6detail15normal_iteratorINSD_10device_ptrIfEEEEPfyS9_ffNS7_10__identityEEEvT0_T1_T2_T3_T4_T6_E12temp_storage+36];
	add.f32 	%f278, %f277, %f276;
	selp.f32 	%f327, %f278, %f276, %p49;
	bra.uni 	$L__BB21_49;
$L__BB21_28:
	mov.u32 	%r24, %tid.x;
	cvt.u64.u32 	%rd6, %r24;
	mul.wide.u32 	%rd22, %r24, 4;
	add.s64 	%rd7, %rd2, %rd22;
	ld.global.f32 	%f43, [%rd7];
	ld.global.f32 	%f44, [%rd7+1024];
	ld.global.f32 	%f45, [%rd7+2048];
	ld.global.f32 	%f46, [%rd7+3072];
	ld.global.f32 	%f47, [%rd7+4096];
	ld.global.f32 	%f48, [%rd7+5120];
	ld.global.f32 	%f49, [%rd7+6144];
	ld.global.f32 	%f50, [%rd7+7168];
	ld.global.f32 	%f51, [%rd7+8192];
	ld.global.f32 	%f52, [%rd7+9216];
	ld.global.f32 	%f53, [%rd7+10240];
	ld.global.f32 	%f54, [%rd7+11264];
	ld.global.f32 	%f55, [%rd7+12288];
	ld.global.f32 	%f56, [%rd7+13312];
	ld.global.f32 	%f57, [%rd7+14336];
	ld.global.f32 	%f58, [%rd7+15360];
	add.f32 	%f59, %f43, %f44;
	add.f32 	%f60, %f45, %f46;
	add.f32 	%f61, %f47, %f48;
	add.f32 	%f62, %f49, %f50;
	add.f32 	%f63, %f51, %f52;
	add.f32 	%f64, %f53, %f54;
	add.f32 	%f65, %f55, %f56;
	add.f32 	%f66, %f57, %f58;
	add.f32 	%f67, %f59, %f60;
	add.f32 	%f68, %f61, %f62;
	add.f32 	%f69, %f63, %f64;
	add.f32 	%f70, %f65, %f66;
	add.f32 	%f71, %f67, %f68;
	add.f32 	%f72, %f69, %f70;
	add.f32 	%f326, %f71, %f72;
	add.s64 	%rd8, %rd19, -4096;
	setp.lt.u64 	%p3, %rd8, 4096;
	mov.b64 	%rd53, 4096;
	@%p3 bra 	$L__BB21_32;
	mov.b64 	%rd53, 4096;
$L__BB21_30:
	shl.b64 	%rd24, %rd53, 2;
	add.s64 	%rd25, %rd7, %rd24;
	ld.global.f32 	%f73, [%rd25];
	ld.global.f32 	%f74, [%rd25+1024];
	ld.global.f32 	%f75, [%rd25+2048];
	ld.global.f32 	%f76, [%rd25+3072];
	ld.global.f32 	%f77, [%rd25+4096];
	ld.global.f32 	%f78, [%rd25+5120];
	ld.global.f32 	%f79, [%rd25+6144];
	ld.global.f32 	%f80, [%rd25+7168];
	ld.global.f32 	%f81, [%rd25+8192];
	ld.global.f32 	%f82, [%rd25+9216];
	ld.global.f32 	%f83, [%rd25+10240];
	ld.global.f32 	%f84, [%rd25+11264];
	ld.global.f32 	%f85, [%rd25+12288];
	ld.global.f32 	%f86, [%rd25+13312];
	ld.global.f32 	%f87, [%rd25+14336];
	ld.global.f32 	%f88, [%rd25+15360];
	add.f32 	%f89, %f326, %f73;
	add.f32 	%f90, %f74, %f75;
	add.f32 	%f91, %f76, %f77;
	add.f32 	%f92, %f78, %f79;
	add.f32 	%f93, %f80, %f81;
	add.f32 	%f94, %f82, %f83;
	add.f32 	%f95, %f84, %f85;
	add.f32 	%f96, %f86, %f87;
	add.f32 	%f97, %f89, %f90;
	add.f32 	%f98, %f91, %f92;
	add.f32 	%f99, %f93, %f94;
	add.f32 	%f100, %f95, %f96;
	add.f32 	%f101, %f97, %f98;
	add.f32 	%f102, %f99, %f100;
	add.f32 	%f103, %f101, %f102;
	add.f32 	%f326, %f103, %f88;
	sub.s64 	%rd26, %rd19, %rd53;
	setp.lt.u64 	%p4, %rd26, 4096;
	@%p4 bra 	$L__BB21_45;
	add.s64 	%rd53, %rd53, 4096;
	setp.le.u64 	%p5, %rd53, %rd8;
	@%p5 bra 	$L__BB21_30;
$L__BB21_32:
	setp.le.u64 	%p6, %rd19, %rd53;
	cvt.u32.u64 	%r42, %rd53;
	cvt.u32.u64 	%r43, %rd19;
	sub.s32 	%r44, %r43, %r42;
	setp.ge.s32 	%p7, %r24, %r44;
	or.pred  	%p8, %p6, %p7;
	@%p8 bra 	$L__BB21_45;
	not.b32 	%r47, %r24;
	add.s32 	%r48, %r47, %r43;
	sub.s32 	%r50, %r48, %r42;
	shr.u32 	%r51, %r50, 8;
	add.s32 	%r25, %r51, 1;
	and.b32  	%r26, %r25, 15;
	setp.lt.u32 	%p9, %r50, 3840;
	mov.u32 	%r167, %r24;
	@%p9 bra 	$L__BB21_36;
	and.b32  	%r52, %r25, 33554416;
	neg.s32 	%r165, %r52;
	add.s64 	%rd27, %rd53, %rd6;
	shl.b64 	%rd28, %rd27, 2;
	add.s64 	%rd29, %rd28, %rd2;
	add.s64 	%rd54, %rd29, 8192;
	mov.u32 	%r167, %r24;
$L__BB21_35:
	.pragma "nounroll";
	ld.global.f32 	%f105, [%rd54+-8192];
	add.f32 	%f106, %f326, %f105;
	ld.global.f32 	%f107, [%rd54+-7168];
	add.f32 	%f108, %f106, %f107;
	ld.global.f32 	%f109, [%rd54+-6144];
	add.f32 	%f110, %f108, %f109;
	ld.global.f32 	%f111, [%rd54+-5120];
	add.f32 	%f112, %f110, %f111;
	ld.global.f32 	%f113, [%rd54+-4096];
	add.f32 	%f114, %f112, %f113;
	ld.global.f32 	%f115, [%rd54+-3072];
	add.f32 	%f116, %f114, %f115;
	ld.global.f32 	%f117, [%rd54+-2048];
	add.f32 	%f118, %f116, %f117;
	ld.global.f32 	%f119, [%rd54+-1024];
	add.f32 	%f120, %f118, %f119;
	ld.global.f32 	%f121, [%rd54];
	add.f32 	%f122, %f120, %f121;
	ld.global.f32 	%f123, [%rd54+1024];
	add.f32 	%f124, %f122, %f123;
	ld.global.f32 	%f125, [%rd54+2048];
	add.f32 	%f126, %f124, %f125;
	ld.global.f32 	%f127, [%rd54+3072];
	add.f32 	%f128, %f126, %f127;
	ld.global.f32 	%f129, [%rd54+4096];
	add.f32 	%f130, %f128, %f129;
	ld.global.f32 	%f131, [%rd54+5120];
	add.f32 	%f132, %f130, %f131;
	ld.global.f32 	%f133, [%rd54+6144];
	add.f32 	%f134, %f132, %f133;
	ld.global.f32 	%f135, [%rd54+7168];
	add.f32 	%f326, %f134, %f135;
	add.s32 	%r167, %r167, 4096;
	add.s32 	%r165, %r165, 16;
	add.s64 	%rd54, %rd54, 16384;
	setp.ne.s32 	%p10, %r165, 0;
	@%p10 bra 	$L__BB21_35;
$L__BB21_36:
	setp.eq.s32 	%p11, %r26, 0;
	@%p11 bra 	$L__BB21_45;
	and.b32  	%r33, %r25, 7;
	setp.lt.u32 	%p12, %r26, 8;
	@%p12 bra 	$L__BB21_39;
	cvt.u64.u32 	%rd30, %r167;
	add.s64 	%rd31, %rd53, %rd30;
	shl.b64 	%rd32, %rd31, 2;
	add.s64 	%rd33, %rd2, %rd32;
	ld.global.f32 	%f137, [%rd33];
	add.f32 	%f138, %f326, %f137;
	ld.global.f32 	%f139, [%rd33+1024];
	add.f32 	%f140, %f138, %f139;
	ld.global.f32 	%f141, [%rd33+2048];
	add.f32 	%f142, %f140, %f141;
	ld.global.f32 	%f143, [%rd33+3072];
	add.f32 	%f144, %f142, %f143;
	ld.global.f32 	%f145, [%rd33+4096];
	add.f32 	%f146, %f144, %f145;
	ld.global.f32 	%f147, [%rd33+5120];
	add.f32 	%f148, %f146, %f147;
	ld.global.f32 	%f149, [%rd33+6144];
	add.f32 	%f150, %f148, %f149;
	ld.global.f32 	%f151, [%rd33+7168];
	add.f32 	%f326, %f150, %f151;
	add.s32 	%r167, %r167, 2048;
$L__BB21_39:
	setp.eq.s32 	%p13, %r33, 0;
	@%p13 bra 	$L__BB21_45;
	and.b32  	%r36, %r25, 3;
	setp.lt.u32 	%p14, %r33, 4;
	@%p14 bra 	$L__BB21_42;
	cvt.u64.u32 	%rd34, %r167;
	add.s64 	%rd35, %rd53, %rd34;
	shl.b64 	%rd36, %rd35, 2;
	add.s64 	%rd37, %rd2, %rd36;
	ld.global.f32 	%f153, [%rd37];
	add.f32 	%f154, %f326, %f153;
	ld.global.f32 	%f155, [%rd37+1024];
	add.f32 	%f156, %f154, %f155;
	ld.global.f32 	%f157, [%rd37+2048];
	add.f32 	%f158, %f156, %f157;
	ld.global.f32 	%f159, [%rd37+3072];
	add.f32 	%f326, %f158, %f159;
	add.s32 	%r167, %r167, 1024;
$L__BB21_42:
	setp.eq.s32 	%p15, %r36, 0;
	@%p15 bra 	$L__BB21_45;
	cvt.u64.u32 	%rd38, %r167;
	add.s64 	%rd39, %rd53, %rd38;
	shl.b64 	%rd40, %rd39, 2;
	add.s64 	%rd55, %rd2, %rd40;
	neg.s32 	%r170, %r36;
$L__BB21_44:
	.pragma "nounroll";
	ld.global.f32 	%f160, [%rd55];
	add.f32 	%f326, %f326, %f160;
	add.s64 	%rd55, %rd55, 1024;
	add.s32 	%r170, %r170, 1;
	setp.ne.s32 	%p16, %r170, 0;
	@%p16 bra 	$L__BB21_44;
$L__BB21_45:
	// begin inline asm
	mov.u32 %r53, %laneid;
	// end inline asm
	mov.b32 	%r55, %f326;
	mov.b32 	%r56, 1;
	mov.b32 	%r77, 31;
	mov.b32 	%r78, -1;
	// begin inline asm
	shfl.sync.down.b32 %r54, %r55, %r56, %r77, %r78;
	// end inline asm
	setp.gt.s32 	%p17, %r53, 30;
	mov.b32 	%f161, %r54;
	add.f32 	%f162, %f326, %f161;
	selp.f32 	%f163, %f326, %f162, %p17;
	mov.b32 	%r60, %f163;
	mov.b32 	%r61, 2;
	// begin inline asm
	shfl.sync.down.b32 %r59, %r60, %r61, %r77, %r78;
	// end inline asm
	setp.gt.s32 	%p18, %r53, 29;
	mov.b32 	%f164, %r59;
	add.f32 	%f165, %f163, %f164;
	selp.f32 	%f166, %f163, %f165, %p18;
	mov.b32 	%r65, %f166;
	mov.b32 	%r66, 4;
	// begin inline asm
	shfl.sync.down.b32 %r64, %r65, %r66, %r77, %r78;
	// end inline asm
	setp.gt.s32 	%p19, %r53, 27;
	mov.b32 	%f167, %r64;
	add.f32 	%f168, %f166, %f167;
	selp.f32 	%f169, %f166, %f168, %p19;
	mov.b32 	%r70, %f169;
	mov.b32 	%r71, 8;
	// begin inline asm
	shfl.sync.down.b32 %r69, %r70, %r71, %r77, %r78;
	// end inline asm
	setp.gt.s32 	%p20, %r53, 23;
	mov.b32 	%f170, %r69;
	add.f32 	%f171, %f169, %f170;
	selp.f32 	%f172, %f169, %f171, %p20;
	mov.b32 	%r75, %f172;
	mov.b32 	%r76, 16;
	// begin inline asm
	shfl.sync.down.b32 %r74, %r75, %r76, %r77, %r78;
	// end inline asm
	setp.gt.s32 	%p21, %r53, 15;
	mov.b32 	%f173, %r74;
	add.f32 	%f38, %f172, %f173;
	selp.f32 	%f327, %f172, %f38, %p21;
	setp.ne.s32 	%p22, %r53, 0;
	@%p22 bra 	$L__BB21_47;
	shr.u32 	%r79, %r24, 3;
	and.b32  	%r80, %r79, 124;
	mov.u32 	%r81, _ZZN3cub18CUB_300001_SM_10006detail6reduce28DeviceReduceSingleTileKernelINS2_10policy_hubIfyN4cuda3std3__44plusIfEEE10Policy1000EN6thrust24THRUST_300001_SM_1000_NS6detail15normal_iteratorINSD_10device_ptrIfEEEEPfyS9_ffNS7_10__identityEEEvT0_T1_T2_T3_T4_T6_E12temp_storage;
	add.s32 	%r82, %r81, %r80;
	st.shared.f32 	[%r82+8], %f38;
$L__BB21_47:
	bar.sync 	0;
	setp.ne.s32 	%p23, %r24, 0;
	@%p23 bra 	$L__BB21_49;
	ld.shared.f32 	%f174, [_ZZN3cub18CUB_300001_SM_10006detail6reduce28DeviceReduceSingleTileKernelINS2_10policy_hubIfyN4cuda3std3__44plusIfEEE10Policy1000EN6thrust24THRUST_300001_SM_1000_NS6detail15normal_iteratorINSD_10device_ptrIfEEEEPfyS9_ffNS7_10__identityEEEvT0_T1_T2_T3_T4_T6_E12temp_storage+12];
	add.f32 	%f175, %f327, %f174;
	ld.shared.f32 	%f176, [_ZZN3cub18CUB_300001_SM_10006detail6reduce28DeviceReduceSingleTileKernelINS2_10policy_hubIfyN4cuda3std3__44plusIfEEE10Policy1000EN6thrust24THRUST_300001_SM_1000_NS6detail15normal_iteratorINSD_10device_ptrIfEEEEPfyS9_ffNS7_10__identityEEEvT0_T1_T2_T3_T4_T6_E12temp_storage+16];
	add.f32 	%f177, %f175, %f176;
	ld.shared.f32 	%f178, [_ZZN3cub18CUB_300001_SM_10006detail6reduce28DeviceReduceSingleTileKernelINS2_10policy_hubIfyN4cuda3std3__44plusIfEEE10Policy1000EN6thrust24THRUST_300001_SM_1000_NS6detail15normal_iteratorINSD_10device_ptrIfEEEEPfyS9_ffNS7_10__identityEEEvT0_T1_T2_T3_T4_T6_E12temp_storage+20];
	add.f32 	%f179, %f177, %f178;
	ld.shared.f32 	%f180, [_ZZN3cub18CUB_300001_SM_10006detail6reduce28DeviceReduceSingleTileKernelINS2_10policy_hubIfyN4cuda3std3__44plusIfEEE10Policy1000EN6thrust24THRUST_300001_SM_1000_NS6detail15normal_iteratorINSD_10device_ptrIfEEEEPfyS9_ffNS7_10__identityEEEvT0_T1_T2_T3_T4_T6_E12temp_storage+24];
	add.f32 	%f181, %f179, %f180;
	ld.shared.f32 	%f182, [_ZZN3cub18CUB_300001_SM_10006detail6reduce28DeviceReduceSingleTileKernelINS2_10policy_hubIfyN4cuda3std3__44plusIfEEE10Policy1000EN6thrust24THRUST_300001_SM_1000_NS6detail15normal_iteratorINSD_10device_ptrIfEEEEPfyS9_ffNS7_10__identityEEEvT0_T1_T2_T3_T4_T6_E12temp_storage+28];
	add.f32 	%f183, %f181, %f182;
	ld.shared.f32 	%f184, [_ZZN3cub18CUB_300001_SM_10006detail6reduce28DeviceReduceSingleTileKernelINS2_10policy_hubIfyN4cuda3std3__44plusIfEEE10Policy1000EN6thrust24THRUST_300001_SM_1000_NS6detail15normal_iteratorINSD_10device_ptrIfEEEEPfyS9_ffNS7_10__identityEEEvT0_T1_T2_T3_T4_T6_E12temp_storage+32];
	add.f32 	%f185, %f183, %f184;
	ld.shared.f32 	%f186, [_ZZN3cub18CUB_300001_SM_10006detail6reduce28DeviceReduceSingleTileKernelINS2_10policy_hubIfyN4cuda3std3__44plusIfEEE10Policy1000EN6thrust24THRUST_300001_SM_1000_NS6detail15normal_iteratorINSD_10device_ptrIfEEEEPfyS9_ffNS7_10__identityEEEvT0_T1_T2_T3_T4_T6_E12temp_storage+36];
	add.f32 	%f327, %f185, %f186;
$L__BB21_49:
	mov.u32 	%r155, %tid.x;
	setp.ne.s32 	%p57, %r155, 0;
	@%p57 bra 	$L__BB21_51;
	add.f32 	%f305, %f42, %f327;
	st.global.f32 	[%rd1], %f305;
$L__BB21_51:
	ret;

}
	// .globl	_ZN3cub18CUB_300001_SM_10006detail6reduce18DeviceReduceKernelINS2_10policy_hubIfyN4cuda3std3__44plusIfEEE10Policy1000EN6thrust24THRUST_300001_SM_1000_NS6detail15normal_iteratorINSD_10device_ptrIfEEEEyS9_fNS7_10__identityEEEvT0_PT3_T1_NS0_13GridEvenShareISN_EET2_T4_
.visible .entry _ZN3cub18CUB_300001_SM_10006detail6reduce18DeviceReduceKernelINS2_10policy_hubIfyN4cuda3std3__44plusIfEEE10Policy1000EN6thrust24THRUST_300001_SM_1000_NS6detail15normal_iteratorINSD_10device_ptrIfEEEEyS9_fNS7_10__identityEEEvT0_PT3_T1_NS0_13GridEvenShareISN_EET2_T4_(
	.param .align 8 .b8 _ZN3cub18CUB_300001_SM_10006detail6reduce18DeviceReduceKernelINS2_10policy_hubIfyN4cuda3std3__44plusIfEEE10Policy1000EN6thrust24THRUST_300001_SM_1000_NS6detail15normal_iteratorINSD_10device_ptrIfEEEEyS9_fNS7_10__identityEEEvT0_PT3_T1_NS0_13GridEvenShareISN_EET2_T4__param_0[8],
	.param .u64 .ptr .align 1 _ZN3cub18CUB_300001_SM_10006detail6reduce18DeviceReduceKernelINS2_10policy_hubIfyN4cuda3std3__44plusIfEEE10Policy1000EN6thrust24THRUST_300001_SM_1000_NS6detail15normal_iteratorINSD_10device_ptrIfEEEEyS9_fNS7_10__identityEEEvT0_PT3_T1_NS0_13GridEvenShareISN_EET2_T4__param_1,
	.param .u64 _ZN3cub18CUB_300001_SM_10006detail6reduce18DeviceReduceKernelINS2_10policy_hubIfyN4cuda3std3__44plusIfEEE10Policy1000EN6thrust24THRUST_300001_SM_1000_NS6detail15normal_iteratorINSD_10device_ptrIfEEEEyS9_fNS7_10__identityEEEvT0_PT3_T1_NS0_13GridEvenShareISN_EET2_T4__param_2,
	.param .align 8 .b8 _ZN3cub18CUB_300001_SM_10006detail6reduce18DeviceReduceKernelINS2_10policy_hubIfyN4cuda3std3__44plusIfEEE10Policy1000EN6thrust24THRUST_300001_SM_1000_NS6detail15normal_iteratorINSD_10device_ptrIfEEEEyS9_fNS7_10__identityEEEvT0_PT3_T1_NS0_13GridEvenShareISN_EET2_T4__param_3[72],
	.param .align 1 .b8 _ZN3cub18CUB_300001_SM_10006detail6reduce18DeviceReduceKernelINS2_10policy_hubIfyN4cuda3std3__44plusIfEEE10Policy1000EN6thrust24THRUST_300001_SM_1000_NS6detail15normal_iteratorINSD_10device_ptrIfEEEEyS9_fNS7_10__identityEEEvT0_PT3_T1_NS0_13GridEvenShareISN_EET2_T4__param_4[1],
	.param .align 1 .b8 _ZN3cub18CUB_300001_SM_10006detail6reduce18DeviceReduceKernelINS2_10policy_hubIfyN4cuda3std3__44plusIfEEE10Policy1000EN6thrust24THRUST_300001_SM_1000_NS6detail15normal_iteratorINSD_10device_ptrIfEEEEyS9_fNS7_10__identityEEEvT0_PT3_T1_NS0_13GridEvenShareISN_EET2_T4__param_5[1]
)
.maxntid 256
{
	.reg .pred 	%p<57>;
	.reg .b16 	%rs<4>;
	.reg .b32 	%r<206>;
	.reg .b32 	%f<324>;
	.reg .b64 	%rd<78>;
	// demoted variable
	.shared .align 4 .b8 _ZZN3cub18CUB_300001_SM_10006detail6reduce18DeviceReduceKernelINS2_10policy_hubIfyN4cuda3std3__44plusIfEEE10Policy1000EN6thrust24THRUST_300001_SM_1000_NS6detail15normal_iteratorINSD_10device_ptrIfEEEEyS9_fNS7_10__identityEEEvT0_PT3_T1_NS0_13GridEvenShareISN_EET2_T4_E12temp_storage[44];
	ld.param.u64 	%rd1, [_ZN3cub18CUB_300001_SM_10006detail6reduce18DeviceReduceKernelINS2_10policy_hubIfyN4cuda3std3__44plusIfEEE10Policy1000EN6thrust24THRUST_300001_SM_1000_NS6detail15normal_iteratorINSD_10device_ptrIfEEEEyS9_fNS7_10__identityEEEvT0_PT3_T1_NS0_13GridEvenShareISN_EET2_T4__param_3+32];
	ld.param.u32 	%r1, [_ZN3cub18CUB_300001_SM_10006detail6reduce18DeviceReduceKernelINS2_10policy_hubIfyN4cuda3std3__44plusIfEEE10Policy1000EN6thrust24THRUST_300001_SM_1000_NS6detail15normal_iteratorINSD_10device_ptrIfEEEEyS9_fNS7_10__identityEEEvT0_PT3_T1_NS0_13GridEvenShareISN_EET2_T4__param_3+40];
	ld.param.u64 	%rd25, [_ZN3cub18CUB_300001_SM_10006detail6reduce18DeviceReduceKernelINS2_10policy_hubIfyN4cuda3std3__44plusIfEEE10Policy1000EN6thrust24THRUST_300001_SM_1000_NS6detail15normal_iteratorINSD_10device_ptrIfEEEEyS9_fNS7_10__identityEEEvT0_PT3_T1_NS0_13GridEvenShareISN_EET2_T4__param_0];
	cvta.to.global.u64 	%rd2, %rd25;
	mov.u32 	%r2, %ctaid.x;
	shl.b32 	%r50, %r1, 12;
	cvt.s64.s32 	%rd3, %r50;
	shl.b32 	%r51, %r2, 12;
	cvt.u64.u32 	%rd4, %r51;
	sub.s64 	%rd5, %rd1, %rd4;
	setp.gt.u64 	%p1, %rd5, 4095;
	@%p1 bra 	$L__BB22_25;
	cvt.u32.u64 	%r112, %rd4;
	cvt.u32.u64 	%r3, %rd1;
	sub.s32 	%r4, %r3, %r112;
	mov.u32 	%r5, %tid.x;
	setp.ge.s32 	%p23, %r5, %r4;
	mov.f32 	%f312, 0f00000000;
	mov.u32 	%r193, %r5;
	@%p23 bra 	$L__BB22_3;
	add.s32 	%r114, %r112, %r5;
	mul.wide.u32 	%rd51, %r114, 4;
	add.s64 	%rd52, %rd2, %rd51;
	ld.global.f32 	%f312, [%rd52];
	add.s32 	%r193, %r5, 256;
$L__BB22_3:
	setp.ge.s32 	%p24, %r193, %r4;
	@%p24 bra 	$L__BB22_16;
	not.b32 	%r116, %r193;
	add.s32 	%r117, %r116, %r3;
	sub.s32 	%r118, %r117, %r112;
	shr.u32 	%r119, %r118, 8;
	add.s32 	%r8, %r119, 1;
	and.b32  	%r9, %r8, 15;
	setp.lt.u32 	%p25, %r118, 3840;
	@%p25 bra 	$L__BB22_7;
	and.b32  	%r120, %r8, 33554416;
	neg.s32 	%r191, %r120;
	mul.wide.u32 	%rd53, %r2, 16384;
	mul.wide.u32 	%rd54, %r193, 4;
	or.b64  	%rd55, %rd53, %rd54;
	add.s64 	%rd56, %rd55, %rd2;
	add.s64 	%rd72, %rd56, 8192;
$L__BB22_6:
	.pragma "nounroll";
	ld.global.f32 	%f187, [%rd72+-8192];
	add.f32 	%f188, %f312, %f187;
	ld.global.f32 	%f189, [%rd72+-7168];
	add.f32 	%f190, %f188, %f189;
	ld.global.f32 	%f191, [%rd72+-6144];
	add.f32 	%f192, %f190, %f191;
	ld.global.f32 	%f193, [%rd72+-5120];
	add.f32 	%f194, %f192, %f193;
	ld.global.f32 	%f195, [%rd72+-4096];
	add.f32 	%f196, %f194, %f195;
	ld.global.f32 	%f197, [%rd72+-3072];
	add.f32 	%f198, %f196, %f197;
	ld.global.f32 	%f199, [%rd72+-2048];
	add.f32 	%f200, %f198, %f199;
	ld.global.f32 	%f201, [%rd72+-1024];
	add.f32 	%f202, %f200, %f201;
	ld.global.f32 	%f203, [%rd72];
	add.f32 	%f204, %f202, %f203;
	ld.global.f32 	%f205, [%rd72+1024];
	add.f32 	%f206, %f204, %f205;
	ld.global.f32 	%f207, [%rd72+2048];
	add.f32 	%f208, %f206, %f207;
	ld.global.f32 	%f209, [%rd72+3072];
	add.f32 	%f210, %f208, %f209;
	ld.global.f32 	%f211, [%rd72+4096];
	add.f32 	%f212, %f210, %f211;
	ld.global.f32 	%f213, [%rd72+5120];
	add.f32 	%f214, %f212, %f213;
	ld.global.f32 	%f215, [%rd72+6144];
	add.f32 	%f216, %f214, %f215;
	ld.global.f32 	%f217, [%rd72+7168];
	add.f32 	%f312, %f216, %f217;
	add.s32 	%r193, %r193, 4096;
	add.s32 	%r191, %r191, 16;
	add.s64 	%rd72, %rd72, 16384;
	setp.ne.s32 	%p26, %r191, 0;
	@%p26 bra 	$L__BB22_6;
$L__BB22_7:
	setp.eq.s32 	%p27, %r9, 0;
	@%p27 bra 	$L__BB22_16;
	and.b32  	%r16, %r8, 7;
	setp.lt.u32 	%p28, %r9, 8;
	@%p28 bra 	$L__BB22_10;
	cvt.s64.s32 	%rd57, %r193;
	add.s64 	%rd58, %rd57, %rd4;
	shl.b64 	%rd59, %rd58, 2;
	add.s64 	%rd60, %rd2, %rd59;
	ld.global.f32 	%f219, [%rd60];
	add.f32 	%f220, %f312, %f219;
	ld.global.f32 	%f221, [%rd60+1024];
	add.f32 	%f222, %f220, %f221;
	ld.global.f32 	%f223, [%rd60+2048];
	add.f32 	%f224, %f222, %f223;
	ld.global.f32 	%f225, [%rd60+3072];
	add.f32 	%f226, %f224, %f225;
	ld.global.f32 	%f227, [%rd60+4096];
	add.f32 	%f228, %f226, %f227;
	ld.global.f32 	%f229, [%rd60+5120];
	add.f32 	%f230, %f228, %f229;
	ld.global.f32 	%f231, [%rd60+6144];
	add.f32 	%f232, %f230, %f231;
	ld.global.f32 	%f233, [%rd60+7168];
	add.f32 	%f312, %f232, %f233;
	add.s32 	%r193, %r193, 2048;
$L__BB22_10:
	setp.eq.s32 	%p29, %r16, 0;
	@%p29 bra 	$L__BB22_16;
	and.b32  	%r19, %r8, 3;
	setp.lt.u32 	%p30, %r16, 4;
	@%p30 bra 	$L__BB22_13;
	cvt.s64.s32 	%rd61, %r193;
	add.s64 	%rd62, %rd61, %rd4;
	shl.b64 	%rd63, %rd62, 2;
	add.s64 	%rd64, %rd2, %rd63;
	ld.global.f32 	%f235, [%rd64];
	add.f32 	%f236, %f312, %f235;
	ld.global.f32 	%f237, [%rd64+1024];
	add.f32 	%f238, %f236, %f237;
	ld.global.f32 	%f239, [%rd64+2048];
	add.f32 	%f240, %f238, %f239;
	ld.global.f32 	%f241, [%rd64+3072];
	add.f32 	%f312, %f240, %f241;
	add.s32 	%r193, %r193, 1024;
$L__BB22_13:
	setp.eq.s32 	%p31, %r19, 0;
	@%p31 bra 	$L__BB22_16;
	mul.wide.u32 	%rd65, %r2, 16384;
	add.s64 	%rd9, %rd2, %rd65;
	neg.s32 	%r196, %r19;
$L__BB22_15:
	.pragma "nounroll";
	mul.wide.s32 	%rd66, %r193, 4;
	add.s64 	%rd67, %rd9, %rd66;
	ld.global.f32 	%f242, [%rd67];
	add.f32 	%f312, %f312, %f242;
	add.s32 	%r193, %r193, 256;
	add.s32 	%r196, %r196, 1;
	setp.ne.s32 	%p32, %r196, 0;
	@%p32 bra 	$L__BB22_15;
$L__BB22_16:
	setp.lt.s32 	%p33, %r4, 256;
	@%p33 bra 	$L__BB22_21;
	// begin inline asm
	mov.u32 %r159, %laneid;
	// end inline asm
	mov.b32 	%r161, %f312;
	mov.b32 	%r162, 1;
	mov.b32 	%r183, 31;
	mov.b32 	%r184, -1;
	// begin inline asm
	shfl.sync.down.b32 %r160, %r161, %r162, %r183, %r184;
	// end inline asm
	setp.gt.s32 	%p49, %r159, 30;
	mov.b32 	%f277, %r160;
	add.f32 	%f278, %f312, %f277;
	selp.f32 	%f279, %f312, %f278, %p49;
	mov.b32 	%r166, %f279;
	mov.b32 	%r167, 2;
	// begin inline asm
	shfl.sync.down.b32 %r165, %r166, %r167, %r183, %r184;
	// end inline asm
	setp.gt.s32 	%p50, %r159, 29;
	mov.b32 	%f280, %r165;
	add.f32 	%f281, %f279, %f280;
	selp.f32 	%f282, %f279, %f281, %p50;
	mov.b32 	%r171, %f282;
	mov.b32 	%r172, 4;
	// begin inline asm
	shfl.sync.down.b32 %r170, %r171, %r172, %r183, %r184;
	// end inline asm
	setp.gt.s32 	%p51, %r159, 27;
	mov.b32 	%f283, %r170;
	add.f32 	%f284, %f282, %f283;
	selp.f32 	%f285, %f282, %f284, %p51;
	mov.b32 	%r176, %f285;
	mov.b32 	%r177, 8;
	// begin inline asm
	shfl.sync.down.b32 %r175, %r176, %r177, %r183, %r184;
	// end inline asm
	setp.gt.s32 	%p52, %r159, 23;
	mov.b32 	%f286, %r175;
	add.f32 	%f287, %f285, %f286;
	selp.f32 	%f288, %f285, %f287, %p52;
	mov.b32 	%r181, %f288;
	mov.b32 	%r182, 16;
	// begin inline asm
	shfl.sync.down.b32 %r180, %r181, %r182, %r183, %r184;
	// end inline asm
	setp.gt.s32 	%p53, %r159, 15;
	mov.b32 	%f289, %r180;
	add.f32 	%f16, %f288, %f289;
	selp.f32 	%f323, %f288, %f16, %p53;
	setp.ne.s32 	%p54, %r159, 0;
	@%p54 bra 	$L__BB22_19;
	shr.u32 	%r185, %r5, 3;
	and.b32  	%r186, %r185, 124;
	mov.u32 	%r187, _ZZN3cub18CUB_300001_SM_10006detail6reduce18DeviceReduceKernelINS2_10policy_hubIfyN4cuda3std3__44plusIfEEE10Policy1000EN6thrust24THRUST_300001_SM_1000_NS6detail15normal_iteratorINSD_10device_ptrIfEEEEyS9_fNS7_10__identityEEEvT0_PT3_T1_NS0_13GridEvenShareISN_EET2_T4_E12temp_storage;
	add.s32 	%r188, %r187, %r186;
	st.shared.f32 	[%r188+8], %f16;
$L__BB22_19:
	bar.sync 	0;
	setp.ne.s32 	%p55, %r5, 0;
	@%p55 bra 	$L__BB22_46;
	ld.shared.f32 	%f290, [_ZZN3cub18CUB_300001_SM_10006detail6reduce18DeviceReduceKernelINS2_10policy_hubIfyN4cuda3std3__44plusIfEEE10Policy1000EN6thrust24THRUST_300001_SM_1000_NS6detail15normal_iteratorINSD_10device_ptrIfEEEEyS9_fNS7_10__identityEEEvT0_PT3_T1_NS0_13GridEvenShareISN_EET2_T4_E12temp_storage+12];
	add.f32 	%f291, %f323, %f290;
	ld.shared.f32 	%f292, [_ZZN3cub18CUB_300001_SM_10006detail6reduce18DeviceReduceKernelINS2_10policy_hubIfyN4cuda3std3__44plusIfEEE10Policy1000EN6thrust24THRUST_300001_SM_1000_NS6detail15normal_iteratorINSD_10device_ptrIfEEEEyS9_fNS7_10__identityEEEvT0_PT3_T1_NS0_13GridEvenShareISN_EET2_T4_E12temp_storage+16];
	add.f32 	%f293, %f291, %f292;
	ld.shared.f32 	%f294, [_ZZN3cub18CUB_300001_SM_10006detail6reduce18DeviceReduceKernelINS2_10policy_hubIfyN4cuda3std3__44plusIfEEE10Policy1000EN6thrust24THRUST_300001_SM_1000_NS6detail15normal_iteratorINSD_10device_ptrIfEEEEyS9_fNS7_10__identityEEEvT0_PT3_T1_NS0_13GridEvenShareISN_EET2_T4_E12temp_storage+20];
	add.f32 	%f295, %f293, %f294;
	ld.shared.f32 	%f296, [_ZZN3cub18CUB_300001_SM_10006detail6reduce18DeviceReduceKernelINS2_10policy_hubIfyN4cuda3std3__44plusIfEEE10Policy1000EN6thrust24THRUST_300001_SM_1000_NS6detail15normal_iteratorINSD_10device_ptrIfEEEEyS9_fNS7_10__identityEEEvT0_PT3_T1_NS0_13GridEvenShareISN_EET2_T4_E12temp_storage+24];
	add.f32 	%f297, %f295, %f296;
	ld.shared.f32 	%f298, [_ZZN3cub18CUB_300001_SM_10006detail6reduce18DeviceReduceKernelINS2_10policy_hubIfyN4cuda3std3__44plusIfEEE10Policy1000EN6thrust24THRUST_300001_SM_1000_NS6detail15normal_iteratorINSD_10device_ptrIfEEEEyS9_fNS7_10__identityEEEvT0_PT3_T1_NS0_13GridEvenShareISN_EET2_T4_E12temp_storage+28];
	add.f32 	%f299, %f297, %f298;
	ld.shared.f32 	%f300, [_ZZN3cub18CUB_300001_SM_10006detail6reduce18DeviceReduceKernelINS2_10policy_hubIfyN4cuda3std3__44plusIfEEE10Policy1000EN6thrust24THRUST_300001_SM_1000_NS6detail15normal_iteratorINSD_10device_ptrIfEEEEyS9_fNS7_10__identityEEEvT0_PT3_T1_NS0_13GridEvenShareISN_EET2_T4_E12temp_storage+32];
	add.f32 	%f301, %f299, %f300;
	ld.shared.f32 	%f302, [_ZZN3cub18CUB_300001_SM_10006detail6reduce18DeviceReduceKernelINS2_10policy_hubIfyN4cuda3std3__44plusIfEEE10Policy1000EN6thrust24THRUST_300001_SM_1000_NS6detail15normal_iteratorINSD_10device_ptrIfEEEEyS9_fNS7_10__identityEEEvT0_PT3_T1_NS0_13GridEvenShareISN_EET2_T4_E12temp_storage+36];
	add.f32 	%f323, %f301, %f302;
	bra.uni 	$L__BB22_46;
$L__BB22_21:
	// begin inline asm
	mov.u32 %r121, %laneid;
	// end inline asm
	and.b32  	%r147, %r5, 992;
	add.s32 	%r148, %r147, 32;
	setp.gt.s32 	%p34, %r148, %r4;
	not.b32 	%r149, %r147;
	add.s32 	%r150, %r4, %r149;
	selp.b32 	%r145, %r150, 31, %p34;
	mov.b32 	%r123, %f312;
	mov.b32 	%r124, 1;
	mov.b32 	%r146, -1;
	// begin inline asm
	shfl.sync.down.b32 %r122, %r123, %r124, %r145, %r146;
	// end inline asm
	setp.lt.s32 	%p35, %r121, %r145;
	mov.b32 	%f243, %r122;
	add.f32 	%f244, %f312, %f243;
	selp.f32 	%f245, %f244, %f312, %p35;
	mov.b32 	%r128, %f245;
	mov.b32 	%r129, 2;
	// begin inline asm
	shfl.sync.down.b32 %r127, %r128, %r129, %r145, %r146;
	// end inline asm
	add.s32 	%r151, %r121, 2;
	setp.gt.s32 	%p36, %r151, %r145;
	mov.b32 	%f246, %r127;
	add.f32 	%f247, %f245, %f246;
	selp.f32 	%f248, %f245, %f247, %p36;
	mov.b32 	%r133, %f248;
	mov.b32 	%r134, 4;
	// begin inline asm
	shfl.sync.down.b32 %r132, %r133, %r134, %r145, %r146;
	// end inline asm
	add.s32 	%r152, %r121, 4;
	setp.gt.s32 	%p37, %r152, %r145;
	mov.b32 	%f249, %r132;
	add.f32 	%f250, %f248, %f249;
	selp.f32 	%f251, %f248, %f250, %p37;
	mov.b32 	%r138, %f251;
	mov.b32 	%r139, 8;
	// begin inline asm
	shfl.sync.down.b32 %r137, %r138, %r139, %r145, %r146;
	// end inline asm
	add.s32 	%r153, %r121, 8;
	setp.gt.s32 	%p38, %r153, %r145;
	mov.b32 	%f252, %r137;
	add.f32 	%f253, %f251, %f252;
	selp.f32 	%f254, %f251, %f253, %p38;
	mov.b32 	%r143, %f254;
	mov.b32 	%r144, 16;
	// begin inline asm
	shfl.sync.down.b32 %r142, %r143, %r144, %r145, %r146;
	// end inline asm
	add.s32 	%r154, %r121, 16;
	setp.gt.s32 	%p39, %r154, %r145;
	mov.b32 	%f255, %r142;
	add.f32 	%f256, %f254, %f255;
	selp.f32 	%f323, %f254, %f256, %p39;
	setp.ne.s32 	%p40, %r121, 0;
	@%p40 bra 	$L__BB22_23;
	shr.u32 	%r155, %r5, 3;
	and.b32  	%r156, %r155, 124;
	mov.u32 	%r157, _ZZN3cub18CUB_300001_SM_10006detail6reduce18DeviceReduceKernelINS2_10policy_hubIfyN4cuda3std3__44plusIfEEE10Policy1000EN6thrust24THRUST_300001_SM_1000_NS6detail15normal_iteratorINSD_10device_ptrIfEEEEyS9_fNS7_10__identityEEEvT0_PT3_T1_NS0_13GridEvenShareISN_EET2_T4_E12temp_storage;
	add.s32 	%r158, %r157, %r156;
	st.shared.f32 	[%r158+8], %f323;
$L__BB22_23:
	bar.sync 	0;
	setp.ne.s32 	%p41, %r5, 0;
	@%p41 bra 	$L__BB22_46;
	setp.gt.s32 	%p42, %r4, 32;
	ld.shared.f32 	%f257, [_ZZN3cub18CUB_300001_SM_10006detail6reduce18DeviceReduceKernelINS2_10policy_hubIfyN4cuda3std3__44plusIfEEE10Policy1000EN6thrust24THRUST_300001_SM_1000_NS6detail15normal_iteratorINSD_10device_ptrIfEEEEyS9_fNS7_10__identityEEEvT0_PT3_T1_NS0_13GridEvenShareISN_EET2_T4_E12temp_storage+12];
	add.f32 	%f258, %f323, %f257;
	selp.f32 	%f259, %f258, %f323, %p42;
	setp.gt.s32 	%p43, %r4, 64;
	ld.shared.f32 	%f260, [_ZZN3cub18CUB_300001_SM_10006detail6reduce18DeviceReduceKernelINS2_10policy_hubIfyN4cuda3std3__44plusIfEEE10Policy1000EN6thrust24THRUST_300001_SM_1000_NS6detail15normal_iteratorINSD_10device_ptrIfEEEEyS9_fNS7_10__identityEEEvT0_PT3_T1_NS0_13GridEvenShareISN_EET2_T4_E12temp_storage+16];
	add.f32 	%f261, %f260, %f259;
	selp.f32 	%f262, %f261, %f259, %p43;
	setp.gt.s32 	%p44, %r4, 96;
	ld.shared.f32 	%f263, [_ZZN3cub18CUB_300001_SM_10006detail6reduce18DeviceReduceKernelINS2_10policy_hubIfyN4cuda3std3__44plusIfEEE10Policy1000EN6thrust24THRUST_300001_SM_1000_NS6detail15normal_iteratorINSD_10device_ptrIfEEEEyS9_fNS7_10__identityEEEvT0_PT3_T1_NS0_13GridEvenShareISN_EET2_T4_E12temp_storage+20];
	add.f32 	%f264, %f263, %f262;
	selp.f32 	%f265, %f264, %f262, %p44;
	setp.gt.s32 	%p45, %r4, 128;
	ld.shared.f32 	%f266, [_ZZN3cub18CUB_300001_SM_10006detail6reduce18DeviceReduceKernelINS2_10policy_hubIfyN4cuda3std3__44plusIfEEE10Policy1000EN6thrust24THRUST_300001_SM_1000_NS6detail15normal_iteratorINSD_10device_ptrIfEEEEyS9_fNS7_10__identityEEEvT0_PT3_T1_NS0_13GridEvenShareISN_EET2_T4_E12temp_storage+24];
	add.f32 	%f267, %f266, %f265;
	selp.f32 	%f268, %f267, %f265, %p45;
	setp.gt.s32 	%p46, %r4, 160;
	ld.shared.f32 	%f269, [_ZZN3cub18CUB_300001_SM_10006detail6reduce18DeviceReduceKernelINS2_10policy_hubIfyN4cuda3std3__44plusIfEEE10Policy1000EN6thrust24THRUST_300001_SM_1000_NS6detail15normal_iteratorINSD_10device_ptrIfEEEEyS9_fNS7_10__identityEEEvT0_PT3_T1_NS0_13GridEvenShareISN_EET2_T4_E12temp_storage+28];
	add.f32 	%f270, %f269, %f268;
	selp.f32 	%f271, %f270, %f268, %p46;
	setp.gt.s32 	%p47, %r4, 192;
	ld.shared.f32 	%f272, [_ZZN3cub18CUB_300001_SM_10006detail6reduce18DeviceReduceKernelINS2_10policy_hubIfyN4cuda3std3__44plusIfEEE10Policy1000EN6thrust24THRUST_300001_SM_1000_NS6detail15normal_iteratorINSD_10device_ptrIfEEEEyS9_fNS7_10__identityEEEvT0_PT3_T1_NS0_13GridEvenShareISN_EET2_T4_E12temp_storage+32];
	add.f32 	%f273, %f272, %f271;
	selp.f32 	%f274, %f273, %f271, %p47;
	setp.gt.s32 	%p48, %r4, 224;
	ld.shared.f32 	%f275, [_ZZN3cub18CUB_300001_SM_10006detail6reduce18DeviceReduceKernelINS2_10policy_hubIfyN4cuda3std3__44plusIfEEE10Policy1000EN6thrust24THRUST_300001_SM_1000_NS6detail15normal_iteratorINSD_10device_ptrIfEEEEyS9_fNS7_10__identityEEEvT0_PT3_T1_NS0_13GridEvenShareISN_EET2_T4_E12temp_storage+36];
	add.f32 	%f276, %f275, %f274;
	selp.f32 	%f323, %f276, %f274, %p48;
	bra.uni 	$L__BB22_46;
$L__BB22_25:
	cvt.u32.u64 	%r52, %rd4;
	mov.u32 	%r27, %tid.x;
	add.s32 	%r53, %r27, %r52;
	mul.wide.u32 	%rd26, %r53, 4;
	add.s64 	%rd27, %rd2, %rd26;
	ld.global.f32 	%f41, [%rd27];
	ld.global.f32 	%f42, [%rd27+1024];
	ld.global.f32 	%f43, [%rd27+2048];
	ld.global.f32 	%f44, [%rd27+3072];
	ld.global.f32 	%f45, [%rd27+4096];
	ld.global.f32 	%f46, [%rd27+5120];
	ld.global.f32 	%f47, [%rd27+6144];
	ld.global.f32 	%f48, [%rd27+7168];
	ld.global.f32 	%f49, [%rd27+8192];
	ld.global.f32 	%f50, [%rd27+9216];
	ld.global.f32 	%f51, [%rd27+10240];
	ld.global.f32 	%f52, [%rd27+11264];
	ld.global.f32 	%f53, [%rd27+12288];
	ld.global.f32 	%f54, [%rd27+13312];
	ld.global.f32 	%f55, [%rd27+14336];
	ld.global.f32 	%f56, [%rd27+15360];
	add.f32 	%f57, %f41, %f42;
	add.f32 	%f58, %f43, %f44;
	add.f32 	%f59, %f45, %f46;
	add.f32 	%f60, %f47, %f48;
	add.f32 	%f61, %f49, %f50;
	add.f32 	%f62, %f51, %f52;
	add.f32 	%f63, %f53, %f54;
	add.f32 	%f64, %f55, %f56;
	add.f32 	%f65, %f57, %f58;
	add.f32 	%f66, %f59, %f60;
	add.f32 	%f67, %f61, %f62;
	add.f32 	%f68, %f63, %f64;
	add.f32 	%f69, %f65, %f66;
	add.f32 	%f70, %f67, %f68;
	add.f32 	%f322, %f69, %f70;
	setp.lt.u64 	%p2, %rd5, %rd3;
	@%p2 bra 	$L__BB22_42;
	cvt.u32.u64 	%r55, %rd3;
	cvt.u64.u32 	%rd28, %r27;
	add.s64 	%rd74, %rd4, %rd3;
	cvt.u32.u64 	%r28, %rd1;
	not.b32 	%r57, %r27;
	add.s32 	%r58, %r57, %r28;
	sub.s32 	%r59, %r58, %r55;
	sub.s32 	%r198, %r59, %r52;
	add.s64 	%rd29, %rd74, %rd28;
	shl.b64 	%rd30, %rd29, 2;
	add.s64 	%rd31, %rd30, %rd2;
	add.s64 	%rd73, %rd31, 8192;
	mov.b32 	%r199, 0;
	shl.b32 	%r60, %r1, 12;
	mov.u64 	%rd75, %rd4;
$L__BB22_27:
	cvt.s64.s32 	%rd15, %r60;
	add.s64 	%rd75, %rd75, %rd15;
	add.s64 	%rd32, %rd1, -4096;
	setp.gt.u64 	%p3, %rd75, %rd32;
	@%p3 bra 	$L__BB22_29;
	shl.b32 	%r61, %r1, 12;
	cvt.s64.s32 	%rd33, %r61;
	cvt.u64.u32 	%rd34, %r27;
	add.s64 	%rd35, %rd75, %rd34;
	shl.b64 	%rd36, %rd35, 2;
	add.s64 	%rd37, %rd2, %rd36;
	ld.global.f32 	%f71, [%rd37];
	ld.global.f32 	%f72, [%rd37+1024];
	ld.global.f32 	%f73, [%rd37+2048];
	ld.global.f32 	%f74, [%rd37+3072];
	ld.global.f32 	%f75, [%rd37+4096];
	ld.global.f32 	%f76, [%rd37+5120];
	ld.global.f32 	%f77, [%rd37+6144];
	ld.global.f32 	%f78, [%rd37+7168];
	ld.global.f32 	%f79, [%rd37+8192];
	ld.global.f32 	%f80, [%rd37+9216];
	ld.global.f32 	%f81, [%rd37+10240];
	ld.global.f32 	%f82, [%rd37+11264];
	ld.global.f32 	%f83, [%rd37+12288];
	ld.global.f32 	%f84, [%rd37+13312];
	ld.global.f32 	%f85, [%rd37+14336];
	ld.global.f32 	%f86, [%rd37+15360];
	add.f32 	%f87, %f322, %f71;
	add.f32 	%f88, %f72, %f73;
	add.f32 	%f89, %f74, %f75;
	add.f32 	%f90, %f76, %f77;
	add.f32 	%f91, %f78, %f79;
	add.f32 	%f92, %f80, %f81;
	add.f32 	%f93, %f82, %f83;
	add.f32 	%f94, %f84, %f85;
	add.f32 	%f95, %f87, %f88;
	add.f32 	%f96, %f89, %f90;
	add.f32 	%f97, %f91, %f92;
	add.f32 	%f98, %f93, %f94;
	add.f32 	%f99, %f95, %f96;
	add.f32 	%f100, %f97, %f98;
	add.f32 	%f101, %f99, %f100;
	add.f32 	%f322, %f101, %f86;
	sub.s64 	%rd38, %rd1, %rd75;
	setp.lt.u64 	%p4, %rd38, %rd33;
	add.s32 	%r199, %r199, 1;
	add.s64 	%rd74, %rd74, %rd33;
	sub.s32 	%r198, %r198, %r61;
	mul.wide.s32 	%rd39, %r61, 4;
	add.s64 	%rd73, %rd73, %rd39;
	@%p4 bra 	$L__BB22_42;
	bra.uni 	$L__BB22_27;
$L__BB22_29:
	setp.le.u64 	%p5, %rd1, %rd75;
	cvt.u32.u64 	%r62, %rd75;
	cvt.u32.u64 	%r63, %rd1;
	sub.s32 	%r64, %r63, %r62;
	setp.ge.s32 	%p6, %r27, %r64;
	or.pred  	%p7, %p5, %p6;
	@%p7 bra 	$L__BB22_42;
	cvt.u32.u64 	%r66, %rd15;
	cvt.u32.u64 	%r67, %rd4;
	not.b32 	%r68, %r27;
	add.s32 	%r69, %r68, %r28;
	add.s32 	%r70, %r66, %r67;
	sub.s32 	%r71, %r69, %r70;
	mul.lo.s32 	%r72, %r1, %r199;
	shl.b32 	%r73, %r72, 12;
	sub.s32 	%r74, %r71, %r73;
	shr.u32 	%r75, %r74, 8;
	add.s32 	%r34, %r75, 1;
	and.b32  	%r35, %r34, 15;
	setp.lt.u32 	%p8, %r74, 3840;
	mov.u32 	%r202, %r27;
	@%p8 bra 	$L__BB22_33;
	shr.u32 	%r76, %r198, 8;
	add.s32 	%r77, %r76, 1;
	and.b32  	%r78, %r77, 33554416;
	neg.s32 	%r200, %r78;
	mov.u32 	%r202, %r27;
$L__BB22_32:
	.pragma "nounroll";
	ld.global.f32 	%f103, [%rd73+-8192];
	add.f32 	%f104, %f322, %f103;
	ld.global.f32 	%f105, [%rd73+-7168];
	add.f32 	%f106, %f104, %f105;
	ld.global.f32 	%f107, [%rd73+-6144];
	add.f32 	%f108, %f106, %f107;
	ld.global.f32 	%f109, [%rd73+-5120];
	add.f32 	%f110, %f108, %f109;
	ld.global.f32 	%f111, [%rd73+-4096];
	add.f32 	%f112, %f110, %f111;
	ld.global.f32 	%f113, [%rd73+-3072];
	add.f32 	%f114, %f112, %f113;
	ld.global.f32 	%f115, [%rd73+-2048];
	add.f32 	%f116, %f114, %f115;
	ld.global.f32 	%f117, [%rd73+-1024];
	add.f32 	%f118, %f116, %f117;
	ld.global.f32 	%f119, [%rd73];
	add.f32 	%f120, %f118, %f119;
	ld.global.f32 	%f121, [%rd73+1024];
	add.f32 	%f122, %f120, %f121;
	ld.global.f32 	%f123, [%rd73+2048];
	add.f32 	%f124, %f122, %f123;
	ld.global.f32 	%f125, [%rd73+3072];
	add.f32 	%f126, %f124, %f125;
	ld.global.f32 	%f127, [%rd73+4096];
	add.f32 	%f128, %f126, %f127;
	ld.global.f32 	%f129, [%rd73+5120];
	add.f32 	%f130, %f128, %f129;
	ld.global.f32 	%f131, [%rd73+6144];
	add.f32 	%f132, %f130, %f131;
	ld.global.f32 	%f133, [%rd73+7168];
	add.f32 	%f322, %f132, %f133;
	add.s32 	%r202, %r202, 4096;
	add.s32 	%r200, %r200, 16;
	add.s64 	%rd73, %rd73, 16384;
	setp.ne.s32 	%p9, %r200, 0;
	@%p9 bra 	$L__BB22_32;
$L__BB22_33:
	setp.eq.s32 	%p10, %r35, 0;
	@%p10 bra 	$L__BB22_42;
	and.b32  	%r42, %r34, 7;
	setp.lt.u32 	%p11, %r35, 8;
	@%p11 bra 	$L__BB22_36;
	cvt.u64.u32 	%rd40, %r202;
	add.s64 	%rd41, %rd75, %rd40;
	shl.b64 	%rd42, %rd41, 2;
	add.s64 	%rd43, %rd2, %rd42;
	ld.global.f32 	%f135, [%rd43];
	add.f32 	%f136, %f322, %f135;
	ld.global.f32 	%f137, [%rd43+1024];
	add.f32 	%f138, %f136, %f137;
	ld.global.f32 	%f139, [%rd43+2048];
	add.f32 	%f140, %f138, %f139;
	ld.global.f32 	%f141, [%rd43+3072];
	add.f32 	%f142, %f140, %f141;
	ld.global.f32 	%f143, [%rd43+4096];
	add.f32 	%f144, %f142, %f143;
	ld.global.f32 	%f145, [%rd43+5120];
	add.f32 	%f146, %f144, %f145;
	ld.global.f32 	%f147, [%rd43+6144];
	add.f32 	%f148, %f146, %f147;
	ld.global.f32 	%f149, [%rd43+7168];
	add.f32 	%f322, %f148, %f149;
	add.s32 	%r202, %r202, 2048;
$L__BB22_36:
	setp.eq.s32 	%p12, %r42, 0;
	@%p12 bra 	$L__BB22_42;
	setp.lt.u32 	%p13, %r42, 4;
	@%p13 bra 	$L__BB22_39;
	cvt.u64.u32 	%rd44, %r202;
	add.s64 	%rd45, %rd75, %rd44;
	shl.b64 	%rd46, %rd45, 2;
	add.s64 	%rd47, %rd2, %rd46;
	ld.global.f32 	%f151, [%rd47];
	add.f32 	%f152, %f322, %f151;
	ld.global.f32 	%f153, [%rd47+1024];
	add.f32 	%f154, %f152, %f153;
	ld.global.f32 	%f155, [%rd47+2048];
	add.f32 	%f156, %f154, %f155;
	ld.global.f32 	%f157, [%rd47+3072];
	add.f32 	%f322, %f156, %f157;
	add.s32 	%r202, %r202, 1024;
$L__BB22_39:
	and.b32  	%r79, %r34, 3;
	setp.eq.s32 	%p14, %r79, 0;
	@%p14 bra 	$L__BB22_42;
	cvt.u64.u32 	%rd48, %r202;
	add.s64 	%rd49, %rd48, %rd74;
	shl.b64 	%rd50, %rd49, 2;
	add.s64 	%rd77, %rd2, %rd50;
	cvt.u16.u32 	%rs1, %r198;
	shr.u16 	%rs2, %rs1, 8;
	add.s16 	%rs3, %rs2, 1;
	cvt.u32.u16 	%r80, %rs3;
	and.b32  	%r81, %r80, 3;
	neg.s32 	%r205, %r81;
$L__BB22_41:
	.pragma "nounroll";
	ld.global.f32 	%f158, [%rd77];
	add.f32 	%f322, %f322, %f158;
	add.s64 	%rd77, %rd77, 1024;
	add.s32 	%r205, %r205, 1;
	setp.ne.s32 	%p15, %r205, 0;
	@%p15 bra 	$L__BB22_41;
$L__BB22_42:
	// begin inline asm
	mov.u32 %r82, %laneid;
	// end inline asm
	mov.b32 	%r84, %f322;
	mov.b32 	%r85, 1;
	mov.b32 	%r106, 31;
	mov.b32 	%r107, -1;
	// begin inline asm
	shfl.sync.down.b32 %r83, %r84, %r85, %r106, %r107;
	// end inline asm
	setp.gt.s32 	%p16, %r82, 30;
	mov.b32 	%f159, %r83;
	add.f32 	%f160, %f322, %f159;
	selp.f32 	%f161, %f322, %f160, %p16;
	mov.b32 	%r89, %f161;
	mov.b32 	%r90, 2;
	// begin inline asm
	shfl.sync.down.b32 %r88, %r89, %r90, %r106, %r107;
	// end inline asm
	setp.gt.s32 	%p17, %r82, 29;
	mov.b32 	%f162, %r88;
	add.f32 	%f163, %f161, %f162;
	selp.f32 	%f164, %f161, %f163, %p17;
	mov.b32 	%r94, %f164;
	mov.b32 	%r95, 4;
	// begin inline asm
	shfl.sync.down.b32 %r93, %r94, %r95, %r106, %r107;
	// end inline asm
	setp.gt.s32 	%p18, %r82, 27;
	mov.b32 	%f165, %r93;
	add.f32 	%f166, %f164, %f165;
	selp.f32 	%f167, %f164, %f166, %p18;
	mov.b32 	%r99, %f167;
	mov.b32 	%r100, 8;
	// begin inline asm
	shfl.sync.down.b32 %r98, %r99, %r100, %r106, %r107;
	// end inline asm
	setp.gt.s32 	%p19, %r82, 23;
	mov.b32 	%f168, %r98;
	add.f32 	%f169, %f167, %f168;
	selp.f32 	%f170, %f167, %f169, %p19;
	mov.b32 	%r104, %f170;
	mov.b32 	%r105, 16;
	// begin inline asm
	shfl.sync.down.b32 %r103, %r104, %r105, %r106, %r107;
	// end inline asm
	setp.gt.s32 	%p20, %r82, 15;
	mov.b32 	%f171, %r103;
	add.f32 	%f37, %f170, %f171;
	selp.f32 	%f323, %f170, %f37, %p20;
	setp.ne.s32 	%p21, %r82, 0;
	@%p21 bra 	$L__BB22_44;
	shr.u32 	%r108, %r27, 3;
	and.b32  	%r109, %r108, 124;
	mov.u32 	%r110, _ZZN3cub18CUB_300001_SM_10006detail6reduce18DeviceReduceKernelINS2_10policy_hubIfyN4cuda3std3__44plusIfEEE10Policy1000EN6thrust24THRUST_300001_SM_1000_NS6detail15normal_iteratorINSD_10device_ptrIfEEEEyS9_fNS7_10__identityEEEvT0_PT3_T1_NS0_13GridEvenShareISN_EET2_T4_E12temp_storage;
	add.s32 	%r111, %r110, %r109;
	st.shared.f32 	[%r111+8], %f37;
$L__BB22_44:
	bar.sync 	0;
	setp.ne.s32 	%p22, %r27, 0;
	@%p22 bra 	$L__BB22_46;
	ld.shared.f32 	%f172, [_ZZN3cub18CUB_300001_SM_10006detail6reduce18DeviceReduceKernelINS2_10policy_hubIfyN4cuda3std3__44plusIfEEE10Policy1000EN6thrust24THRUST_300001_SM_1000_NS6detail15normal_iteratorINSD_10device_ptrIfEEEEyS9_fNS7_10__identityEEEvT0_PT3_T1_NS0_13GridEvenShareISN_EET2_T4_E12temp_storage+12];
	add.f32 	%f173, %f323, %f172;
	ld.shared.f32 	%f174, [_ZZN3cub18CUB_300001_SM_10006detail6reduce18DeviceReduceKernelINS2_10policy_hubIfyN4cuda3std3__44plusIfEEE10Policy1000EN6thrust24THRUST_300001_SM_1000_NS6detail15normal_iteratorINSD_10device_ptrIfEEEEyS9_fNS7_10__identityEEEvT0_PT3_T1_NS0_13GridEvenShareISN_EET2_T4_E12temp_storage+16];
	add.f32 	%f175, %f173, %f174;
	ld.shared.f32 	%f176, [_ZZN3cub18CUB_300001_SM_10006detail6reduce18DeviceReduceKernelINS2_10policy_hubIfyN4cuda3std3__44plusIfEEE10Policy1000EN6thrust24THRUST_300001_SM_1000_NS6detail15normal_iteratorINSD_10device_ptrIfEEEEyS9_fNS7_10__identityEEEvT0_PT3_T1_NS0_13GridEvenShareISN_EET2_T4_E12temp_storage+20];
	add.f32 	%f177, %f175, %f176;
	ld.shared.f32 	%f178, [_ZZN3cub18CUB_300001_SM_10006detail6reduce18DeviceReduceKernelINS2_10policy_hubIfyN4cuda3std3__44plusIfEEE10Policy1000EN6thrust24THRUST_300001_SM_1000_NS6detail15normal_iteratorINSD_10device_ptrIfEEEEyS9_fNS7_10__identityEEEvT0_PT3_T1_NS0_13GridEvenShareISN_EET2_T4_E12temp_storage+24];
	add.f32 	%f179, %f177, %f178;
	ld.shared.f32 	%f180, [_ZZN3cub18CUB_300001_SM_10006detail6reduce18DeviceReduceKernelINS2_10policy_hubIfyN4cuda3std3__44plusIfEEE10Policy1000EN6thrust24THRUST_300001_SM_1000_NS6detail15normal_iteratorINSD_10device_ptrIfEEEEyS9_fNS7_10__identityEEEvT0_PT3_T1_NS0_13GridEvenShareISN_EET2_T4_E12temp_storage+28];
	add.f32 	%f181, %f179, %f180;
	ld.shared.f32 	%f182, [_ZZN3cub18CUB_300001_SM_10006detail6reduce18DeviceReduceKernelINS2_10policy_hubIfyN4cuda3std3__44plusIfEEE10Policy1000EN6thrust24THRUST_300001_SM_1000_NS6detail15normal_iteratorINSD_10device_ptrIfEEEEyS9_fNS7_10__identityEEEvT0_PT3_T1_NS0_13GridEvenShareISN_EET2_T4_E12temp_storage+32];
	add.f32 	%f183, %f181, %f182;
	ld.shared.f32 	%f184, [_ZZN3cub18CUB_300001_SM_10006detail6reduce18DeviceReduceKernelINS2_10policy_hubIfyN4cuda3std3__44plusIfEEE10Policy1000EN6thrust24THRUST_300001_SM_1000_NS6detail15normal_iteratorINSD_10device_ptrIfEEEEyS9_fNS7_10__identityEEEvT0_PT3_T1_NS0_13GridEvenShareISN_EET2_T4_E12temp_storage+36];
	add.f32 	%f323, %f183, %f184;
$L__BB22_46:
	mov.u32 	%r189, %tid.x;
	setp.ne.s32 	%p56, %r189, 0;
	@%p56 bra 	$L__BB22_48;
	ld.param.u64 	%rd71, [_ZN3cub18CUB_300001_SM_10006detail6reduce18DeviceReduceKernelINS2_10policy_hubIfyN4cuda3std3__44plusIfEEE10Policy1000EN6thrust24THRUST_300001_SM_1000_NS6detail15normal_iteratorINSD_10device_ptrIfEEEEyS9_fNS7_10__identityEEEvT0_PT3_T1_NS0_13GridEvenShareISN_EET2_T4__param_1];
	cvta.to.global.u64 	%rd68, %rd71;
	mul.wide.u32 	%rd69, %r2, 4;
	add.s64 	%rd70, %rd68, %rd69;
	st.global.f32 	[%rd70], %f323;
$L__BB22_48:
	ret;

}
	// .globl	_ZN3cub18CUB_300001_SM_10006detail6reduce28DeviceReduceSingleTileKernelINS2_10policy_hubIfyN4cuda3std3__44plusIfEEE10Policy1000EPfSC_iS9_ffNS7_10__identityEEEvT0_T1_T2_T3_T4_T6_
.visible .entry _ZN3cub18CUB_300001_SM_10006detail6reduce28DeviceReduceSingleTileKernelINS2_10policy_hubIfyN4cuda3std3__44plusIfEEE10Policy1000EPfSC_iS9_ffNS7_10__identityEEEvT0_T1_T2_T3_T4_T6_(
	.param .u64 .ptr .align 1 _ZN3cub18CUB_300001_SM_10006detail6reduce28DeviceReduceSingleTileKernelINS2_10policy_hubIfyN4cuda3std3__44plusIfEEE10Policy1000EPfSC_iS9_ffNS7_10__identityEEEvT0_T1_T2_T3_T4_T6__param_0,
	.param .u64 .ptr .align 1 _ZN3cub18CUB_300001_SM_10006detail6reduce28DeviceReduceSingleTileKernelINS2_10policy_hubIfyN4cuda3std3__44plusIfEEE10Policy1000EPfSC_iS9_ffNS7_10__identityEEEvT0_T1_T2_T3_T4_T6__param_1,
	.param .u32 _ZN3cub18CUB_300001_SM_10006detail6reduce28DeviceReduceSingleTileKernelINS2_10policy_hubIfyN4cuda3std3__44plusIfEEE10Policy1000EPfSC_iS9_ffNS7_10__identityEEEvT0_T1_T2_T3_T4_T6__param_2,
	.param .align 1 .b8 _ZN3cub18CUB_300001_SM_10006detail6reduce28DeviceReduceSingleTileKernelINS2_10policy_hubIfyN4cuda3std3__44plusIfEEE10Policy1000EPfSC_iS9_ffNS7_10__identityEEEvT0_T1_T2_T3_T4_T6__param_3[1],
	.param .f32 _ZN3cub18CUB_300001_SM_10006detail6reduce28DeviceReduceSingleTileKernelINS2_10policy_hubIfyN4cuda3std3__44plusIfEEE10Policy1000EPfSC_iS9_ffNS7_10__identityEEEvT0_T1_T2_T3_T4_T6__param_4,
	.param .align 1 .b8 _ZN3cub18CUB_300001_SM_10006detail6reduce28DeviceReduceSingleTileKernelINS2_10policy_hubIfyN4cuda3std3__44plusIfEEE10Policy1000EPfSC_iS9_ffNS7_10__identityEEEvT0_T1_T2_T3_T4_T6__param_5[1]
)
.maxntid 256
.minnctapersm 1
{
	.reg .pred 	%p<97>;
	.reg .b32 	%r<407>;
	.reg .b32 	%f<419>;
	.reg .b64 	%rd<125>;
	// demoted variable
	.shared .align 4 .b8 _ZZN3cub18CUB_300001_SM_10006detail6reduce28DeviceReduceSingleTileKernelINS2_10policy_hubIfyN4cuda3std3__44plusIfEEE10Policy1000EPfSC_iS9_ffNS7_10__identityEEEvT0_T1_T2_T3_T4_T6_E12temp_storage[44];
	ld.param.u64 	%rd16, [_ZN3cub18CUB_300001_SM_10006detail6reduce28DeviceReduceSingleTileKernelINS2_10policy_hubIfyN4cuda3std3__44plusIfEEE10Policy1000EPfSC_iS9_ffNS7_10__identityEEEvT0_T1_T2_T3_T4_T6__param_0];
	ld.param.u64 	%rd17, [_ZN3cub18CUB_300001_SM_10006detail6reduce28DeviceReduceSingleTileKernelINS2_10policy_hubIfyN4cuda3std3__44plusIfEEE10Policy1000EPfSC_iS9_ffNS7_10__identityEEEvT0_T1_T2_T3_T4_T6__param_1];
	ld.param.u32 	%r67, [_ZN3cub18CUB_300001_SM_10006detail6reduce28DeviceReduceSingleTileKernelINS2_10policy_hubIfyN4cuda3std3__44plusIfEEE10Policy1000EPfSC_iS9_ffNS7_10__identityEEEvT0_T1_T2_T3_T4_T6__param_2];
	ld.param.f32 	%f58, [_ZN3cub18CUB_300001_SM_10006detail6reduce28DeviceReduceSingleTileKernelINS2_10policy_hubIfyN4cuda3std3__44plusIfEEE10Policy1000EPfSC_iS9_ffNS7_10__identityEEEvT0_T1_T2_T3_T4_T6__param_4];
	cvta.to.global.u64 	%rd1, %rd17;
	setp.ne.s32 	%p1, %r67, 0;
	@%p1 bra 	$L__BB23_3;
	mov.u32 	%r380, %tid.x;
	setp.ne.s32 	%p96, %r380, 0;
	@%p96 bra 	$L__BB23_74;
	st.global.f32 	[%rd1], %f58;
	bra.uni 	$L__BB23_74;
$L__BB23_3:
	and.b64  	%rd18, %rd16, 15;
	setp.ne.s64 	%p2, %rd18, 0;
	@%p2 bra 	$L__BB23_38;
	setp.gt.s32 	%p49, %r67, 4095;
	@%p49 bra 	$L__BB23_22;
	mov.u32 	%r1, %tid.x;
	setp.ge.s32 	%p66, %r1, %r67;
	mov.f32 	%f397, 0f00000000;
	mov.u32 	%r384, %r1;
	@%p66 bra 	$L__BB23_7;
	mul.wide.u32 	%rd113, %r1, 4;
	add.s64 	%rd112, %rd16, %rd113;
	// begin inline asm
	ld.global.nc.u32 %r300, [%rd112];
	// end inline asm
	mov.b32 	%f397, %r300;
	add.s32 	%r384, %r1, 256;
$L__BB23_7:
	setp.ge.s32 	%p67, %r384, %r67;
	@%p67 bra 	$L__BB23_13;
	not.b32 	%r301, %r384;
	add.s32 	%r4, %r67, %r301;
	and.b32  	%r302, %r4, 768;
	setp.eq.s32 	%p68, %r302, 768;
	@%p68 bra 	$L__BB23_11;
	mul.wide.u32 	%rd114, %r384, 4;
	add.s64 	%rd121, %rd16, %rd114;
	shr.u32 	%r303, %r4, 8;
	add.s32 	%r304, %r303, 1;
	and.b32  	%r305, %r304, 3;
	neg.s32 	%r382, %r305;
$L__BB23_10:
	.pragma "nounroll";
	// begin inline asm
	ld.global.nc.u32 %r306, [%rd121];
	// end inline asm
	mov.b32 	%f323, %r306;
	add.f32 	%f397, %f397, %f323;
	add.s32 	%r384, %r384, 256;
	add.s64 	%rd121, %rd121, 1024;
	add.s32 	%r382, %r382, 1;
	setp.ne.s32 	%p69, %r382, 0;
	@%p69 bra 	$L__BB23_10;
$L__BB23_11:
	setp.lt.u32 	%p70, %r4, 768;
	@%p70 bra 	$L__BB23_13;
$L__BB23_12:
	mul.wide.s32 	%rd120, %r384, 4;
	add.s64 	%rd116, %rd16, %rd120;
	// begin inline asm
	ld.global.nc.u32 %r307, [%rd116];
	// end inline asm
	mov.b32 	%f324, %r307;
	add.f32 	%f325, %f397, %f324;
	add.s64 	%rd117, %rd116, 1024;
	// begin inline asm
	ld.global.nc.u32 %r308, [%rd117];
	// end inline asm
	mov.b32 	%f326, %r308;
	add.f32 	%f327, %f325, %f326;
	add.s64 	%rd118, %rd116, 2048;
	// begin inline asm
	ld.global.nc.u32 %r309, [%rd118];
	// end inline asm
	mov.b32 	%f328, %r309;
	add.f32 	%f329, %f327, %f328;
	add.s64 	%rd119, %rd116, 3072;
	// begin inline asm
	ld.global.nc.u32 %r310, [%rd119];
	// end inline asm
	mov.b32 	%f330, %r310;
	add.f32 	%f397, %f329, %f330;
	add.s32 	%r384, %r384, 1024;
	setp.lt.s32 	%p71, %r384, %r67;
	@%p71 bra 	$L__BB23_12;
$L__BB23_13:
	setp.lt.s32 	%p72, %r67, 256;
	@%p72 bra 	$L__BB23_18;
	// begin inline asm
	mov.u32 %r349, %laneid;
	// end inline asm
	mov.b32 	%r351, %f397;
	mov.b32 	%r352, 1;
	mov.b32 	%r373, 31;
	mov.b32 	%r374, -1;
	// begin inline asm
	shfl.sync.down.b32 %r350, %r351, %r352, %r373, %r374;
	// end inline asm
	setp.gt.s32 	%p88, %r349, 30;
	mov.b32 	%f365, %r350;
	add.f32 	%f366, %f397, %f365;
	selp.f32 	%f367, %f397, %f366, %p88;
	mov.b32 	%r356, %f367;
	mov.b32 	%r357, 2;
	// begin inline asm
	shfl.sync.down.b32 %r355, %r356, %r357, %r373, %r374;
	// end inline asm
	setp.gt.s32 	%p89, %r349, 29;
	mov.b32 	%f368, %r355;
	add.f32 	%f369, %f367, %f368;
	selp.f32 	%f370, %f367, %f369, %p89;
	mov.b32 	%r361, %f370;
	mov.b32 	%r362, 4;
	// begin inline asm
	shfl.sync.down.b32 %r360, %r361, %r362, %r373, %r374;
	// end inline asm
	setp.gt.s32 	%p90, %r349, 27;
	mov.b32 	%f371, %r360;
	add.f32 	%f372, %f370, %f371;
	selp.f32 	%f373, %f370, %f372, %p90;
	mov.b32 	%r366, %f373;
	mov.b32 	%r367, 8;
	// begin inline asm
	shfl.sync.down.b32 %r365, %r366, %r367, %r373, %r374;
	// end inline asm
	setp.gt.s32 	%p91, %r349, 23;
	mov.b32 	%f374, %r365;
	add.f32 	%f375, %f373, %f374;
	selp.f32 	%f376, %f373, %f375, %p91;
	mov.b32 	%r371, %f376;
	mov.b32 	%r372, 16;
	// begin inline asm
	shfl.sync.down.b32 %r370, %r371, %r372, %r373, %r374;
	// end inline asm
	setp.gt.s32 	%p92, %r349, 15;
	mov.b32 	%f377, %r370;
	add.f32 	%f10, %f376, %f377;
	selp.f32 	%f418, %f376, %f10, %p92;
	setp.ne.s32 	%p93, %r349, 0;
	@%p93 bra 	$L__BB23_16;
	shr.u32 	%r375, %r1, 3;
	and.b32  	%r376, %r375, 124;
	mov.u32 	%r377, _ZZN3cub18CUB_300001_SM_10006detail6reduce28DeviceReduceSingleTileKernelINS2_10policy_hubIfyN4cuda3std3__44plusIfEEE10Policy1000EPfSC_iS9_ffNS7_10__identityEEEvT0_T1_T2_T3_T4_T6_E12temp_storage;
	add.s32 	%r378, %r377, %r376;
	st.shared.f32 	[%r378+8], %f10;
$L__BB23_16:
	bar.sync 	0;
	setp.ne.s32 	%p94, %r1, 0;
	@%p94 bra 	$L__BB23_72;
	ld.shared.f32 	%f378, [_ZZN3cub18CUB_300001_SM_10006detail6reduce28DeviceReduceSingleTileKernelINS2_10policy_hubIfyN4cuda3std3__44plusIfEEE10Policy1000EPfSC_iS9_ffNS7_10__identityEEEvT0_T1_T2_T3_T4_T6_E12temp_storage+12];
	add.f32 	%f379, %f418, %f378;
	ld.shared.f32 	%f380, [_ZZN3cub18CUB_300001_SM_10006detail6reduce28DeviceReduceSingleTileKernelINS2_10policy_hubIfyN4cuda3std3__44plusIfEEE10Policy1000EPfSC_iS9_ffNS7_10__identityEEEvT0_T1_T2_T3_T4_T6_E12temp_storage+16];
	add.f32 	%f381, %f379, %f380;
	ld.shared.f32 	%f382, [_ZZN3cub18CUB_300001_SM_10006detail6reduce28DeviceReduceSingleTileKernelINS2_10policy_hubIfyN4cuda3std3__44plusIfEEE10Policy1000EPfSC_iS9_ffNS7_10__identityEEEvT0_T1_T2_T3_T4_T6_E12temp_storage+20];
	add.f32 	%f383, %f381, %f382;
	ld.shared.f32 	%f384, [_ZZN3cub18CUB_300001_SM_10006detail6reduce28DeviceReduceSingleTileKernelINS2_10policy_hubIfyN4cuda3std3__44plusIfEEE10Policy1000EPfSC_iS9_ffNS7_10__identityEEEvT0_T1_T2_T3_T4_T6_E12temp_storage+24];
	add.f32 	%f385, %f383, %f384;
	ld.shared.f32 	%f386, [_ZZN3cub18CUB_300001_SM_10006detail6reduce28DeviceReduceSingleTileKernelINS2_10policy_hubIfyN4cuda3std3__44plusIfEEE10Policy1000EPfSC_iS9_ffNS7_10__identityEEEvT0_T1_T2_T3_T4_T6_E12temp_storage+28];
	add.f32 	%f387, %f385, %f386;
	ld.shared.f32 	%f388, [_ZZN3cub18CUB_300001_SM_10006detail6reduce28DeviceReduceSingleTileKernelINS2_10policy_hubIfyN4cuda3std3__44plusIfEEE10Policy1000EPfSC_iS9_ffNS7_10__identityEEEvT0_T1_T2_T3_T4_T6_E12temp_storage+32];
	add.f32 	%f389, %f387, %f388;
	ld.shared.f32 	%f390, [_ZZN3cub18CUB_300001_SM_10006detail6reduce28DeviceReduceSingleTileKernelINS2_10policy_hubIfyN4cuda3std3__44plusIfEEE10Policy1000EPfSC_iS9_ffNS7_10__identityEEEvT0_T1_T2_T3_T4_T6_E12temp_storage+36];
	add.f32 	%f418, %f389, %f390;
	bra.uni 	$L__BB23_72;
$L__BB23_18:
	// begin inline asm
	mov.u32 %r311, %laneid;
	// end inline asm
	and.b32  	%r337, %r1, 992;
	add.s32 	%r338, %r337, 32;
	setp.gt.s32 	%p73, %r338, %r67;
	not.b32 	%r339, %r337;
	add.s32 	%r340, %r67, %r339;
	selp.b32 	%r335, %r340, 31, %p73;
	mov.b32 	%r313, %f397;
	mov.b32 	%r314, 1;
	mov.b32 	%r336, -1;
	// begin inline asm
	shfl.sync.down.b32 %r312, %r313, %r314, %r335, %r336;
	// end inline asm
	setp.lt.s32 	%p74, %r311, %r335;
	mov.b32 	%f331, %r312;
	add.f32 	%f332, %f397, %f331;
	selp.f32 	%f333, %f332, %f397, %p74;
	mov.b32 	%r318, %f333;
	mov.b32 	%r319, 2;
	// begin inline asm
	shfl.sync.down.b32 %r317, %r318, %r319, %r335, %r336;
	// end inline asm
	add.s32 	%r341, %r311, 2;
	setp.gt.s32 	%p75, %r341, %r335;
	mov.b32 	%f334, %r317;
	add.f32 	%f335, %f333, %f334;
	selp.f32 	%f336, %f333, %f335, %p75;
	mov.b32 	%r323, %f336;
	mov.b32 	%r324, 4;
	// begin inline asm
	shfl.sync.down.b32 %r322, %r323, %r324, %r335, %r336;
	// end inline asm
	add.s32 	%r342, %r311, 4;
	setp.gt.s32 	%p76, %r342, %r335;
	mov.b32 	%f337, %r322;
	add.f32 	%f338, %f336, %f337;
	selp.f32 	%f339, %f336, %f338, %p76;
	mov.b32 	%r328, %f339;
	mov.b32 	%r329, 8;
	// begin inline asm
	shfl.sync.down.b32 %r327, %r328, %r329, %r335, %r336;
	// end inline asm
	add.s32 	%r343, %r311, 8;
	setp.gt.s32 	%p77, %r343, %r335;
	mov.b32 	%f340, %r327;
	add.f32 	%f341, %f339, %f340;
	selp.f32 	%f342, %f339, %f341, %p77;
	mov.b32 	%r333, %f342;
	mov.b32 	%r334, 16;
	// begin inline asm
	shfl.sync.down.b32 %r332, %r333, %r334, %r335, %r336;
	// end inline asm
	add.s32 	%r344, %r311, 16;
	setp.gt.s32 	%p78, %r344, %r335;
	mov.b32 	%f343, %r332;
	add.f32 	%f344, %f342, %f343;
	selp.f32 	%f418, %f342, %f344, %p78;
	setp.ne.s32 	%p79, %r311, 0;
	@%p79 bra 	$L__BB23_20;
	shr.u32 	%r345, %r1, 3;
	and.b32  	%r346, %r345, 124;
	mov.u32 	%r347, _ZZN3cub18CUB_300001_SM_10006detail6reduce28DeviceReduceSingleTileKernelINS2_10policy_hubIfyN4cuda3std3__44plusIfEEE10Policy1000EPfSC_iS9_ffNS7_10__identityEEEvT0_T1_T2_T3_T4_T6_E12temp_storage;
	add.s32 	%r348, %r347, %r346;
	st.shared.f32 	[%r348+8], %f418;
$L__BB23_20:
	bar.sync 	0;
	setp.ne.s32 	%p80, %r1, 0;
	@%p80 bra 	$L__BB23_72;
	setp.gt.s32 	%p81, %r67, 32;
	ld.shared.f32 	%f345, [_ZZN3cub18CUB_300001_SM_10006detail6reduce28DeviceReduceSingleTileKernelINS2_10policy_hubIfyN4cuda3std3__44plusIfEEE10Policy1000EPfSC_iS9_ffNS7_10__identityEEEvT0_T1_T2_T3_T4_T6_E12temp_storage+12];
	add.f32 	%f346, %f418, %f345;
	selp.f32 	%f347, %f346, %f418, %p81;
	setp.gt.s32 	%p82, %r67, 64;
	ld.shared.f32 	%f348, [_ZZN3cub18CUB_300001_SM_10006detail6reduce28DeviceReduceSingleTileKernelINS2_10policy_hubIfyN4cuda3std3__44plusIfEEE10Policy1000EPfSC_iS9_ffNS7_10__identityEEEvT0_T1_T2_T3_T4_T6_E12temp_storage+16];
	add.f32 	%f349, %f348, %f347;
	selp.f32 	%f350, %f349, %f347, %p82;
	setp.gt.s32 	%p83, %r67, 96;
	ld.shared.f32 	%f351, [_ZZN3cub18CUB_300001_SM_10006detail6reduce28DeviceReduceSingleTileKernelINS2_10policy_hubIfyN4cuda3std3__44plusIfEEE10Policy1000EPfSC_iS9_ffNS7_10__identityEEEvT0_T1_T2_T3_T4_T6_E12temp_storage+20];
	add.f32 	%f352, %f351, %f350;
	selp.f32 	%f353, %f352, %f350, %p83;
	setp.gt.s32 	%p84, %r67, 128;
	ld.shared.f32 	%f354, [_ZZN3cub18CUB_300001_SM_10006detail6reduce28DeviceReduceSingleTileKernelINS2_10policy_hubIfyN4cuda3std3__44plusIfEEE10Policy1000EPfSC_iS9_ffNS7_10__identityEEEvT0_T1_T2_T3_T4_T6_E12temp_storage+24];
	add.f32 	%f355, %f354, %f353;
	selp.f32 	%f356, %f355, %f353, %p84;
	setp.gt.s32 	%p85, %r67, 160;
	ld.shared.f32 	%f357, [_ZZN3cub18CUB_300001_SM_10006detail6reduce28DeviceReduceSingleTileKernelINS2_10policy_hubIfyN4cuda3std3__44plusIfEEE10Policy1000EPfSC_iS9_ffNS7_10__identityEEEvT0_T1_T2_T3_T4_T6_E12temp_storage+28];
	add.f32 	%f358, %f357, %f356;
	selp.f32 	%f359, %f358, %f356, %p85;
	setp.gt.s32 	%p86, %r67, 192;
	ld.shared.f32 	%f360, [_ZZN3cub18CUB_300001_SM_10006detail6reduce28DeviceReduceSingleTileKernelINS2_10policy_hubIfyN4cuda3std3__44plusIfEEE10Policy1000EPfSC_iS9_ffNS7_10__identityEEEvT0_T1_T2_T3_T4_T6_E12temp_storage+32];
	add.f32 	%f361, %f360, %f359;
	selp.f32 	%f362, %f361, %f359, %p86;
	setp.gt.s32 	%p87, %r67, 224;
	ld.shared.f32 	%f363, [_ZZN3cub18CUB_300001_SM_10006detail6reduce28DeviceReduceSingleTileKernelINS2_10policy_hubIfyN4cuda3std3__44plusIfEEE10Policy1000EPfSC_iS9_ffNS7_10__identityEEEvT0_T1_T2_T3_T4_T6_E12temp_storage+36];
	add.f32 	%f364, %f363, %f362;
	selp.f32 	%f418, %f364, %f362, %p87;
	bra.uni 	$L__BB23_72;
$L__BB23_22:
	mov.u32 	%r13, %tid.x;
	shl.b32 	%r224, %r13, 2;
	mul.wide.u32 	%rd86, %r224, 4;
	add.s64 	%rd76, %rd16, %rd86;
	// begin inline asm
	ld.global.nc.v2.u64 {%rd74, %rd75}, [%rd76];
	// end inline asm
	mov.b64 	{%r225, %r226}, %rd75;
	mov.b64 	{%r227, %r228}, %rd74;
	mov.b32 	%f225, %r228;
	mov.b32 	%f226, %r227;
	mov.b32 	%f227, %r226;
	mov.b32 	%f228, %r225;
	add.s64 	%rd79, %rd76, 4096;
	// begin inline asm
	ld.global.nc.v2.u64 {%rd77, %rd78}, [%rd79];
	// end inline asm
	mov.b64 	{%r229, %r230}, %rd78;
	mov.b64 	{%r231, %r232}, %rd77;
	mov.b32 	%f229, %r232;
	mov.b32 	%f230, %r231;
	mov.b32 	%f231, %r230;
	mov.b32 	%f232, %r229;
	add.s64 	%rd82, %rd76, 8192;
	// begin inline asm
	ld.global.nc.v2.u64 {%rd80, %rd81}, [%rd82];
	// end inline asm
	mov.b64 	{%r233, %r234}, %rd81;
	mov.b64 	{%r235, %r236}, %rd80;
	mov.b32 	%f233, %r236;
	mov.b32 	%f234, %r235;
	mov.b32 	%f235, %r234;
	mov.b32 	%f236, %r233;
	add.s64 	%rd85, %rd76, 12288;
	// begin inline asm
	ld.global.nc.v2.u64 {%rd83, %rd84}, [%rd85];
	// end inline asm
	mov.b64 	{%r237, %r238}, %rd84;
	mov.b64 	{%r239, %r240}, %rd83;
	mov.b32 	%f237, %r240;
	mov.b32 	%f238, %r239;
	mov.b32 	%f239, %r238;
	mov.b32 	%f240, %r237;
	add.f32 	%f241, %f226, %f225;
	add.f32 	%f242, %f228, %f227;
	add.f32 	%f243, %f230, %f229;
	add.f32 	%f244, %f232, %f231;
	add.f32 	%f245, %f234, %f233;
	add.f32 	%f246, %f236, %f235;
	add.f32 	%f247, %f238, %f237;
	add.f32 	%f248, %f240, %f239;
	add.f32 	%f249, %f241, %f242;
	add.f32 	%f250, %f243, %f244;
	add.f32 	%f251, %f245, %f246;
	add.f32 	%f252, %f247, %f248;
	add.f32 	%f253, %f249, %f250;
	add.f32 	%f254, %f251, %f252;
	add.f32 	%f404, %f253, %f254;
	setp.lt.u32 	%p50, %r67, 8192;
	mov.b32 	%r387, 4096;
	@%p50 bra 	$L__BB23_26;
	add.s32 	%r14, %r67, -4096;
	mov.b32 	%r387, 4096;
$L__BB23_24:
	mul.wide.s32 	%rd99, %r387, 4;
	add.s64 	%rd89, %rd76, %rd99;
	// begin inline asm
	ld.global.nc.v2.u64 {%rd87, %rd88}, [%rd89];
	// end inline asm
	mov.b64 	{%r242, %r243}, %rd88;
	mov.b64 	{%r244, %r245}, %rd87;
	mov.b32 	%f255, %r245;
	mov.b32 	%f256, %r244;
	mov.b32 	%f257, %r243;
	mov.b32 	%f258, %r242;
	add.s64 	%rd92, %rd89, 4096;
	// begin inline asm
	ld.global.nc.v2.u64 {%rd90, %rd91}, [%rd92];
	// end inline asm
	mov.b64 	{%r246, %r247}, %rd91;
	mov.b64 	{%r248, %r249}, %rd90;
	mov.b32 	%f259, %r249;
	mov.b32 	%f260, %r248;
	mov.b32 	%f261, %r247;
	mov.b32 	%f262, %r246;
	add.s64 	%rd95, %rd89, 8192;
	// begin inline asm
	ld.global.nc.v2.u64 {%rd93, %rd94}, [%rd95];
	// end inline asm
	mov.b64 	{%r250, %r251}, %rd94;
	mov.b64 	{%r252, %r253}, %rd93;
	mov.b32 	%f263, %r253;
	mov.b32 	%f264, %r252;
	mov.b32 	%f265, %r251;
	mov.b32 	%f266, %r250;
	add.s64 	%rd98, %rd89, 12288;
	// begin inline asm
	ld.global.nc.v2.u64 {%rd96, %rd97}, [%rd98];
	// end inline asm
	mov.b64 	{%r254, %r255}, %rd97;
	mov.b64 	{%r256, %r257}, %rd96;
	mov.b32 	%f267, %r257;
	mov.b32 	%f268, %r256;
	mov.b32 	%f269, %r255;
	mov.b32 	%f270, %r254;
	add.f32 	%f271, %f404, %f256;
	add.f32 	%f272, %f255, %f258;
	add.f32 	%f273, %f257, %f260;
	add.f32 	%f274, %f259, %f262;
	add.f32 	%f275, %f261, %f264;
	add.f32 	%f276, %f263, %f266;
	add.f32 	%f277, %f265, %f268;
	add.f32 	%f278, %f267, %f270;
	add.f32 	%f279, %f271, %f272;
	add.f32 	%f280, %f273, %f274;
	add.f32 	%f281, %f275, %f276;
	add.f32 	%f282, %f277, %f278;
	add.f32 	%f283, %f279, %f280;
	add.f32 	%f284, %f281, %f282;
	add.f32 	%f285, %f283, %f284;
	add.f32 	%f404, %f285, %f269;
	sub.s32 	%r258, %r67, %r387;
	setp.lt.s32 	%p51, %r258, 4096;
	@%p51 bra 	$L__BB23_34;
	add.s32 	%r387, %r387, 4096;
	setp.le.s32 	%p52, %r387, %r14;
	@%p52 bra 	$L__BB23_24;
$L__BB23_26:
	setp.le.s32 	%p53, %r67, %r387;
	@%p53 bra 	$L__BB23_34;
	sub.s32 	%r18, %r67, %r387;
	setp.ge.s32 	%p54, %r13, %r18;
	@%p54 bra 	$L__BB23_34;
	not.b32 	%r259, %r13;
	add.s32 	%r260, %r67, %r259;
	sub.s32 	%r19, %r260, %r387;
	and.b32  	%r261, %r19, 768;
	setp.eq.s32 	%p55, %r261, 768;
	mov.u32 	%r391, %r13;
	@%p55 bra 	$L__BB23_31;
	add.s32 	%r389, %r13, %r387;
	shr.u32 	%r262, %r19, 8;
	add.s32 	%r263, %r262, 1;
	and.b32  	%r264, %r263, 3;
	neg.s32 	%r388, %r264;
	mov.u32 	%r391, %r13;
$L__BB23_30:
	.pragma "nounroll";
	mul.wide.u32 	%rd101, %r389, 4;
	add.s64 	%rd100, %rd16, %rd101;
	// begin inline asm
	ld.global.nc.u32 %r265, [%rd100];
	// end inline asm
	mov.b32 	%f287, %r265;
	add.f32 	%f404, %f404, %f287;
	add.s32 	%r391, %r391, 256;
	add.s32 	%r389, %r389, 256;
	add.s32 	%r388, %r388, 1;
	setp.ne.s32 	%p56, %r388, 0;
	@%p56 bra 	$L__BB23_30;
$L__BB23_31:
	setp.lt.u32 	%p57, %r19, 768;
	@%p57 bra 	$L__BB23_34;
	cvt.u64.u32 	%rd102, %r391;
	cvt.u64.u32 	%rd103, %r387;
	add.s64 	%rd104, %rd102, %rd103;
	shl.b64 	%rd105, %rd104, 2;
	add.s64 	%rd106, %rd105, %rd16;
	add.s64 	%rd122, %rd106, 2048;
	add.s32 	%r392, %r391, %r387;
$L__BB23_33:
	mul.wide.u32 	%rd111, %r392, 4;
	add.s64 	%rd107, %rd16, %rd111;
	// begin inline asm
	ld.global.nc.u32 %r266, [%rd107];
	// end inline asm
	mov.b32 	%f288, %r266;
	add.f32 	%f289, %f404, %f288;
	add.s64 	%rd108, %rd122, -1024;
	// begin inline asm
	ld.global.nc.u32 %r267, [%rd108];
	// end inline asm
	mov.b32 	%f290, %r267;
	add.f32 	%f291, %f289, %f290;
	// begin inline asm
	ld.global.nc.u32 %r268, [%rd122];
	// end inline asm
	mov.b32 	%f292, %r268;
	add.f32 	%f293, %f291, %f292;
	add.s64 	%rd110, %rd122, 1024;
	// begin inline asm
	ld.global.nc.u32 %r269, [%rd110];
	// end inline asm
	mov.b32 	%f294, %r269;
	add.f32 	%f404, %f293, %f294;
	add.s32 	%r391, %r391, 1024;
	add.s64 	%rd122, %rd122, 4096;
	add.s32 	%r392, %r392, 1024;
	setp.lt.s32 	%p58, %r391, %r18;
	@%p58 bra 	$L__BB23_33;
$L__BB23_34:
	// begin inline asm
	mov.u32 %r270, %laneid;
	// end inline asm
	mov.b32 	%r272, %f404;
	mov.b32 	%r273, 1;
	mov.b32 	%r294, 31;
	mov.b32 	%r295, -1;
	// begin inline asm
	shfl.sync.down.b32 %r271, %r272, %r273, %r294, %r295;
	// end inline asm
	setp.gt.s32 	%p59, %r270, 30;
	mov.b32 	%f295, %r271;
	add.f32 	%f296, %f404, %f295;
	selp.f32 	%f297, %f404, %f296, %p59;
	mov.b32 	%r277, %f297;
	mov.b32 	%r278, 2;
	// begin inline asm
	shfl.sync.down.b32 %r276, %r277, %r278, %r294, %r295;
	// end inline asm
	setp.gt.s32 	%p60, %r270, 29;
	mov.b32 	%f298, %r276;
	add.f32 	%f299, %f297, %f298;
	selp.f32 	%f300, %f297, %f299, %p60;
	mov.b32 	%r282, %f300;
	mov.b32 	%r283, 4;
	// begin inline asm
	shfl.sync.down.b32 %r281, %r282, %r283, %r294, %r295;
	// end inline asm
	setp.gt.s32 	%p61, %r270, 27;
	mov.b32 	%f301, %r281;
	add.f32 	%f302, %f300, %f301;
	selp.f32 	%f303, %f300, %f302, %p61;
	mov.b32 	%r287, %f303;
	mov.b32 	%r288, 8;
	// begin inline asm
	shfl.sync.down.b32 %r286, %r287, %r288, %r294, %r295;
	// end inline asm
	setp.gt.s32 	%p62, %r270, 23;
	mov.b32 	%f304, %r286;
	add.f32 	%f305, %f303, %f304;
	selp.f32 	%f306, %f303, %f305, %p62;
	mov.b32 	%r292, %f306;
	mov.b32 	%r293, 16;
	// begin inline asm
	shfl.sync.down.b32 %r291, %r292, %r293, %r294, %r295;
	// end inline asm
	setp.gt.s32 	%p63, %r270, 15;
	mov.b32 	%f307, %r291;
	add.f32 	%f26, %f306, %f307;
	selp.f32 	%f418, %f306, %f26, %p63;
	setp.ne.s32 	%p64, %r270, 0;
	@%p64 bra 	$L__BB23_36;
	shr.u32 	%r296, %r13, 3;
	and.b32  	%r297, %r296, 124;
	mov.u32 	%r298, _ZZN3cub18CUB_300001_SM_10006detail6reduce28DeviceReduceSingleTileKernelINS2_10policy_hubIfyN4cuda3std3__44plusIfEEE10Policy1000EPfSC_iS9_ffNS7_10__identityEEEvT0_T1_T2_T3_T4_T6_E12temp_storage;
	add.s32 	%r299, %r298, %r297;
	st.shared.f32 	[%r299+8], %f26;
$L__BB23_36:
	bar.sync 	0;
	setp.ne.s32 	%p65, %r13, 0;
	@%p65 bra 	$L__BB23_72;
	ld.shared.f32 	%f308, [_ZZN3cub18CUB_300001_SM_10006detail6reduce28DeviceReduceSingleTileKernelINS2_10policy_hubIfyN4cuda3std3__44plusIfEEE10Policy1000EPfSC_iS9_ffNS7_10__identityEEEvT0_T1_T2_T3_T4_T6_E12temp_storage+12];
	add.f32 	%f309, %f418, %f308;
	ld.shared.f32 	%f310, [_ZZN3cub18CUB_300001_SM_10006detail6reduce28DeviceReduceSingleTileKernelINS2_10policy_hubIfyN4cuda3std3__44plusIfEEE10Policy1000EPfSC_iS9_ffNS7_10__identityEEEvT0_T1_T2_T3_T4_T6_E12temp_storage+16];
	add.f32 	%f311, %f309, %f310;
	ld.shared.f32 	%f312, [_ZZN3cub18CUB_300001_SM_10006detail6reduce28DeviceReduceSingleTileKernelINS2_10policy_hubIfyN4cuda3std3__44plusIfEEE10Policy1000EPfSC_iS9_ffNS7_10__identityEEEvT0_T1_T2_T3_T4_T6_E12temp_storage+20];
	add.f32 	%f313, %f311, %f312;
	ld.shared.f32 	%f314, [_ZZN3cub18CUB_300001_SM_10006detail6reduce28DeviceReduceSingleTileKernelINS2_10policy_hubIfyN4cuda3std3__44plusIfEEE10Policy1000EPfSC_iS9_ffNS7_10__identityEEEvT0_T1_T2_T3_T4_T6_E12temp_storage+24];
	add.f32 	%f315, %f313, %f314;
	ld.shared.f32 	%f316, [_ZZN3cub18CUB_300001_SM_10006detail6reduce28DeviceReduceSingleTileKernelINS2_10policy_hubIfyN4cuda3std3__44plusIfEEE10Policy1000EPfSC_iS9_ffNS7_10__identityEEEvT0_T1_T2_T3_T4_T6_E12temp_storage+28];
	add.f32 	%f317, %f315, %f316;
	ld.shared.f32 	%f318, [_ZZN3cub18CUB_300001_SM_10006detail6reduce28DeviceReduceSingleTileKernelINS2_10policy_hubIfyN4cuda3std3__44plusIfEEE10Policy1000EPfSC_iS9_ffNS7_10__identityEEEvT0_T1_T2_T3_T4_T6_E12temp_storage+32];
	add.f32 	%f319, %f317, %f318;
	ld.shared.f32 	%f320, [_ZZN3cub18CUB_300001_SM_10006detail6reduce28DeviceReduceSingleTileKernelINS2_10policy_hubIfyN4cuda3std3__44plusIfEEE10Policy1000EPfSC_iS9_ffNS7_10__identityEEEvT0_T1_T2_T3_T4_T6_E12temp_storage+36];
	add.f32 	%f418, %f319, %f320;
	bra.uni 	$L__BB23_72;
$L__BB23_38:
	setp.gt.s32 	%p3, %r67, 4095;
	@%p3 bra 	$L__BB23_56;
	mov.u32 	%r34, %tid.x;
	setp.ge.s32 	%p20, %r34, %r67;
	mov.f32 	%f410, 0f00000000;
	mov.u32 	%r397, %r34;
	@%p20 bra 	$L__BB23_41;
	mul.wide.u32 	%rd66, %r34, 4;
	add.s64 	%rd65, %rd16, %rd66;
	// begin inline asm
	ld.global.nc.u32 %r144, [%rd65];
	// end inline asm
	mov.b32 	%f410, %r144;
	add.s32 	%r397, %r34, 256;
$L__BB23_41:
	setp.ge.s32 	%p21, %r397, %r67;
	@%p21 bra 	$L__BB23_47;
	not.b32 	%r145, %r397;
	add.s32 	%r37, %r67, %r145;
	and.b32  	%r146, %r37, 768;
	setp.eq.s32 	%p22, %r146, 768;
	@%p22 bra 	$L__BB23_45;
	mul.wide.u32 	%rd67, %r397, 4;
	add.s64 	%rd123, %rd16, %rd67;
	shr.u32 	%r147, %r37, 8;
	add.s32 	%r148, %r147, 1;
	and.b32  	%r149, %r148, 3;
	neg.s32 	%r395, %r149;
$L__BB23_44:
	.pragma "nounroll";
	// begin inline asm
	ld.global.nc.u32 %r150, [%rd123];
	// end inline asm
	mov.b32 	%f157, %r150;
	add.f32 	%f410, %f410, %f157;
	add.s32 	%r397, %r397, 256;
	add.s64 	%rd123, %rd123, 1024;
	add.s32 	%r395, %r395, 1;
	setp.ne.s32 	%p23, %r395, 0;
	@%p23 bra 	$L__BB23_44;
$L__BB23_45:
	setp.lt.u32 	%p24, %r37, 768;
	@%p24 bra 	$L__BB23_47;
$L__BB23_46:
	mul.wide.s32 	%rd73, %r397, 4;
	add.s64 	%rd69, %rd16, %rd73;
	// begin inline asm
	ld.global.nc.u32 %r151, [%rd69];
	// end inline asm
	mov.b32 	%f158, %r151;
	add.f32 	%f159, %f410, %f158;
	add.s64 	%rd70, %rd69, 1024;
	// begin inline asm
	ld.global.nc.u32 %r152, [%rd70];
	// end inline asm
	mov.b32 	%f160, %r152;
	add.f32 	%f161, %f159, %f160;
	add.s64 	%rd71, %rd69, 2048;
	// begin inline asm
	ld.global.nc.u32 %r153, [%rd71];
	// end inline asm
	mov.b32 	%f162, %r153;
	add.f32 	%f163, %f161, %f162;
	add.s64 	%rd72, %rd69, 3072;
	// begin inline asm
	ld.global.nc.u32 %r154, [%rd72];
	// end inline asm
	mov.b32 	%f164, %r154;
	add.f32 	%f410, %f163, %f164;
	add.s32 	%r397, %r397, 1024;
	setp.lt.s32 	%p25, %r397, %r67;
	@%p25 bra 	$L__BB23_46;
$L__BB23_47:
	setp.lt.s32 	%p26, %r67, 256;
	@%p26 bra 	$L__BB23_52;
	// begin inline asm
	mov.u32 %r193, %laneid;
	// end inline asm
	mov.b32 	%r195, %f410;
	mov.b32 	%r196, 1;
	mov.b32 	%r217, 31;
	mov.b32 	%r218, -1;
	// begin inline asm
	shfl.sync.down.b32 %r194, %r195, %r196, %r217, %r218;
	// end inline asm
	setp.gt.s32 	%p42, %r193, 30;
	mov.b32 	%f199, %r194;
	add.f32 	%f200, %f410, %f199;
	selp.f32 	%f201, %f410, %f200, %p42;
	mov.b32 	%r200, %f201;
	mov.b32 	%r201, 2;
	// begin inline asm
	shfl.sync.down.b32 %r199, %r200, %r201, %r217, %r218;
	// end inline asm
	setp.gt.s32 	%p43, %r193, 29;
	mov.b32 	%f202, %r199;
	add.f32 	%f203, %f201, %f202;
	selp.f32 	%f204, %f201, %f203, %p43;
	mov.b32 	%r205, %f204;
	mov.b32 	%r206, 4;
	// begin inline asm
	shfl.sync.down.b32 %r204, %r205, %r206, %r217, %r218;
	// end inline asm
	setp.gt.s32 	%p44, %r193, 27;
	mov.b32 	%f205, %r204;
	add.f32 	%f206, %f204, %f205;
	selp.f32 	%f207, %f204, %f206, %p44;
	mov.b32 	%r210, %f207;
	mov.b32 	%r211, 8;
	// begin inline asm
	shfl.sync.down.b32 %r209, %r210, %r211, %r217, %r218;
	// end inline asm
	setp.gt.s32 	%p45, %r193, 23;
	mov.b32 	%f208, %r209;
	add.f32 	%f209, %f207, %f208;
	selp.f32 	%f210, %f207, %f209, %p45;
	mov.b32 	%r215, %f210;
	mov.b32 	%r216, 16;
	// begin inline asm
	shfl.sync.down.b32 %r214, %r215, %r216, %r217, %r218;
	// end inline asm
	setp.gt.s32 	%p46, %r193, 15;
	mov.b32 	%f211, %r214;
	add.f32 	%f38, %f210, %f211;
	selp.f32 	%f418, %f210, %f38, %p46;
	setp.ne.s32 	%p47, %r193, 0;
	@%p47 bra 	$L__BB23_50;
	shr.u32 	%r219, %r34, 3;
	and.b32  	%r220, %r219, 124;
	mov.u32 	%r221, _ZZN3cub18CUB_300001_SM_10006detail6reduce28DeviceReduceSingleTileKernelINS2_10policy_hubIfyN4cuda3std3__44plusIfEEE10Policy1000EPfSC_iS9_ffNS7_10__identityEEEvT0_T1_T2_T3_T4_T6_E12temp_storage;
	add.s32 	%r222, %r221, %r220;
	st.shared.f32 	[%r222+8], %f38;
$L__BB23_50:
	bar.sync 	0;
	setp.ne.s32 	%p48, %r34, 0;
	@%p48 bra 	$L__BB23_72;
	ld.shared.f32 	%f212, [_ZZN3cub18CUB_300001_SM_10006detail6reduce28DeviceReduceSingleTileKernelINS2_10policy_hubIfyN4cuda3std3__44plusIfEEE10Policy1000EPfSC_iS9_ffNS7_10__identityEEEvT0_T1_T2_T3_T4_T6_E12temp_storage+12];
	add.f32 	%f213, %f418, %f212;
	ld.shared.f32 	%f214, [_ZZN3cub18CUB_300001_SM_10006detail6reduce28DeviceReduceSingleTileKernelINS2_10policy_hubIfyN4cuda3std3__44plusIfEEE10Policy1000EPfSC_iS9_ffNS7_10__identityEEEvT0_T1_T2_T3_T4_T6_E12temp_storage+16];
	add.f32 	%f215, %f213, %f214;
	ld.shared.f32 	%f216, [_ZZN3cub18CUB_300001_SM_10006detail6reduce28DeviceReduceSingleTileKernelINS2_10policy_hubIfyN4cuda3std3__44plusIfEEE10Policy1000EPfSC_iS9_ffNS7_10__identityEEEvT0_T1_T2_T3_T4_T6_E12temp_storage+20];
	add.f32 	%f217, %f215, %f216;
	ld.shared.f32 	%f218, [_ZZN3cub18CUB_300001_SM_10006detail6reduce28DeviceReduceSingleTileKernelINS2_10policy_hubIfyN4cuda3std3__44plusIfEEE10Policy1000EPfSC_iS9_ffNS7_10__identityEEEvT0_T1_T2_T3_T4_T6_E12temp_storage+24];
	add.f32 	%f219, %f217, %f218;
	ld.shared.f32 	%f220, [_ZZN3cub18CUB_300001_SM_10006detail6reduce28DeviceReduceSingleTileKernelINS2_10policy_hubIfyN4cuda3std3__44plusIfEEE10Policy1000EPfSC_iS9_ffNS7_10__identityEEEvT0_T1_T2_T3_T4_T6_E12temp_storage+28];
	add.f32 	%f221, %f219, %f220;
	ld.shared.f32 	%f222, [_ZZN3cub18CUB_300001_SM_10006detail6reduce28DeviceReduceSingleTileKernelINS2_10policy_hubIfyN4cuda3std3__44plusIfEEE10Policy1000EPfSC_iS9_ffNS7_10__identityEEEvT0_T1_T2_T3_T4_T6_E12temp_storage+32];
	add.f32 	%f223, %f221, %f222;
	ld.shared.f32 	%f224, [_ZZN3cub18CUB_300001_SM_10006detail6reduce28DeviceReduceSingleTileKernelINS2_10policy_hubIfyN4cuda3std3__44plusIfEEE10Policy1000EPfSC_iS9_ffNS7_10__identityEEEvT0_T1_T2_T3_T4_T6_E12temp_storage+36];
	add.f32 	%f418, %f223, %f224;
	bra.uni 	$L__BB23_72;
$L__BB23_52:
	// begin inline asm
	mov.u32 %r155, %laneid;
	// end inline asm
	and.b32  	%r181, %r34, 992;
	add.s32 	%r182, %r181, 32;
	setp.gt.s32 	%p27, %r182, %r67;
	not.b32 	%r183, %r181;
	add.s32 	%r184, %r67, %r183;
	selp.b32 	%r179, %r184, 31, %p27;
	mov.b32 	%r157, %f410;
	mov.b32 	%r158, 1;
	mov.b32 	%r180, -1;
	// begin inline asm
	shfl.sync.down.b32 %r156, %r157, %r158, %r179, %r180;
	// end inline asm
	setp.lt.s32 	%p28, %r155, %r179;
	mov.b32 	%f165, %r156;
	add.f32 	%f166, %f410, %f165;
	selp.f32 	%f167, %f166, %f410, %p28;
	mov.b32 	%r162, %f167;
	mov.b32 	%r163, 2;
	// begin inline asm
	shfl.sync.down.b32 %r161, %r162, %r163, %r179, %r180;
	// end inline asm
	add.s32 	%r185, %r155, 2;
	setp.gt.s32 	%p29, %r185, %r179;
	mov.b32 	%f168, %r161;
	add.f32 	%f169, %f167, %f168;
	selp.f32 	%f170, %f167, %f169, %p29;
	mov.b32 	%r167, %f170;
	mov.b32 	%r168, 4;
	// begin inline asm
	shfl.sync.down.b32 %r166, %r167, %r168, %r179, %r180;
	// end inline asm
	add.s32 	%r186, %r155, 4;
	setp.gt.s32 	%p30, %r186, %r179;
	mov.b32 	%f171, %r166;
	add.f32 	%f172, %f170, %f171;
	selp.f32 	%f173, %f170, %f172, %p30;
	mov.b32 	%r172, %f173;
	mov.b32 	%r173, 8;
	// begin inline asm
	shfl.sync.down.b32 %r171, %r172, %r173, %r179, %r180;
	// end inline asm
	add.s32 	%r187, %r155, 8;
	setp.gt.s32 	%p31, %r187, %r179;
	mov.b32 	%f174, %r171;
	add.f32 	%f175, %f173, %f174;
	selp.f32 	%f176, %f173, %f175, %p31;
	mov.b32 	%r177, %f176;
	mov.b32 	%r178, 16;
	// begin inline asm
	shfl.sync.down.b32 %r176, %r177, %r178, %r179, %r180;
	// end inline asm
	add.s32 	%r188, %r155, 16;
	setp.gt.s32 	%p32, %r188, %r179;
	mov.b32 	%f177, %r176;
	add.f32 	%f178, %f176, %f177;
	selp.f32 	%f418, %f176, %f178, %p32;
	setp.ne.s32 	%p33, %r155, 0;
	@%p33 bra 	$L__BB23_54;
	shr.u32 	%r189, %r34, 3;
	and.b32  	%r190, %r189, 124;
	mov.u32 	%r191, _ZZN3cub18CUB_300001_SM_10006detail6reduce28DeviceReduceSingleTileKernelINS2_10policy_hubIfyN4cuda3std3__44plusIfEEE10Policy1000EPfSC_iS9_ffNS7_10__identityEEEvT0_T1_T2_T3_T4_T6_E12temp_storage;
	add.s32 	%r192, %r191, %r190;
	st.shared.f32 	[%r192+8], %f418;
$L__BB23_54:
	bar.sync 	0;
	setp.ne.s32 	%p34, %r34, 0;
	@%p34 bra 	$L__BB23_72;
	setp.gt.s32 	%p35, %r67, 32;
	ld.shared.f32 	%f179, [_ZZN3cub18CUB_300001_SM_10006detail6reduce28DeviceReduceSingleTileKernelINS2_10policy_hubIfyN4cuda3std3__44plusIfEEE10Policy1000EPfSC_iS9_ffNS7_10__identityEEEvT0_T1_T2_T3_T4_T6_E12temp_storage+12];
	add.f32 	%f180, %f418, %f179;
	selp.f32 	%f181, %f180, %f418, %p35;
	setp.gt.s32 	%p36, %r67, 64;
	ld.shared.f32 	%f182, [_ZZN3cub18CUB_300001_SM_10006detail6reduce28DeviceReduceSingleTileKernelINS2_10policy_hubIfyN4cuda3std3__44plusIfEEE10Policy1000EPfSC_iS9_ffNS7_10__identityEEEvT0_T1_T2_T3_T4_T6_E12temp_storage+16];
	add.f32 	%f183, %f182, %f181;
	selp.f32 	%f184, %f183, %f181, %p36;
	setp.gt.s32 	%p37, %r67, 96;
	ld.shared.f32 	%f185, [_ZZN3cub18CUB_300001_SM_10006detail6reduce28DeviceReduceSingleTileKernelINS2_10policy_hubIfyN4cuda3std3__44plusIfEEE10Policy1000EPfSC_iS9_ffNS7_10__identityEEEvT0_T1_T2_T3_T4_T6_E12temp_storage+20];
	add.f32 	%f186, %f185, %f184;
	selp.f32 	%f187, %f186, %f184, %p37;
	setp.gt.s32 	%p38, %r67, 128;
	ld.shared.f32 	%f188, [_ZZN3cub18CUB_300001_SM_10006detail6reduce28DeviceReduceSingleTileKernelINS2_10policy_hubIfyN4cuda3std3__44plusIfEEE10Policy1000EPfSC_iS9_ffNS7_10__identityEEEvT0_T1_T2_T3_T4_T6_E12temp_storage+24];
	add.f32 	%f189, %f188, %f187;
	selp.f32 	%f190, %f189, %f187, %p38;
	setp.gt.s32 	%p39, %r67, 160;
	ld.shared.f32 	%f191, [_ZZN3cub18CUB_300001_SM_10006detail6reduce28DeviceReduceSingleTileKernelINS2_10policy_hubIfyN4cuda3std3__44plusIfEEE10Policy1000EPfSC_iS9_ffNS7_10__identityEEEvT0_T1_T2_T3_T4_T6_E12temp_storage+28];
	add.f32 	%f192, %f191, %f190;
	selp.f32 	%f193, %f192, %f190, %p39;
	setp.gt.s32 	%p40, %r67, 192;
	ld.shared.f32 	%f194, [_ZZN3cub18CUB_300001_SM_10006detail6reduce28DeviceReduceSingleTileKernelINS2_10policy_hubIfyN4cuda3std3__44plusIfEEE10Policy1000EPfSC_iS9_ffNS7_10__identityEEEvT0_T1_T2_T3_T4_T6_E12temp_storage+32];
	add.f32 	%f195, %f194, %f193;
	selp.f32 	%f196, %f195, %f193, %p40;
	setp.gt.s32 	%p41, %r67, 224;
	ld.shared.f32 	%f197, [_ZZN3cub18CUB_300001_SM_10006detail6reduce28DeviceReduceSingleTileKernelINS2_10policy_hubIfyN4cuda3std3__44plusIfEEE10Policy1000EPfSC_iS9_ffNS7_10__identityEEEvT0_T1_T2_T3_T4_T6_E12temp_storage+36];
	add.f32 	%f198, %f197, %f196;
	selp.f32 	%f418, %f198, %f196, %p41;
	bra.uni 	$L__BB23_72;
$L__BB23_56:
	mov.u32 	%r46, %tid.x;
	mul.wide.u32 	%rd35, %r46, 4;
	add.s64 	%rd19, %rd16, %rd35;
	// begin inline asm
	ld.global.nc.u32 %r68, [%rd19];
	// end inline asm
	mov.b32 	%f59, %r68;
	add.s64 	%rd20, %rd19, 1024;
	// begin inline asm
	ld.global.nc.u32 %r69, [%rd20];
	// end inline asm
	mov.b32 	%f60, %r69;
	add.s64 	%rd21, %rd19, 2048;
	// begin inline asm
	ld.global.nc.u32 %r70, [%rd21];
	// end inline asm
	mov.b32 	%f61, %r70;
	add.s64 	%rd22, %rd19, 3072;
	// begin inline asm
	ld.global.nc.u32 %r71, [%rd22];
	// end inline asm
	mov.b32 	%f62, %r71;
	add.s64 	%rd23, %rd19, 4096;
	// begin inline asm
	ld.global.nc.u32 %r72, [%rd23];
	// end inline asm
	mov.b32 	%f63, %r72;
	add.s64 	%rd24, %rd19, 5120;
	// begin inline asm
	ld.global.nc.u32 %r73, [%rd24];
	// end inline asm
	mov.b32 	%f64, %r73;
	add.s64 	%rd25, %rd19, 6144;
	// begin inline asm
	ld.global.nc.u32 %r74, [%rd25];
	// end inline asm
	mov.b32 	%f65, %r74;
	add.s64 	%rd26, %rd19, 7168;
	// begin inline asm
	ld.global.nc.u32 %r75, [%rd26];
	// end inline asm
	mov.b32 	%f66, %r75;
	add.s64 	%rd27, %rd19, 8192;
	// begin inline asm
	ld.global.nc.u32 %r76, [%rd27];
	// end inline asm
	mov.b32 	%f67, %r76;
	add.s64 	%rd28, %rd19, 9216;
	// begin inline asm
	ld.global.nc.u32 %r77, [%rd28];
	// end inline asm
	mov.b32 	%f68, %r77;
	add.s64 	%rd29, %rd19, 10240;
	// begin inline asm
	ld.global.nc.u32 %r78, [%rd29];
	// end inline asm
	mov.b32 	%f69, %r78;
	add.s64 	%rd30, %rd19, 11264;
	// begin inline asm
	ld.global.nc.u32 %r79, [%rd30];
	// end inline asm
	mov.b32 	%f70, %r79;
	add.s64 	%rd31, %rd19, 12288;
	// begin inline asm
	ld.global.nc.u32 %r80, [%rd31];
	// end inline asm
	mov.b32 	%f71, %r80;
	add.s64 	%rd32, %rd19, 13312;
	// begin inline asm
	ld.global.nc.u32 %r81, [%rd32];
	// end inline asm
	mov.b32 	%f72, %r81;
	add.s64 	%rd33, %rd19, 14336;
	// begin inline asm
	ld.global.nc.u32 %r82, [%rd33];
	// end inline asm
	mov.b32 	%f73, %r82;
	add.s64 	%rd34, %rd19, 15360;
	// begin inline asm
	ld.global.nc.u32 %r83, [%rd34];
	// end inline asm
	mov.b32 	%f74, %r83;
	add.f32 	%f75, %f59, %f60;
	add.f32 	%f76, %f61, %f62;
	add.f32 	%f77, %f63, %f64;
	add.f32 	%f78, %f65, %f66;
	add.f32 	%f79, %f67, %f68;
	add.f32 	%f80, %f69, %f70;
	add.f32 	%f81, %f71, %f72;
	add.f32 	%f82, %f73, %f74;
	add.f32 	%f83, %f75, %f76;
	add.f32 	%f84, %f77, %f78;
	add.f32 	%f85, %f79, %f80;
	add.f32 	%f86, %f81, %f82;
	add.f32 	%f87, %f83, %f84;
	add.f32 	%f88, %f85, %f86;
	add.f32 	%f417, %f87, %f88;
	setp.lt.u32 	%p4, %r67, 8192;
	mov.b32 	%r400, 4096;
	@%p4 bra 	$L__BB23_60;
	add.s32 	%r47, %r67, -4096;
	mov.b32 	%r400, 4096;
$L__BB23_58:
	mul.wide.s32 	%rd52, %r400, 4;
	add.s64 	%rd36, %rd19, %rd52;
	// begin inline asm
	ld.global.nc.u32 %r86, [%rd36];
	// end inline asm
	mov.b32 	%f89, %r86;
	add.s64 	%rd37, %rd36, 1024;
	// begin inline asm
	ld.global.nc.u32 %r87, [%rd37];
	// end inline asm
	mov.b32 	%f90, %r87;
	add.s64 	%rd38, %rd36, 2048;
	// begin inline asm
	ld.global.nc.u32 %r88, [%rd38];
	// end inline asm
	mov.b32 	%f91, %r88;
	add.s64 	%rd39, %rd36, 3072;
	// begin inline asm
	ld.global.nc.u32 %r89, [%rd39];
	// end inline asm
	mov.b32 	%f92, %r89;
	add.s64 	%rd40, %rd36, 4096;
	// begin inline asm
	ld.global.nc.u32 %r90, [%rd40];
	// end inline asm
	mov.b32 	%f93, %r90;
	add.s64 	%rd41, %rd36, 5120;
	// begin inline asm
	ld.global.nc.u32 %r91, [%rd41];
	// end inline asm
	mov.b32 	%f94, %r91;
	add.s64 	%rd42, %rd36, 6144;
	// begin inline asm
	ld.global.nc.u32 %r92, [%rd42];
	// end inline asm
	mov.b32 	%f95, %r92;
	add.s64 	%rd43, %rd36, 7168;
	// begin inline asm
	ld.global.nc.u32 %r93, [%rd43];
	// end inline asm
	mov.b32 	%f96, %r93;
	add.s64 	%rd44, %rd36, 8192;
	// begin inline asm
	ld.global.nc.u32 %r94, [%rd44];
	// end inline asm
	mov.b32 	%f97, %r94;
	add.s64 	%rd45, %rd36, 9216;
	// begin inline asm
	ld.global.nc.u32 %r95, [%rd45];
	// end inline asm
	mov.b32 	%f98, %r95;
	add.s64 	%rd46, %rd36, 10240;
	// begin inline asm
	ld.global.nc.u32 %r96, [%rd46];
	// end inline asm
	mov.b32 	%f99, %r96;
	add.s64 	%rd47, %rd36, 11264;
	// begin inline asm
	ld.global.nc.u32 %r97, [%rd47];
	// end inline asm
	mov.b32 	%f100, %r97;
	add.s64 	%rd48, %rd36, 12288;
	// begin inline asm
	ld.global.nc.u32 %r98, [%rd48];
	// end inline asm
	mov.b32 	%f101, %r98;
	add.s64 	%rd49, %rd36, 13312;
	// begin inline asm
	ld.global.nc.u32 %r99, [%rd49];
	// end inline asm
	mov.b32 	%f102, %r99;
	add.s64 	%rd50, %rd36, 14336;
	// begin inline asm
	ld.global.nc.u32 %r100, [%rd50];
	// end inline asm
	mov.b32 	%f103, %r100;
	add.s64 	%rd51, %rd36, 15360;
	// begin inline asm
	ld.global.nc.u32 %r101, [%rd51];
	// end inline asm
	mov.b32 	%f104, %r101;
	add.f32 	%f105, %f417, %f89;
	add.f32 	%f106, %f90, %f91;
	add.f32 	%f107, %f92, %f93;
	add.f32 	%f108, %f94, %f95;
	add.f32 	%f109, %f96, %f97;
	add.f32 	%f110, %f98, %f99;
	add.f32 	%f111, %f100, %f101;
	add.f32 	%f112, %f102, %f103;
	add.f32 	%f113, %f105, %f106;
	add.f32 	%f114, %f107, %f108;
	add.f32 	%f115, %f109, %f110;
	add.f32 	%f116, %f111, %f112;
	add.f32 	%f117, %f113, %f114;
	add.f32 	%f118, %f115, %f116;
	add.f32 	%f119, %f117, %f118;
	add.f32 	%f417, %f119, %f104;
	sub.s32 	%r102, %r67, %r400;
	setp.lt.s32 	%p5, %r102, 4096;
	@%p5 bra 	$L__BB23_68;
	add.s32 	%r400, %r400, 4096;
	setp.le.s32 	%p6, %r400, %r47;
	@%p6 bra 	$L__BB23_58;
$L__BB23_60:
	setp.le.s32 	%p7, %r67, %r400;
	@%p7 bra 	$L__BB23_68;
	sub.s32 	%r51, %r67, %r400;
	setp.ge.s32 	%p8, %r46, %r51;
	@%p8 bra 	$L__BB23_68;
	not.b32 	%r103, %r46;
	add.s32 	%r104, %r67, %r103;
	sub.s32 	%r52, %r104, %r400;
	and.b32  	%r105, %r52, 768;
	setp.eq.s32 	%p9, %r105, 768;
	mov.u32 	%r404, %r46;
	@%p9 bra 	$L__BB23_65;
	add.s32 	%r402, %r46, %r400;
	shr.u32 	%r106, %r52, 8;
	add.s32 	%r107, %r106, 1;
	and.b32  	%r108, %r107, 3;
	neg.s32 	%r401, %r108;
	mov.u32 	%r404, %r46;
$L__BB23_64:
	.pragma "nounroll";
	mul.wide.u32 	%rd54, %r402, 4;
	add.s64 	%rd53, %rd16, %rd54;
	// begin inline asm
	ld.global.nc.u32 %r109, [%rd53];
	// end inline asm
	mov.b32 	%f121, %r109;
	add.f32 	%f417, %f417, %f121;
	add.s32 	%r404, %r404, 256;
	add.s32 	%r402, %r402, 256;
	add.s32 	%r401, %r401, 1;
	setp.ne.s32 	%p10, %r401, 0;
	@%p10 bra 	$L__BB23_64;
$L__BB23_65:
	setp.lt.u32 	%p11, %r52, 768;
	@%p11 bra 	$L__BB23_68;
	cvt.u64.u32 	%rd55, %r404;
	cvt.u64.u32 	%rd56, %r400;
	add.s64 	%rd57, %rd55, %rd56;
	shl.b64 	%rd58, %rd57, 2;
	add.s64 	%rd59, %rd58, %rd16;
	add.s64 	%rd124, %rd59, 2048;
	add.s32 	%r405, %r404, %r400;
$L__BB23_67:
	mul.wide.u32 	%rd64, %r405, 4;
	add.s64 	%rd60, %rd16, %rd64;
	// begin inline asm
	ld.global.nc.u32 %r110, [%rd60];
	// end inline asm
	mov.b32 	%f122, %r110;
	add.f32 	%f123, %f417, %f122;
	add.s64 	%rd61, %rd124, -1024;
	// begin inline asm
	ld.global.nc.u32 %r111, [%rd61];
	// end inline asm
	mov.b32 	%f124, %r111;
	add.f32 	%f125, %f123, %f124;
	// begin inline asm
	ld.global.nc.u32 %r112, [%rd124];
	// end inline asm
	mov.b32 	%f126, %r112;
	add.f32 	%f127, %f125, %f126;
	add.s64 	%rd63, %rd124, 1024;
	// begin inline asm
	ld.global.nc.u32 %r113, [%rd63];
	// end inline asm
	mov.b32 	%f128, %r113;
	add.f32 	%f417, %f127, %f128;
	add.s32 	%r404, %r404, 1024;
	add.s64 	%rd124, %rd124, 4096;
	add.s32 	%r405, %r405, 1024;
	setp.lt.s32 	%p12, %r404, %r51;
	@%p12 bra 	$L__BB23_67;
$L__BB23_68:
	// begin inline asm
	mov.u32 %r114, %laneid;
	// end inline asm
	mov.b32 	%r116, %f417;
	mov.b32 	%r117, 1;
	mov.b32 	%r138, 31;
	mov.b32 	%r139, -1;
	// begin inline asm
	shfl.sync.down.b32 %r115, %r116, %r117, %r138, %r139;
	// end inline asm
	setp.gt.s32 	%p13, %r114, 30;
	mov.b32 	%f129, %r115;
	add.f32 	%f130, %f417, %f129;
	selp.f32 	%f131, %f417, %f130, %p13;
	mov.b32 	%r121, %f131;
	mov.b32 	%r122, 2;
	// begin inline asm
	shfl.sync.down.b32 %r120, %r121, %r122, %r138, %r139;
	// end inline asm
	setp.gt.s32 	%p14, %r114, 29;
	mov.b32 	%f132, %r120;
	add.f32 	%f133, %f131, %f132;
	selp.f32 	%f134, %f131, %f133, %p14;
	mov.b32 	%r126, %f134;
	mov.b32 	%r127, 4;
	// begin inline asm
	shfl.sync.down.b32 %r125, %r126, %r127, %r138, %r139;
	// end inline asm
	setp.gt.s32 	%p15, %r114, 27;
	mov.b32 	%f135, %r125;
	add.f32 	%f136, %f134, %f135;
	selp.f32 	%f137, %f134, %f136, %p15;
	mov.b32 	%r131, %f137;
	mov.b32 	%r132, 8;
	// begin inline asm
	shfl.sync.down.b32 %r130, %r131, %r132, %r138, %r139;
	// end inline asm
	setp.gt.s32 	%p16, %r114, 23;
	mov.b32 	%f138, %r130;
	add.f32 	%f139, %f137, %f138;
	selp.f32 	%f140, %f137, %f139, %p16;
	mov.b32 	%r136, %f140;
	mov.b32 	%r137, 16;
	// begin inline asm
	shfl.sync.down.b32 %r135, %r136, %r137, %r138, %r139;
	// end inline asm
	setp.gt.s32 	%p17, %r114, 15;
	mov.b32 	%f141, %r135;
	add.f32 	%f54, %f140, %f141;
	selp.f32 	%f418, %f140, %f54, %p17;
	setp.ne.s32 	%p18, %r114, 0;
	@%p18 bra 	$L__BB23_70;
	shr.u32 	%r140, %r46, 3;
	and.b32  	%r141, %r140, 124;
	mov.u32 	%r142, _ZZN3cub18CUB_300001_SM_10006detail6reduce28DeviceReduceSingleTileKernelINS2_10policy_hubIfyN4cuda3std3__44plusIfEEE10Policy1000EPfSC_iS9_ffNS7_10__identityEEEvT0_T1_T2_T3_T4_T6_E12temp_storage;
	add.s32 	%r143, %r142, %r141;
	st.shared.f32 	[%r143+8], %f54;
$L__BB23_70:
	bar.sync 	0;
	setp.ne.s32 	%p19, %r46, 0;
	@%p19 bra 	$L__BB23_72;
	ld.shared.f32 	%f142, [_ZZN3cub18CUB_300001_SM_10006detail6reduce28DeviceReduceSingleTileKernelINS2_10policy_hubIfyN4cuda3std3__44plusIfEEE10Policy1000EPfSC_iS9_ffNS7_10__identityEEEvT0_T1_T2_T3_T4_T6_E12temp_storage+12];
	add.f32 	%f143, %f418, %f142;
	ld.shared.f32 	%f144, [_ZZN3cub18CUB_300001_SM_10006detail6reduce28DeviceReduceSingleTileKernelINS2_10policy_hubIfyN4cuda3std3__44plusIfEEE10Policy1000EPfSC_iS9_ffNS7_10__identityEEEvT0_T1_T2_T3_T4_T6_E12temp_storage+16];
	add.f32 	%f145, %f143, %f144;
	ld.shared.f32 	%f146, [_ZZN3cub18CUB_300001_SM_10006detail6reduce28DeviceReduceSingleTileKernelINS2_10policy_hubIfyN4cuda3std3__44plusIfEEE10Policy1000EPfSC_iS9_ffNS7_10__identityEEEvT0_T1_T2_T3_T4_T6_E12temp_storage+20];
	add.f32 	%f147, %f145, %f146;
	ld.shared.f32 	%f148, [_ZZN3cub18CUB_300001_SM_10006detail6reduce28DeviceReduceSingleTileKernelINS2_10policy_hubIfyN4cuda3std3__44plusIfEEE10Policy1000EPfSC_iS9_ffNS7_10__identityEEEvT0_T1_T2_T3_T4_T6_E12temp_storage+24];
	add.f32 	%f149, %f147, %f148;
	ld.shared.f32 	%f150, [_ZZN3cub18CUB_300001_SM_10006detail6reduce28DeviceReduceSingleTileKernelINS2_10policy_hubIfyN4cuda3std3__44plusIfEEE10Policy1000EPfSC_iS9_ffNS7_10__identityEEEvT0_T1_T2_T3_T4_T6_E12temp_storage+28];
	add.f32 	%f151, %f149, %f150;
	ld.shared.f32 	%f152, [_ZZN3cub18CUB_300001_SM_10006detail6reduce28DeviceReduceSingleTileKernelINS2_10policy_hubIfyN4cuda3std3__44plusIfEEE10Policy1000EPfSC_iS9_ffNS7_10__identityEEEvT0_T1_T2_T3_T4_T6_E12temp_storage+32];
	add.f32 	%f153, %f151, %f152;
	ld.shared.f32 	%f154, [_ZZN3cub18CUB_300001_SM_10006detail6reduce28DeviceReduceSingleTileKernelINS2_10policy_hubIfyN4cuda3std3__44plusIfEEE10Policy1000EPfSC_iS9_ffNS7_10__identityEEEvT0_T1_T2_T3_T4_T6_E12temp_storage+36];
	add.f32 	%f418, %f153, %f154;
$L__BB23_72:
	mov.u32 	%r379, %tid.x;
	setp.ne.s32 	%p95, %r379, 0;
	@%p95 bra 	$L__BB23_74;
	add.f32 	%f391, %f58, %f418;
	st.global.f32 	[%rd1], %f391;
$L__BB23_74:
	ret;

}
	// .globl	_ZN3cub18CUB_300001_SM_10006detail6reduce28DeviceReduceSingleTileKernelINS2_10policy_hubIN4cuda3std3__45tupleIJfiEEEj13smaller_tupleIfEE10Policy1000EN6thrust24THRUST_300001_SM_1000_NS12zip_iteratorINS8_IJNSF_6detail15normal_iteratorINSF_10device_ptrIfEEEENSF_17counting_iteratorIiNSF_11use_defaultESN_SN_EEEEEEEPS9_jSB_S9_S9_NS7_10__identityEEEvT0_T1_T2_T3_T4_T6_
.visible .entry _ZN3cub18CUB_300001_SM_10006detail6reduce28DeviceReduceSingleTileKernelINS2_10policy_hubIN4cuda3std3__45tupleIJfiEEEj13smaller_tupleIfEE10Policy1000EN6thrust24THRUST_300001_SM_1000_NS12zip_iteratorINS8_IJNSF_6detail15normal_iteratorINSF_10device_ptrIfEEEENSF_17counting_iteratorIiNSF_11use_defaultESN_SN_EEEEEEEPS9_jSB_S9_S9_NS7_10__identityEEEvT0_T1_T2_T3_T4_T6_(
	.param .align 8 .b8 _ZN3cub18CUB_300001_SM_10006detail6reduce28DeviceReduceSingleTileKernelINS2_10policy_hubIN4cuda3std3__45tupleIJfiEEEj13smaller_tupleIfEE10Policy1000EN6thrust24THRUST_300001_SM_1000_NS12zip_iteratorINS8_IJNSF_6detail15normal_iteratorINSF_10device_ptrIfEEEENSF_17counting_iteratorIiNSF_11use_defaultESN_SN_EEEEEEEPS9_jSB_S9_S9_NS7_10__identityEEEvT0_T1_T2_T3_T4_T6__param_0[16],
	.param .u64 .ptr .align 1 _ZN3cub18CUB_300001_SM_10006detail6reduce28DeviceReduceSingleTileKernelINS2_10policy_hubIN4cuda3std3__45tupleIJfiEEEj13smaller_tupleIfEE10Policy1000EN6thrust24THRUST_300001_SM_1000_NS12zip_iteratorINS8_IJNSF_6detail15normal_iteratorINSF_10device_ptrIfEEEENSF_17counting_iteratorIiNSF_11use_defaultESN_SN_EEEEEEEPS9_jSB_S9_S9_NS7_10__identityEEEvT0_T1_T2_T3_T4_T6__param_1,
	.param .u32 _ZN3cub18CUB_300001_SM_10006detail6reduce28DeviceReduceSingleTileKernelINS2_10policy_hubIN4cuda3std3__45tupleIJfiEEEj13smaller_tupleIfEE10Policy1000EN6thrust24THRUST_300001_SM_1000_NS12zip_iteratorINS8_IJNSF_6detail15normal_iteratorINSF_10device_ptrIfEEEENSF_17counting_iteratorIiNSF_11use_defaultESN_SN_EEEEEEEPS9_jSB_S9_S9_NS7_10__identityEEEvT0_T1_T2_T3_T4_T6__param_2,
	.param .align 1 .b8 _ZN3cub18CUB_300001_SM_10006detail6reduce28DeviceReduceSingleTileKernelINS2_10policy_hubIN4cuda3std3__45tupleIJfiEEEj13smaller_tupleIfEE10Policy1000EN6thrust24THRUST_300001_SM_1000_NS12zip_iteratorINS8_IJNSF_6detail15normal_iteratorINSF_10device_ptrIfEEEENSF_17counting_iteratorIiNSF_11use_defaultESN_SN_EEEEEEEPS9_jSB_S9_S9_NS7_10__identityEEEvT0_T1_T2_T3_T4_T6__param_3[1],
	.param .align 4 .b8 _ZN3cub18CUB_300001_SM_10006detail6reduce28DeviceReduceSingleTileKernelINS2_10policy_hubIN4cuda3std3__45tupleIJfiEEEj13smaller_tupleIfEE10Policy1000EN6thrust24THRUST_300001_SM_1000_NS12zip_iteratorINS8_IJNSF_6detail15normal_iteratorINSF_10device_ptrIfEEEENSF_17counting_iteratorIiNSF_11use_defaultESN_SN_EEEEEEEPS9_jSB_S9_S9_NS7_10__identityEEEvT0_T1_T2_T3_T4_T6__param_4[8],
	.param .align 1 .b8 _ZN3cub18CUB_300001_SM_10006detail6reduce28DeviceReduceSingleTileKernelINS2_10policy_hubIN4cuda3std3__45tupleIJfiEEEj13smaller_tupleIfEE10Policy1000EN6thrust24THRUST_300001_SM_1000_NS12zip_iteratorINS8_IJNSF_6detail15normal_iteratorINSF_10device_ptrIfEEEENSF_17counting_iteratorIiNSF_11use_defaultESN_SN_EEEEEEEPS9_jSB_S9_S9_NS7_10__identityEEEvT0_T1_T2_T3_T4_T6__param_5[1]
)
.maxntid 256
.minnctapersm 1
{
	.reg .pred 	%p<400>;
	.reg .b16 	%rs<5>;
	.reg .b32 	%r<670>;
	.reg .b32 	%f<369>;
	.reg .b64 	%rd<49>;
	// demoted variable
	.shared .align 4 .b8 _ZZN3cub18CUB_300001_SM_10006detail6reduce28DeviceReduceSingleTileKernelINS2_10policy_hubIN4cuda3std3__45tupleIJfiEEEj13smaller_tupleIfEE10Policy1000EN6thrust24THRUST_300001_SM_1000_NS12zip_iteratorINS8_IJNSF_6detail15normal_iteratorINSF_10device_ptrIfEEEENSF_17counting_iteratorIiNSF_11use_defaultESN_SN_EEEEEEEPS9_jSB_S9_S9_NS7_10__identityEEEvT0_T1_T2_T3_T4_T6_E12temp_storage[80];
	ld.param.u32 	%r669, [_ZN3cub18CUB_300001_SM_10006detail6reduce28DeviceReduceSingleTileKernelINS2_10policy_hubIN4cuda3std3__45tupleIJfiEEEj13smaller_tupleIfEE10Policy1000EN6thrust24THRUST_300001_SM_1000_NS12zip_iteratorINS8_IJNSF_6detail15normal_iteratorINSF_10device_ptrIfEEEENSF_17counting_iteratorIiNSF_11use_defaultESN_SN_EEEEEEEPS9_jSB_S9_S9_NS7_10__identityEEEvT0_T1_T2_T3_T4_T6__param_4+4];
	ld.param.f32 	%f368, [_ZN3cub18CUB_300001_SM_10006detail6reduce28DeviceReduceSingleTileKernelINS2_10policy_hubIN4cuda3std3__45tupleIJfiEEEj13smaller_tupleIfEE10Policy1000EN6thrust24THRUST_300001_SM_1000_NS12zip_iteratorINS8_IJNSF_6detail15normal_iteratorINSF_10device_ptrIfEEEENSF_17counting_iteratorIiNSF_11use_defaultESN_SN_EEEEEEEPS9_jSB_S9_S9_NS7_10__identityEEEvT0_T1_T2_T3_T4_T6__param_4];
	ld.param.u32 	%r259, [_ZN3cub18CUB_300001_SM_10006detail6reduce28DeviceReduceSingleTileKernelINS2_10policy_hubIN4cuda3std3__45tupleIJfiEEEj13smaller_tupleIfEE10Policy1000EN6thrust24THRUST_300001_SM_1000_NS12zip_iteratorINS8_IJNSF_6detail15normal_iteratorINSF_10device_ptrIfEEEENSF_17counting_iteratorIiNSF_11use_defaultESN_SN_EEEEEEEPS9_jSB_S9_S9_NS7_10__identityEEEvT0_T1_T2_T3_T4_T6__param_0+8];
	ld.param.u64 	%rd6, [_ZN3cub18CUB_300001_SM_10006detail6reduce28DeviceReduceSingleTileKernelINS2_10policy_hubIN4cuda3std3__45tupleIJfiEEEj13smaller_tupleIfEE10Policy1000EN6thrust24THRUST_300001_SM_1000_NS12zip_iteratorINS8_IJNSF_6detail15normal_iteratorINSF_10device_ptrIfEEEENSF_17counting_iteratorIiNSF_11use_defaultESN_SN_EEEEEEEPS9_jSB_S9_S9_NS7_10__identityEEEvT0_T1_T2_T3_T4_T6__param_0];
	ld.param.u64 	%rd7, [_ZN3cub18CUB_300001_SM_10006detail6reduce28DeviceReduceSingleTileKernelINS2_10policy_hubIN4cuda3std3__45tupleIJfiEEEj13smaller_tupleIfEE10Policy1000EN6thrust24THRUST_300001_SM_1000_NS12zip_iteratorINS8_IJNSF_6detail15normal_iteratorINSF_10device_ptrIfEEEENSF_17counting_iteratorIiNSF_11use_defaultESN_SN_EEEEEEEPS9_jSB_S9_S9_NS7_10__identityEEEvT0_T1_T2_T3_T4_T6__param_1];
	ld.param.u32 	%r260, [_ZN3cub18CUB_300001_SM_10006detail6reduce28DeviceReduceSingleTileKernelINS2_10policy_hubIN4cuda3std3__45tupleIJfiEEEj13smaller_tupleIfEE10Policy1000EN6thrust24THRUST_300001_SM_1000_NS12zip_iteratorINS8_IJNSF_6detail15normal_iteratorINSF_10device_ptrIfEEEENSF_17counting_iteratorIiNSF_11use_defaultESN_SN_EEEEEEEPS9_jSB_S9_S9_NS7_10__identityEEEvT0_T1_T2_T3_T4_T6__param_2];
	cvta.to.global.u64 	%rd1, %rd7;
	setp.ne.s32 	%p1, %r260, 0;
	@%p1 bra 	$L__BB24_3;
	mov.u32 	%r556, %tid.x;
	setp.ne.s32 	%p399, %r556, 0;
	@%p399 bra 	$L__BB24_217;
	st.global.f32 	[%rd1], %f368;
	st.global.u32 	[%rd1+4], %r669;
	bra.uni 	$L__BB24_217;
$L__BB24_3:
	cvta.to.global.u64 	%rd2, %rd6;
	setp.gt.u32 	%p2, %r260, 2047;
	@%p2 bra 	$L__BB24_110;
	mov.u32 	%r2, %tid.x;
	setp.ge.u32 	%p196, %r2, %r260;
	mov.f32 	%f325, 0f00000000;
	mov.b32 	%r618, 0;
	mov.u32 	%r572, %r2;
	@%p196 bra 	$L__BB24_6;
	mul.wide.u32 	%rd42, %r2, 4;
	add.s64 	%rd43, %rd2, %rd42;
	add.s32 	%r618, %r259, %r2;
	ld.global.f32 	%f325, [%rd43];
	add.s32 	%r572, %r2, 256;
$L__BB24_6:
	setp.ge.u32 	%p197, %r572, %r260;
	@%p197 bra 	$L__BB24_48;
	not.b32 	%r390, %r572;
	add.s32 	%r7, %r260, %r390;
	shr.u32 	%r391, %r7, 8;
	add.s32 	%r8, %r391, 1;
	and.b32  	%r9, %r8, 7;
	setp.lt.u32 	%p198, %r7, 1792;
	@%p198 bra 	$L__BB24_27;
	add.s32 	%r561, %r572, 1024;
	add.s32 	%r560, %r259, %r572;
	and.b32  	%r392, %r8, 33554424;
	neg.s32 	%r559, %r392;
$L__BB24_9:
	.pragma "nounroll";
	add.s32 	%r393, %r561, -1024;
	mul.wide.u32 	%rd44, %r393, 4;
	add.s64 	%rd3, %rd2, %rd44;
	ld.global.f32 	%f4, [%rd3];
	setp.lt.f32 	%p199, %f325, %f4;
	@%p199 bra 	$L__BB24_11;
	setp.geu.f32 	%p200, %f4, %f325;
	setp.lt.s32 	%p201, %r618, %r560;
	and.pred  	%p202, %p200, %p201;
	selp.b32 	%r618, %r618, %r560, %p202;
	selp.f32 	%f325, %f325, %f4, %p202;
$L__BB24_11:
	ld.global.f32 	%f7, [%rd3+1024];
	setp.lt.f32 	%p203, %f325, %f7;
	@%p203 bra 	$L__BB24_13;
	add.s32 	%r394, %r560, 256;
	setp.geu.f32 	%p204, %f7, %f325;
	setp.lt.s32 	%p205, %r618, %r394;
	and.pred  	%p206, %p204, %p205;
	selp.b32 	%r618, %r618, %r394, %p206;
	selp.f32 	%f325, %f325, %f7, %p206;
$L__BB24_13:
	ld.global.f32 	%f10, [%rd3+2048];
	setp.lt.f32 	%p207, %f325, %f10;
	@%p207 bra 	$L__BB24_15;
	add.s32 	%r395, %r560, 512;
	setp.geu.f32 	%p208, %f10, %f325;
	setp.lt.s32 	%p209, %r618, %r395;
	and.pred  	%p210, %p208, %p209;
	selp.b32 	%r618, %r618, %r395, %p210;
	selp.f32 	%f325, %f325, %f10, %p210;
$L__BB24_15:
	ld.global.f32 	%f13, [%rd3+3072];
	setp.lt.f32 	%p211, %f325, %f13;
	@%p211 bra 	$L__BB24_17;
	add.s32 	%r396, %r560, 768;
	setp.geu.f32 	%p212, %f13, %f325;
	setp.lt.s32 	%p213, %r618, %r396;
	and.pred  	%p214, %p212, %p213;
	selp.b32 	%r618, %r618, %r396, %p214;
	selp.f32 	%f325, %f325, %f13, %p214;
$L__BB24_17:
	ld.global.f32 	%f16, [%rd3+4096];
	setp.lt.f32 	%p215, %f325, %f16;
	@%p215 bra 	$L__BB24_19;
	add.s32 	%r397, %r560, 1024;
	setp.geu.f32 	%p216, %f16, %f325;
	setp.lt.s32 	%p217, %r618, %r397;
	and.pred  	%p218, %p216, %p217;
	selp.b32 	%r618, %r618, %r397, %p218;
	selp.f32 	%f325, %f325, %f16, %p218;
$L__BB24_19:
	ld.global.f32 	%f19, [%rd3+5120];
	setp.lt.f32 	%p219, %f325, %f19;
	@%p219 bra 	$L__BB24_21;
	add.s32 	%r398, %r560, 1280;
	setp.geu.f32 	%p220, %f19, %f325;
	setp.lt.s32 	%p221, %r618, %r398;
	and.pred  	%p222, %p220, %p221;
	selp.b32 	%r618, %r618, %r398, %p222;
	selp.f32 	%f325, %f325, %f19, %p222;
$L__BB24_21:
	ld.global.f32 	%f22, [%rd3+6144];
	setp.lt.f32 	%p223, %f325, %f22;
	@%p223 bra 	$L__BB24_23;
	add.s32 	%r399, %r560, 1536;
	setp.geu.f32 	%p224, %f22, %f325;
	setp.lt.s32 	%p225, %r618, %r399;
	and.pred  	%p226, %p224, %p225;
	selp.b32 	%r618, %r618, %r399, %p226;
	selp.f32 	%f325, %f325, %f22, %p226;
$L__BB24_23:
	ld.global.f32 	%f25, [%rd3+7168];
	setp.lt.f32 	%p227, %f325, %f25;
	@%p227 bra 	$L__BB24_25;
	add.s32 	%r400, %r560, 1792;
	setp.geu.f32 	%p228, %f25, %f325;
	setp.lt.s32 	%p229, %r618, %r400;
	and.pred  	%p230, %p228, %p229;
	selp.b32 	%r618, %r618, %r400, %p230;
	selp.f32 	%f325, %f325, %f25, %p230;
$L__BB24_25:
	add.s32 	%r561, %r561, 2048;
	add.s32 	%r560, %r560, 2048;
	add.s32 	%r559, %r559, 8;
	setp.ne.s32 	%p231, %r559, 0;
	@%p231 bra 	$L__BB24_9;
	add.s32 	%r572, %r561, -1024;
$L__BB24_27:
	setp.eq.s32 	%p232, %r9, 0;
	@%p232 bra 	$L__BB24_48;
	setp.lt.u32 	%p233, %r9, 4;
	@%p233 bra 	$L__BB24_38;
	mul.wide.u32 	%rd45, %r572, 4;
	add.s64 	%rd4, %rd2, %rd45;
	add.s32 	%r40, %r572, %r259;
	ld.global.f32 	%f30, [%rd4];
	setp.lt.f32 	%p234, %f325, %f30;
	@%p234 bra 	$L__BB24_31;
	setp.geu.f32 	%p235, %f30, %f325;
	setp.lt.s32 	%p236, %r618, %r40;
	and.pred  	%p237, %p235, %p236;
	selp.b32 	%r618, %r618, %r40, %p237;
	selp.f32 	%f325, %f325, %f30, %p237;
$L__BB24_31:
	ld.global.f32 	%f33, [%rd4+1024];
	setp.lt.f32 	%p238, %f325, %f33;
	@%p238 bra 	$L__BB24_33;
	add.s32 	%r402, %r40, 256;
	setp.geu.f32 	%p239, %f33, %f325;
	setp.lt.s32 	%p240, %r618, %r402;
	and.pred  	%p241, %p239, %p240;
	selp.b32 	%r618, %r618, %r402, %p241;
	selp.f32 	%f325, %f325, %f33, %p241;
$L__BB24_33:
	ld.global.f32 	%f36, [%rd4+2048];
	setp.lt.f32 	%p242, %f325, %f36;
	@%p242 bra 	$L__BB24_35;
	add.s32 	%r403, %r40, 512;
	setp.geu.f32 	%p243, %f36, %f325;
	setp.lt.s32 	%p244, %r618, %r403;
	and.pred  	%p245, %p243, %p244;
	selp.b32 	%r618, %r618, %r403, %p245;
	selp.f32 	%f325, %f325, %f36, %p245;
$L__BB24_35:
	ld.global.f32 	%f39, [%rd4+3072];
	setp.lt.f32 	%p246, %f325, %f39;
	@%p246 bra 	$L__BB24_37;
	add.s32 	%r404, %r40, 768;
	setp.geu.f32 	%p247, %f39, %f325;
	setp.lt.s32 	%p248, %r618, %r404;
	and.pred  	%p249, %p247, %p248;
	selp.b32 	%r618, %r618, %r404, %p249;
	selp.f32 	%f325, %f325, %f39, %p249;
$L__BB24_37:
	add.s32 	%r572, %r572, 1024;
$L__BB24_38:
	and.b32  	%r406, %r8, 3;
	setp.eq.s32 	%p250, %r406, 0;
	@%p250 bra 	$L__BB24_48;
	setp.eq.s32 	%p251, %r406, 1;
	@%p251 bra 	$L__BB24_45;
	mul.wide.u32 	%rd46, %r572, 4;
	add.s64 	%rd5, %rd2, %rd46;
	add.s32 	%r53, %r572, %r259;
	ld.global.f32 	%f44, [%rd5];
	setp.lt.f32 	%p252, %f325, %f44;
	@%p252 bra 	$L__BB24_42;
	setp.geu.f32 	%p253, %f44, %f325;
	setp.lt.s32 	%p254, %r618, %r53;
	and.pred  	%p255, %p253, %p254;
	selp.b32 	%r618, %r618, %r53, %p255;
	selp.f32 	%f325, %f325, %f44, %p255;
$L__BB24_42:
	ld.global.f32 	%f47, [%rd5+1024];
	setp.lt.f32 	%p256, %f325, %f47;
	@%p256 bra 	$L__BB24_44;
	add.s32 	%r407, %r53, 256;
	setp.geu.f32 	%p257, %f47, %f325;
	setp.lt.s32 	%p258, %r618, %r407;
	and.pred  	%p259, %p257, %p258;
	selp.b32 	%r618, %r618, %r407, %p259;
	selp.f32 	%f325, %f325, %f47, %p259;
$L__BB24_44:
	add.s32 	%r572, %r572, 512;
$L__BB24_45:
	and.b32  	%r408, %r7, 256;
	setp.ne.s32 	%p260, %r408, 0;
	@%p260 bra 	$L__BB24_48;
	mul.wide.u32 	%rd47, %r572, 4;
	add.s64 	%rd48, %rd2, %rd47;
	add.s32 	%r62, %r572, %r259;
	ld.global.f32 	%f52, [%rd48];
	setp.lt.f32 	%p261, %f325, %f52;
	@%p261 bra 	$L__BB24_48;
	setp.geu.f32 	%p262, %f52, %f325;
	setp.lt.s32 	%p263, %r618, %r62;
	and.pred  	%p264, %p262, %p263;
	selp.b32 	%r618, %r618, %r62, %p264;
	selp.f32 	%f325, %f325, %f52, %p264;
$L__BB24_48:
	setp.lt.s32 	%p265, %r260, 256;
	@%p265 bra 	$L__BB24_76;
	// begin inline asm
	mov.u32 %r486, %laneid;
	// end inline asm
	mov.b32 	%r488, %f325;
	mov.b32 	%r494, 1;
	mov.b32 	%r495, 31;
	mov.b32 	%r496, -1;
	// begin inline asm
	shfl.sync.down.b32 %r487, %r488, %r494, %r495, %r496;
	// end inline asm
	// begin inline asm
	shfl.sync.down.b32 %r492, %r618, %r494, %r495, %r496;
	// end inline asm
	mov.b32 	%f55, %r487;
	setp.gt.s32 	%p334, %r486, 30;
	setp.lt.f32 	%p335, %f325, %f55;
	or.pred  	%p336, %p334, %p335;
	@%p336 bra 	$L__BB24_51;
	setp.leu.f32 	%p337, %f325, %f55;
	setp.lt.s32 	%p338, %r618, %r492;
	and.pred  	%p339, %p337, %p338;
	selp.b32 	%r618, %r618, %r492, %p339;
	selp.f32 	%f325, %f325, %f55, %p339;
$L__BB24_51:
	mov.b32 	%r498, %f325;
	mov.b32 	%r504, 2;
	mov.b32 	%r505, 31;
	mov.b32 	%r506, -1;
	// begin inline asm
	shfl.sync.down.b32 %r497, %r498, %r504, %r505, %r506;
	// end inline asm
	// begin inline asm
	shfl.sync.down.b32 %r502, %r618, %r504, %r505, %r506;
	// end inline asm
	mov.b32 	%f58, %r497;
	setp.gt.s32 	%p340, %r486, 29;
	setp.lt.f32 	%p341, %f325, %f58;
	or.pred  	%p342, %p340, %p341;
	@%p342 bra 	$L__BB24_53;
	setp.leu.f32 	%p343, %f325, %f58;
	setp.lt.s32 	%p344, %r618, %r502;
	and.pred  	%p345, %p343, %p344;
	selp.b32 	%r618, %r618, %r502, %p345;
	selp.f32 	%f325, %f325, %f58, %p345;
$L__BB24_53:
	mov.b32 	%r508, %f325;
	mov.b32 	%r514, 4;
	mov.b32 	%r515, 31;
	mov.b32 	%r516, -1;
	// begin inline asm
	shfl.sync.down.b32 %r507, %r508, %r514, %r515, %r516;
	// end inline asm
	// begin inline asm
	shfl.sync.down.b32 %r512, %r618, %r514, %r515, %r516;
	// end inline asm
	mov.b32 	%f61, %r507;
	setp.gt.s32 	%p346, %r486, 27;
	setp.lt.f32 	%p347, %f325, %f61;
	or.pred  	%p348, %p346, %p347;
	@%p348 bra 	$L__BB24_55;
	setp.leu.f32 	%p349, %f325, %f61;
	setp.lt.s32 	%p350, %r618, %r512;
	and.pred  	%p351, %p349, %p350;
	selp.b32 	%r618, %r618, %r512, %p351;
	selp.f32 	%f325, %f325, %f61, %p351;
$L__BB24_55:
	mov.b32 	%r518, %f325;
	mov.b32 	%r524, 8;
	mov.b32 	%r525, 31;
	mov.b32 	%r526, -1;
	// begin inline asm
	shfl.sync.down.b32 %r517, %r518, %r524, %r525, %r526;
	// end inline asm
	// begin inline asm
	shfl.sync.down.b32 %r522, %r618, %r524, %r525, %r526;
	// end inline asm
	mov.b32 	%f64, %r517;
	setp.gt.s32 	%p352, %r486, 23;
	setp.lt.f32 	%p353, %f325, %f64;
	or.pred  	%p354, %p352, %p353;
	@%p354 bra 	$L__BB24_57;
	setp.leu.f32 	%p355, %f325, %f64;
	setp.lt.s32 	%p356, %r618, %r522;
	and.pred  	%p357, %p355, %p356;
	selp.b32 	%r618, %r618, %r522, %p357;
	selp.f32 	%f325, %f325, %f64, %p357;
$L__BB24_57:
	mov.b32 	%r528, %f325;
	mov.b32 	%r534, 16;
	mov.b32 	%r535, 31;
	mov.b32 	%r536, -1;
	// begin inline asm
	shfl.sync.down.b32 %r527, %r528, %r534, %r535, %r536;
	// end inline asm
	// begin inline asm
	shfl.sync.down.b32 %r532, %r618, %r534, %r535, %r536;
	// end inline asm
	mov.b32 	%f67, %r527;
	setp.gt.s32 	%p358, %r486, 15;
	setp.lt.f32 	%p359, %f325, %f67;
	or.pred  	%p360, %p358, %p359;
	@%p360 bra 	$L__BB24_59;
	setp.leu.f32 	%p361, %f325, %f67;
	setp.lt.s32 	%p362, %r618, %r532;
	and.pred  	%p363, %p361, %p362;
	selp.b32 	%r618, %r618, %r532, %p363;
	selp.f32 	%f325, %f325, %f67, %p363;
$L__BB24_59:
	setp.ne.s32 	%p364, %r486, 0;
	@%p364 bra 	$L__BB24_61;
	shr.u32 	%r537, %r2, 2;
	and.b32  	%r538, %r537, 248;
	mov.u32 	%r539, _ZZN3cub18CUB_300001_SM_10006detail6reduce28DeviceReduceSingleTileKernelINS2_10policy_hubIN4cuda3std3__45tupleIJfiEEEj13smaller_tupleIfEE10Policy1000EN6thrust24THRUST_300001_SM_1000_NS12zip_iteratorINS8_IJNSF_6detail15normal_iteratorINSF_10device_ptrIfEEEENSF_17counting_iteratorIiNSF_11use_defaultESN_SN_EEEEEEEPS9_jSB_S9_S9_NS7_10__identityEEEvT0_T1_T2_T3_T4_T6_E12temp_storage;
	add.s32 	%r540, %r539, %r538;
	st.shared.f32 	[%r540+8], %f325;
	st.shared.u32 	[%r540+12], %r618;
$L__BB24_61:
	bar.sync 	0;
	setp.ne.s32 	%p365, %r2, 0;
	@%p365 bra 	$L__BB24_213;
	ld.shared.f32 	%f70, [_ZZN3cub18CUB_300001_SM_10006detail6reduce28DeviceReduceSingleTileKernelINS2_10policy_hubIN4cuda3std3__45tupleIJfiEEEj13smaller_tupleIfEE10Policy1000EN6thrust24THRUST_300001_SM_1000_NS12zip_iteratorINS8_IJNSF_6detail15normal_iteratorINSF_10device_ptrIfEEEENSF_17counting_iteratorIiNSF_11use_defaultESN_SN_EEEEEEEPS9_jSB_S9_S9_NS7_10__identityEEEvT0_T1_T2_T3_T4_T6_E12temp_storage+16];
	setp.lt.f32 	%p366, %f325, %f70;
	@%p366 bra 	$L__BB24_64;
	ld.shared.u32 	%r541, [_ZZN3cub18CUB_300001_SM_10006detail6reduce28DeviceReduceSingleTileKernelINS2_10policy_hubIN4cuda3std3__45tupleIJfiEEEj13smaller_tupleIfEE10Policy1000EN6thrust24THRUST_300001_SM_1000_NS12zip_iteratorINS8_IJNSF_6detail15normal_iteratorINSF_10device_ptrIfEEEENSF_17counting_iteratorIiNSF_11use_defaultESN_SN_EEEEEEEPS9_jSB_S9_S9_NS7_10__identityEEEvT0_T1_T2_T3_T4_T6_E12temp_storage+20];
	setp.geu.f32 	%p367, %f70, %f325;
	setp.lt.s32 	%p368, %r618, %r541;
	and.pred  	%p369, %p367, %p368;
	selp.b32 	%r618, %r618, %r541, %p369;
	selp.f32 	%f325, %f325, %f70, %p369;
$L__BB24_64:
	ld.shared.f32 	%f73, [_ZZN3cub18CUB_300001_SM_10006detail6reduce28DeviceReduceSingleTileKernelINS2_10policy_hubIN4cuda3std3__45tupleIJfiEEEj13smaller_tupleIfEE10Policy1000EN6thrust24THRUST_300001_SM_1000_NS12zip_iteratorINS8_IJNSF_6detail15normal_iteratorINSF_10device_ptrIfEEEENSF_17counting_iteratorIiNSF_11use_defaultESN_SN_EEEEEEEPS9_jSB_S9_S9_NS7_10__identityEEEvT0_T1_T2_T3_T4_T6_E12temp_storage+24];
	setp.lt.f32 	%p370, %f325, %f73;
	@%p370 bra 	$L__BB24_66;
	ld.shared.u32 	%r543, [_ZZN3cub18CUB_300001_SM_10006detail6reduce28DeviceReduceSingleTileKernelINS2_10policy_hubIN4cuda3std3__45tupleIJfiEEEj13smaller_tupleIfEE10Policy1000EN6thrust24THRUST_300001_SM_1000_NS12zip_iteratorINS8_IJNSF_6detail15normal_iteratorINSF_10device_ptrIfEEEENSF_17counting_iteratorIiNSF_11use_defaultESN_SN_EEEEEEEPS9_jSB_S9_S9_NS7_10__identityEEEvT0_T1_T2_T3_T4_T6_E12temp_storage+28];
	setp.geu.f32 	%p371, %f73, %f325;
	setp.lt.s32 	%p372, %r618, %r543;
	and.pred  	%p373, %p371, %p372;
	selp.b32 	%r618, %r618, %r543, %p373;
	selp.f32 	%f325, %f325, %f73, %p373;
$L__BB24_66:
	ld.shared.f32 	%f76, [_ZZN3cub18CUB_300001_SM_10006detail6reduce28DeviceReduceSingleTileKernelINS2_10policy_hubIN4cuda3std3__45tupleIJfiEEEj13smaller_tupleIfEE10Policy1000EN6thrust24THRUST_300001_SM_1000_NS12zip_iteratorINS8_IJNSF_6detail15normal_iteratorINSF_10device_ptrIfEEEENSF_17counting_iteratorIiNSF_11use_defaultESN_SN_EEEEEEEPS9_jSB_S9_S9_NS7_10__identityEEEvT0_T1_T2_T3_T4_T6_E12temp_storage+32];
	setp.lt.f32 	%p374, %f325, %f76;
	@%p374 bra 	$L__BB24_68;
	ld.shared.u32 	%r545, [_ZZN3cub18CUB_300001_SM_10006detail6reduce28DeviceReduceSingleTileKernelINS2_10policy_hubIN4cuda3std3__45tupleIJfiEEEj13smaller_tupleIfEE10Policy1000EN6thrust24THRUST_300001_SM_1000_NS12zip_iteratorINS8_IJNSF_6detail15normal_iteratorINSF_10device_ptrIfEEEENSF_17counting_iteratorIiNSF_11use_defaultESN_SN_EEEEEEEPS9_jSB_S9_S9_NS7_10__identityEEEvT0_T1_T2_T3_T4_T6_E12temp_storage+36];
	setp.geu.f32 	%p375, %f76, %f325;
	setp.lt.s32 	%p376, %r618, %r545;
	and.pred  	%p377, %p375, %p376;
	selp.b32 	%r618, %r618, %r545, %p377;
	selp.f32 	%f325, %f325, %f76, %p377;
$L__BB24_68:
	ld.shared.f32 	%f79, [_ZZN3cub18CUB_300001_SM_10006detail6reduce28DeviceReduceSingleTileKernelINS2_10policy_hubIN4cuda3std3__45tupleIJfiEEEj13smaller_tupleIfEE10Policy1000EN6thrust24THRUST_300001_SM_1000_NS12zip_iteratorINS8_IJNSF_6detail15normal_iteratorINSF_10device_ptrIfEEEENSF_17counting_iteratorIiNSF_11use_defaultESN_SN_EEEEEEEPS9_jSB_S9_S9_NS7_10__identityEEEvT0_T1_T2_T3_T4_T6_E12temp_storage+40];
	setp.lt.f32 	%p378, %f325, %f79;
	@%p378 bra 	$L__BB24_70;
	ld.shared.u32 	%r547, [_ZZN3cub18CUB_300001_SM_10006detail6reduce28DeviceReduceSingleTileKernelINS2_10policy_hubIN4cuda3std3__45tupleIJfiEEEj13smaller_tupleIfEE10Policy1000EN6thrust24THRUST_300001_SM_1000_NS12zip_iteratorINS8_IJNSF_6detail15normal_iteratorINSF_10device_ptrIfEEEENSF_17counting_iteratorIiNSF_11use_defaultESN_SN_EEEEEEEPS9_jSB_S9_S9_NS7_10__identityEEEvT0_T1_T2_T3_T4_T6_E12temp_storage+44];
	setp.geu.f32 	%p379, %f79, %f325;
	setp.lt.s32 	%p380, %r618, %r547;
	and.pred  	%p381, %p379, %p380;
	selp.b32 	%r618, %r618, %r547, %p381;
	selp.f32 	%f325, %f325, %f79, %p381;
$L__BB24_70:
	ld.shared.f32 	%f82, [_ZZN3cub18CUB_300001_SM_10006detail6reduce28DeviceReduceSingleTileKernelINS2_10policy_hubIN4cuda3std3__45tupleIJfiEEEj13smaller_tupleIfEE10Policy1000EN6thrust24THRUST_300001_SM_1000_NS12zip_iteratorINS8_IJNSF_6detail15normal_iteratorINSF_10device_ptrIfEEEENSF_17counting_iteratorIiNSF_11use_defaultESN_SN_EEEEEEEPS9_jSB_S9_S9_NS7_10__identityEEEvT0_T1_T2_T3_T4_T6_E12temp_storage+48];
	setp.lt.f32 	%p382, %f325, %f82;
	@%p382 bra 	$L__BB24_72;
	ld.shared.u32 	%r549, [_ZZN3cub18CUB_300001_SM_10006detail6reduce28DeviceReduceSingleTileKernelINS2_10policy_hubIN4cuda3std3__45tupleIJfiEEEj13smaller_tupleIfEE10Policy1000EN6thrust24THRUST_300001_SM_1000_NS12zip_iteratorINS8_IJNSF_6detail15normal_iteratorINSF_10device_ptrIfEEEENSF_17counting_iteratorIiNSF_11use_defaultESN_SN_EEEEEEEPS9_jSB_S9_S9_NS7_10__identityEEEvT0_T1_T2_T3_T4_T6_E12temp_storage+52];
	setp.geu.f32 	%p383, %f82, %f325;
	setp.lt.s32 	%p384, %r618, %r549;
	and.pred  	%p385, %p383, %p384;
	selp.b32 	%r618, %r618, %r549, %p385;
	selp.f32 	%f325, %f325, %f82, %p385;
$L__BB24_72:
	ld.shared.f32 	%f85, [_ZZN3cub18CUB_300001_SM_10006detail6reduce28DeviceReduceSingleTileKernelINS2_10policy_hubIN4cuda3std3__45tupleIJfiEEEj13smaller_tupleIfEE10Policy1000EN6thrust24THRUST_300001_SM_1000_NS12zip_iteratorINS8_IJNSF_6detail15normal_iteratorINSF_10device_ptrIfEEEENSF_17counting_iteratorIiNSF_11use_defaultESN_SN_EEEEEEEPS9_jSB_S9_S9_NS7_10__identityEEEvT0_T1_T2_T3_T4_T6_E12temp_storage+56];
	setp.lt.f32 	%p386, %f325, %f85;
	@%p386 bra 	$L__BB24_74;
	ld.shared.u32 	%r551, [_ZZN3cub18CUB_300001_SM_10006detail6reduce28DeviceReduceSingleTileKernelINS2_10policy_hubIN4cuda3std3__45tupleIJfiEEEj13smaller_tupleIfEE10Policy1000EN6thrust24THRUST_300001_SM_1000_NS12zip_iteratorINS8_IJNSF_6detail15normal_iteratorINSF_10device_ptrIfEEEENSF_17counting_iteratorIiNSF_11use_defaultESN_SN_EEEEEEEPS9_jSB_S9_S9_NS7_10__identityEEEvT0_T1_T2_T3_T4_T6_E12temp_storage+60];
	setp.geu.f32 	%p387, %f85, %f325;
	setp.lt.s32 	%p388, %r618, %r551;
	and.pred  	%p389, %p387, %p388;
	selp.b32 	%r618, %r618, %r551, %p389;
	selp.f32 	%f325, %f325, %f85, %p389;
$L__BB24_74:
	ld.shared.f32 	%f88, [_ZZN3cub18CUB_300001_SM_10006detail6reduce28DeviceReduceSingleTileKernelINS2_10policy_hubIN4cuda3std3__45tupleIJfiEEEj13smaller_tupleIfEE10Policy1000EN6thrust24THRUST_300001_SM_1000_NS12zip_iteratorINS8_IJNSF_6detail15normal_iteratorINSF_10device_ptrIfEEEENSF_17counting_iteratorIiNSF_11use_defaultESN_SN_EEEEEEEPS9_jSB_S9_S9_NS7_10__identityEEEvT0_T1_T2_T3_T4_T6_E12temp_storage+64];
	setp.lt.f32 	%p390, %f325, %f88;
	@%p390 bra 	$L__BB24_213;
	ld.shared.u32 	%r553, [_ZZN3cub18CUB_300001_SM_10006detail6reduce28DeviceReduceSingleTileKernelINS2_10policy_hubIN4cuda3std3__45tupleIJfiEEEj13smaller_tupleIfEE10Policy1000EN6thrust24THRUST_300001_SM_1000_NS12zip_iteratorINS8_IJNSF_6detail15normal_iteratorINSF_10device_ptrIfEEEENSF_17counting_iteratorIiNSF_11use_defaultESN_SN_EEEEEEEPS9_jSB_S9_S9_NS7_10__identityEEEvT0_T1_T2_T3_T4_T6_E12temp_storage+68];
	setp.geu.f32 	%p391, %f88, %f325;
	setp.lt.s32 	%p392, %r618, %r553;
	and.pred  	%p393, %p391, %p392;
	selp.b32 	%r618, %r618, %r553, %p393;
	selp.f32 	%f325, %f325, %f88, %p393;
	bra.uni 	$L__BB24_213;
$L__BB24_76:
	// begin inline asm
	mov.u32 %r409, %laneid;
	// end inline asm
	and.b32  	%r420, %r2, 992;
	add.s32 	%r421, %r420, 32;
	setp.gt.s32 	%p266, %r421, %r260;
	not.b32 	%r422, %r420;
	add.s32 	%r423, %r260, %r422;
	selp.b32 	%r418, %r423, 31, %p266;
	mov.b32 	%r411, %f325;
	mov.b32 	%r417, 1;
	mov.b32 	%r419, -1;
	// begin inline asm
	shfl.sync.down.b32 %r410, %r411, %r417, %r418, %r419;
	// end inline asm
	// begin inline asm
	shfl.sync.down.b32 %r415, %r618, %r417, %r418, %r419;
	// end inline asm
	mov.b32 	%f90, %r410;
	setp.ge.s32 	%p267, %r409, %r418;
	setp.lt.f32 	%p268, %f325, %f90;
	or.pred  	%p269, %p267, %p268;
	@%p269 bra 	$L__BB24_78;
	setp.leu.f32 	%p270, %f325, %f90;
	setp.lt.s32 	%p271, %r618, %r415;
	and.pred  	%p272, %p270, %p271;
	selp.f32 	%f325, %f325, %f90, %p272;
	selp.b32 	%r618, %r618, %r415, %p272;
$L__BB24_78:
	mov.b32 	%r425, %f325;
	mov.b32 	%r431, 2;
	mov.b32 	%r433, -1;
	// begin inline asm
	shfl.sync.down.b32 %r424, %r425, %r431, %r418, %r433;
	// end inline asm
	// begin inline asm
	shfl.sync.down.b32 %r429, %r618, %r431, %r418, %r433;
	// end inline asm
	mov.b32 	%f93, %r424;
	add.s32 	%r434, %r409, 2;
	setp.gt.s32 	%p273, %r434, %r418;
	setp.lt.f32 	%p274, %f325, %f93;
	or.pred  	%p275, %p273, %p274;
	@%p275 bra 	$L__BB24_80;
	setp.leu.f32 	%p276, %f325, %f93;
	setp.lt.s32 	%p277, %r618, %r429;
	and.pred  	%p278, %p276, %p277;
	selp.f32 	%f325, %f325, %f93, %p278;
	selp.b32 	%r618, %r618, %r429, %p278;
$L__BB24_80:
	mov.b32 	%r436, %f325;
	mov.b32 	%r442, 4;
	mov.b32 	%r444, -1;
	// begin inline asm
	shfl.sync.down.b32 %r435, %r436, %r442, %r418, %r444;
	// end inline asm
	// begin inline asm
	shfl.sync.down.b32 %r440, %r618, %r442, %r418, %r444;
	// end inline asm
	mov.b32 	%f96, %r435;
	add.s32 	%r445, %r409, 4;
	setp.gt.s32 	%p279, %r445, %r418;
	setp.lt.f32 	%p280, %f325, %f96;
	or.pred  	%p281, %p279, %p280;
	@%p281 bra 	$L__BB24_82;
	setp.leu.f32 	%p282, %f325, %f96;
	setp.lt.s32 	%p283, %r618, %r440;
	and.pred  	%p284, %p282, %p283;
	selp.f32 	%f325, %f325, %f96, %p284;
	selp.b32 	%r618, %r618, %r440, %p284;
$L__BB24_82:
	mov.b32 	%r447, %f325;
	mov.b32 	%r453, 8;
	mov.b32 	%r455, -1;
	// begin inline asm
	shfl.sync.down.b32 %r446, %r447, %r453, %r418, %r455;
	// end inline asm
	// begin inline asm
	shfl.sync.down.b32 %r451, %r618, %r453, %r418, %r455;
	// end inline asm
	mov.b32 	%f99, %r446;
	add.s32 	%r456, %r409, 8;
	setp.gt.s32 	%p285, %r456, %r418;
	setp.lt.f32 	%p286, %f325, %f99;
	or.pred  	%p287, %p285, %p286;
	@%p287 bra 	$L__BB24_84;
	setp.leu.f32 	%p288, %f325, %f99;
	setp.lt.s32 	%p289, %r618, %r451;
	and.pred  	%p290, %p288, %p289;
	selp.f32 	%f325, %f325, %f99, %p290;
	selp.b32 	%r618, %r618, %r451, %p290;
$L__BB24_84:
	mov.b32 	%r458, %f325;
	mov.b32 	%r464, 16;
	mov.b32 	%r466, -1;
	// begin inline asm
	shfl.sync.down.b32 %r457, %r458, %r464, %r418, %r466;
	// end inline asm
	// begin inline asm
	shfl.sync.down.b32 %r462, %r618, %r464, %r418, %r466;
	// end inline asm
	mov.b32 	%f102, %r457;
	add.s32 	%r467, %r409, 16;
	setp.gt.s32 	%p291, %r467, %r418;
	setp.lt.f32 	%p292, %f325, %f102;
	or.pred  	%p293, %p291, %p292;
	@%p293 bra 	$L__BB24_86;
	setp.leu.f32 	%p294, %f325, %f102;
	setp.lt.s32 	%p295, %r618, %r462;
	and.pred  	%p296, %p294, %p295;
	selp.f32 	%f325, %f325, %f102, %p296;
	selp.b32 	%r618, %r618, %r462, %p296;
$L__BB24_86:
	setp.ne.s32 	%p297, %r409, 0;
	@%p297 bra 	$L__BB24_88;
	shr.u32 	%r468, %r2, 2;
	and.b32  	%r469, %r468, 248;
	mov.u32 	%r470, _ZZN3cub18CUB_300001_SM_10006detail6reduce28DeviceReduceSingleTileKernelINS2_10policy_hubIN4cuda3std3__45tupleIJfiEEEj13smaller_tupleIfEE10Policy1000EN6thrust24THRUST_300001_SM_1000_NS12zip_iteratorINS8_IJNSF_6detail15normal_iteratorINSF_10device_ptrIfEEEENSF_17counting_iteratorIiNSF_11use_defaultESN_SN_EEEEEEEPS9_jSB_S9_S9_NS7_10__identityEEEvT0_T1_T2_T3_T4_T6_E12temp_storage;
	add.s32 	%r471, %r470, %r469;
	st.shared.f32 	[%r471+8], %f325;
	st.shared.u32 	[%r471+12], %r618;
$L__BB24_88:
	bar.sync 	0;
	setp.ne.s32 	%p298, %r2, 0;
	@%p298 bra 	$L__BB24_213;
	setp.lt.s32 	%p299, %r260, 33;
	@%p299 bra 	$L__BB24_92;
	ld.shared.f32 	%f105, [_ZZN3cub18CUB_300001_SM_10006detail6reduce28DeviceReduceSingleTileKernelINS2_10policy_hubIN4cuda3std3__45tupleIJfiEEEj13smaller_tupleIfEE10Policy1000EN6thrust24THRUST_300001_SM_1000_NS12zip_iteratorINS8_IJNSF_6detail15normal_iteratorINSF_10device_ptrIfEEEENSF_17counting_iteratorIiNSF_11use_defaultESN_SN_EEEEEEEPS9_jSB_S9_S9_NS7_10__identityEEEvT0_T1_T2_T3_T4_T6_E12temp_storage+16];
	setp.lt.f32 	%p300, %f325, %f105;
	@%p300 bra 	$L__BB24_92;
	ld.shared.u32 	%r472, [_ZZN3cub18CUB_300001_SM_10006detail6reduce28DeviceReduceSingleTileKernelINS2_10policy_hubIN4cuda3std3__45tupleIJfiEEEj13smaller_tupleIfEE10Policy1000EN6thrust24THRUST_300001_SM_1000_NS12zip_iteratorINS8_IJNSF_6detail15normal_iteratorINSF_10device_ptrIfEEEENSF_17counting_iteratorIiNSF_11use_defaultESN_SN_EEEEEEEPS9_jSB_S9_S9_NS7_10__identityEEEvT0_T1_T2_T3_T4_T6_E12temp_storage+20];
	setp.geu.f32 	%p301, %f105, %f325;
	setp.lt.s32 	%p302, %r618, %r472;
	and.pred  	%p303, %p301, %p302;
	selp.f32 	%f325, %f325, %f105, %p303;
	selp.b32 	%r618, %r618, %r472, %p303;
$L__BB24_92:
	setp.lt.s32 	%p304, %r260, 65;
	@%p304 bra 	$L__BB24_95;
	ld.shared.f32 	%f108, [_ZZN3cub18CUB_300001_SM_10006detail6reduce28DeviceReduceSingleTileKernelINS2_10policy_hubIN4cuda3std3__45tupleIJfiEEEj13smaller_tupleIfEE10Policy1000EN6thrust24THRUST_300001_SM_1000_NS12zip_iteratorINS8_IJNSF_6detail15normal_iteratorINSF_10device_ptrIfEEEENSF_17counting_iteratorIiNSF_11use_defaultESN_SN_EEEEEEEPS9_jSB_S9_S9_NS7_10__identityEEEvT0_T1_T2_T3_T4_T6_E12temp_storage+24];
	setp.lt.f32 	%p305, %f325, %f108;
	@%p305 bra 	$L__BB24_95;
	ld.shared.u32 	%r474, [_ZZN3cub18CUB_300001_SM_10006detail6reduce28DeviceReduceSingleTileKernelINS2_10policy_hubIN4cuda3std3__45tupleIJfiEEEj13smaller_tupleIfEE10Policy1000EN6thrust24THRUST_300001_SM_1000_NS12zip_iteratorINS8_IJNSF_6detail15normal_iteratorINSF_10device_ptrIfEEEENSF_17counting_iteratorIiNSF_11use_defaultESN_SN_EEEEEEEPS9_jSB_S9_S9_NS7_10__identityEEEvT0_T1_T2_T3_T4_T6_E12temp_storage+28];
	setp.geu.f32 	%p306, %f108, %f325;
	setp.lt.s32 	%p307, %r618, %r474;
	and.pred  	%p308, %p306, %p307;
	selp.f32 	%f325, %f325, %f108, %p308;
	selp.b32 	%r618, %r618, %r474, %p308;
$L__BB24_95:
	setp.lt.s32 	%p309, %r260, 97;
	@%p309 bra 	$L__BB24_98;
	ld.shared.f32 	%f111, [_ZZN3cub18CUB_300001_SM_10006detail6reduce28DeviceReduceSingleTileKernelINS2_10policy_hubIN4cuda3std3__45tupleIJfiEEEj13smaller_tupleIfEE10Policy1000EN6thrust24THRUST_300001_SM_1000_NS12zip_iteratorINS8_IJNSF_6detail15normal_iteratorINSF_10device_ptrIfEEEENSF_17counting_iteratorIiNSF_11use_defaultESN_SN_EEEEEEEPS9_jSB_S9_S9_NS7_10__identityEEEvT0_T1_T2_T3_T4_T6_E12temp_storage+32];
	setp.lt.f32 	%p310, %f325, %f111;
	@%p310 bra 	$L__BB24_98;
	ld.shared.u32 	%r476, [_ZZN3cub18CUB_300001_SM_10006detail6reduce28DeviceReduceSingleTileKernelINS2_10policy_hubIN4cuda3std3__45tupleIJfiEEEj13smaller_tupleIfEE10Policy1000EN6thrust24THRUST_300001_SM_1000_NS12zip_iteratorINS8_IJNSF_6detail15normal_iteratorINSF_10device_ptrIfEEEENSF_17counting_iteratorIiNSF_11use_defaultESN_SN_EEEEEEEPS9_jSB_S9_S9_NS7_10__identityEEEvT0_T1_T2_T3_T4_T6_E12temp_storage+36];
	setp.geu.f32 	%p311, %f111, %f325;
	setp.lt.s32 	%p312, %r618, %r476;
	and.pred  	%p313, %p311, %p312;
	selp.f32 	%f325, %f325, %f111, %p313;
	selp.b32 	%r618, %r618, %r476, %p313;
$L__BB24_98:
	setp.lt.s32 	%p314, %r260, 129;
	@%p314 bra 	$L__BB24_101;
	ld.shared.f32 	%f114, [_ZZN3cub18CUB_300001_SM_10006detail6reduce28DeviceReduceSingleTileKernelINS2_10policy_hubIN4cuda3std3__45tupleIJfiEEEj13smaller_tupleIfEE10Policy1000EN6thrust24THRUST_300001_SM_1000_NS12zip_iteratorINS8_IJNSF_6detail15normal_iteratorINSF_10device_ptrIfEEEENSF_17counting_iteratorIiNSF_11use_defaultESN_SN_EEEEEEEPS9_jSB_S9_S9_NS7_10__identityEEEvT0_T1_T2_T3_T4_T6_E12temp_storage+40];
	setp.lt.f32 	%p315, %f325, %f114;
	@%p315 bra 	$L__BB24_101;
	ld.shared.u32 	%r478, [_ZZN3cub18CUB_300001_SM_10006detail6reduce28DeviceReduceSingleTileKernelINS2_10policy_hubIN4cuda3std3__45tupleIJfiEEEj13smaller_tupleIfEE10Policy1000EN6thrust24THRUST_300001_SM_1000_NS12zip_iteratorINS8_IJNSF_6detail15normal_iteratorINSF_10device_ptrIfEEEENSF_17counting_iteratorIiNSF_11use_defaultESN_SN_EEEEEEEPS9_jSB_S9_S9_NS7_10__identityEEEvT0_T1_T2_T3_T4_T6_E12temp_storage+44];
	setp.geu.f32 	%p316, %f114, %f325;
	setp.lt.s32 	%p317, %r618, %r478;
	and.pred  	%p318, %p316, %p317;
	selp.f32 	%f325, %f325, %f114, %p318;
	selp.b32 	%r618, %r618, %r478, %p318;
$L__BB24_101:
	setp.lt.s32 	%p319, %r260, 161;
	@%p319 bra 	$L__BB24_104;
	ld.shared.f32 	%f117, [_ZZN3cub18CUB_300001_SM_10006detail6reduce28DeviceReduceSingleTileKernelINS2_10policy_hubIN4cuda3std3__45tupleIJfiEEEj13smaller_tupleIfEE10Policy1000EN6thrust24THRUST_300001_SM_1000_NS12zip_iteratorINS8_IJNSF_6detail15normal_iteratorINSF_10device_ptrIfEEEENSF_17counting_iteratorIiNSF_11use_defaultESN_SN_EEEEEEEPS9_jSB_S9_S9_NS7_10__identityEEEvT0_T1_T2_T3_T4_T6_E12temp_storage+48];
	setp.lt.f32 	%p320, %f325, %f117;
	@%p320 bra 	$L__BB24_104;
	ld.shared.u32 	%r480, [_ZZN3cub18CUB_300001_SM_10006detail6reduce28DeviceReduceSingleTileKernelINS2_10policy_hubIN4cuda3std3__45tupleIJfiEEEj13smaller_tupleIfEE10Policy1000EN6thrust24THRUST_300001_SM_1000_NS12zip_iteratorINS8_IJNSF_6detail15normal_iteratorINSF_10device_ptrIfEEEENSF_17counting_iteratorIiNSF_11use_defaultESN_SN_EEEEEEEPS9_jSB_S9_S9_NS7_10__identityEEEvT0_T1_T2_T3_T4_T6_E12temp_storage+52];
	setp.geu.f32 	%p321, %f117, %f325;
	setp.lt.s32 	%p322, %r618, %r480;
	and.pred  	%p323, %p321, %p322;
	selp.f32 	%f325, %f325, %f117, %p323;
	selp.b32 	%r618, %r618, %r480, %p323;
$L__BB24_104:
	setp.lt.s32 	%p324, %r260, 193;
	@%p324 bra 	$L__BB24_107;
	ld.shared.f32 	%f120, [_ZZN3cub18CUB_300001_SM_10006detail6reduce28DeviceReduceSingleTileKernelINS2_10policy_hubIN4cuda3std3__45tupleIJfiEEEj13smaller_tupleIfEE10Policy1000EN6thrust24THRUST_300001_SM_1000_NS12zip_iteratorINS8_IJNSF_6detail15normal_iteratorINSF_10device_ptrIfEEEENSF_17counting_iteratorIiNSF_11use_defaultESN_SN_EEEEEEEPS9_jSB_S9_S9_NS7_10__identityEEEvT0_T1_T2_T3_T4_T6_E12temp_storage+56];
	setp.lt.f32 	%p325, %f325, %f120;
	@%p325 bra 	$L__BB24_107;
	ld.shared.u32 	%r482, [_ZZN3cub18CUB_300001_SM_10006detail6reduce28DeviceReduceSingleTileKernelINS2_10policy_hubIN4cuda3std3__45tupleIJfiEEEj13smaller_tupleIfEE10Policy1000EN6thrust24THRUST_300001_SM_1000_NS12zip_iteratorINS8_IJNSF_6detail15normal_iteratorINSF_10device_ptrIfEEEENSF_17counting_iteratorIiNSF_11use_defaultESN_SN_EEEEEEEPS9_jSB_S9_S9_NS7_10__identityEEEvT0_T1_T2_T3_T4_T6_E12temp_storage+60];
	setp.geu.f32 	%p326, %f120, %f325;
	setp.lt.s32 	%p327, %r618, %r482;
	and.pred  	%p328, %p326, %p327;
	selp.f32 	%f325, %f325, %f120, %p328;
	selp.b32 	%r618, %r618, %r482, %p328;
$L__BB24_107:
	setp.lt.s32 	%p329, %r260, 225;
	@%p329 bra 	$L__BB24_213;
	ld.shared.f32 	%f123, [_ZZN3cub18CUB_300001_SM_10006detail6reduce28DeviceReduceSingleTileKernelINS2_10policy_hubIN4cuda3std3__45tupleIJfiEEEj13smaller_tupleIfEE10Policy1000EN6thrust24THRUST_300001_SM_1000_NS12zip_iteratorINS8_IJNSF_6detail15normal_iteratorINSF_10device_ptrIfEEEENSF_17counting_iteratorIiNSF_11use_defaultESN_SN_EEEEEEEPS9_jSB_S9_S9_NS7_10__identityEEEvT0_T1_T2_T3_T4_T6_E12temp_storage+64];
	setp.lt.f32 	%p330, %f325, %f123;
	@%p330 bra 	$L__BB24_213;
	ld.shared.u32 	%r484, [_ZZN3cub18CUB_300001_SM_10006detail6reduce28DeviceReduceSingleTileKernelINS2_10policy_hubIN4cuda3std3__45tupleIJfiEEEj13smaller_tupleIfEE10Policy1000EN6thrust24THRUST_300001_SM_1000_NS12zip_iteratorINS8_IJNSF_6detail15normal_iteratorINSF_10device_ptrIfEEEENSF_17counting_iteratorIiNSF_11use_defaultESN_SN_EEEEEEEPS9_jSB_S9_S9_NS7_10__identityEEEvT0_T1_T2_T3_T4_T6_E12temp_storage+68];
	setp.geu.f32 	%p331, %f123, %f325;
	setp.lt.s32 	%p332, %r618, %r484;
	and.pred  	%p333, %p331, %p332;
	selp.b32 	%r618, %r618, %r484, %p333;
	selp.f32 	%f325, %f325, %f123, %p333;
	bra.uni 	$L__BB24_213;
$L__BB24_110:
	mov.u32 	%r124, %tid.x;
	mul.wide.u32 	%rd8, %r124, 4;
	add.s64 	%rd9, %rd2, %rd8;
	add.s32 	%r125, %r124, %r259;
	ld.global.f32 	%f325, [%rd9];
	ld.global.f32 	%f126, [%rd9+1024];
	ld.global.f32 	%f127, [%rd9+2048];
	ld.global.f32 	%f128, [%rd9+3072];
	ld.global.f32 	%f129, [%rd9+4096];
	ld.global.f32 	%f130, [%rd9+5120];
	ld.global.f32 	%f131, [%rd9+6144];
	ld.global.f32 	%f132, [%rd9+7168];
	setp.lt.f32 	%p3, %f325, %f126;
	mov.u32 	%r618, %r125;
	@%p3 bra 	$L__BB24_112;
	add.s32 	%r267, %r125, 256;
	setp.geu.f32 	%p4, %f126, %f325;
	setp.lt.s32 	%p5, %r125, 2147483392;
	and.pred  	%p6, %p4, %p5;
	selp.f32 	%f325, %f325, %f126, %p6;
	selp.b32 	%r618, %r125, %r267, %p6;
$L__BB24_112:
	setp.lt.f32 	%p7, %f325, %f127;
	@%p7 bra 	$L__BB24_114;
	add.s32 	%r268, %r125, 512;
	setp.geu.f32 	%p8, %f127, %f325;
	setp.lt.s32 	%p9, %r618, %r268;
	and.pred  	%p10, %p8, %p9;
	selp.f32 	%f325, %f325, %f127, %p10;
	selp.b32 	%r618, %r618, %r268, %p10;
$L__BB24_114:
	setp.lt.f32 	%p11, %f325, %f128;
	@%p11 bra 	$L__BB24_116;
	add.s32 	%r269, %r125, 768;
	setp.geu.f32 	%p12, %f128, %f325;
	setp.lt.s32 	%p13, %r618, %r269;
	and.pred  	%p14, %p12, %p13;
	selp.f32 	%f325, %f325, %f128, %p14;
	selp.b32 	%r618, %r618, %r269, %p14;
$L__BB24_116:
	setp.lt.f32 	%p15, %f325, %f129;
	@%p15 bra 	$L__BB24_118;
	add.s32 	%r270, %r125, 1024;
	setp.geu.f32 	%p16, %f129, %f325;
	setp.lt.s32 	%p17, %r618, %r270;
	and.pred  	%p18, %p16, %p17;
	selp.f32 	%f325, %f325, %f129, %p18;
	selp.b32 	%r618, %r618, %r270, %p18;
$L__BB24_118:
	setp.lt.f32 	%p19, %f325, %f130;
	@%p19 bra 	$L__BB24_120;
	add.s32 	%r271, %r125, 1280;
	setp.geu.f32 	%p20, %f130, %f325;
	setp.lt.s32 	%p21, %r618, %r271;
	and.pred  	%p22, %p20, %p21;
	selp.f32 	%f325, %f325, %f130, %p22;
	selp.b32 	%r618, %r618, %r271, %p22;
$L__BB24_120:
	setp.lt.f32 	%p23, %f325, %f131;
	@%p23 bra 	$L__BB24_122;
	add.s32 	%r272, %r125, 1536;
	setp.geu.f32 	%p24, %f131, %f325;
	setp.lt.s32 	%p25, %r618, %r272;
	and.pred  	%p26, %p24, %p25;
	selp.f32 	%f325, %f325, %f131, %p26;
	selp.b32 	%r618, %r618, %r272, %p26;
$L__BB24_122:
	setp.lt.f32 	%p27, %f325, %f132;
	@%p27 bra 	$L__BB24_124;
	add.s32 	%r273, %r125, 1792;
	setp.geu.f32 	%p28, %f132, %f325;
	setp.lt.s32 	%p29, %r618, %r273;
	and.pred  	%p30, %p28, %p29;
	selp.f32 	%f325, %f325, %f132, %p30;
	selp.b32 	%r618, %r618, %r273, %p30;
$L__BB24_124:
	add.s32 	%r140, %r260, -2048;
	setp.lt.u32 	%p31, %r140, 2048;
	mov.b32 	%r627, 2048;
	@%p31 bra 	$L__BB24_144;
	mov.b32 	%r627, 2048;
$L__BB24_126:
	add.s32 	%r276, %r124, %r627;
	mul.wide.u32 	%rd10, %r276, 4;
	add.s64 	%rd11, %rd2, %rd10;
	add.s32 	%r143, %r276, %r259;
	ld.global.f32 	%f148, [%rd11];
	ld.global.f32 	%f149, [%rd11+1024];
	ld.global.f32 	%f150, [%rd11+2048];
	ld.global.f32 	%f151, [%rd11+3072];
	ld.global.f32 	%f152, [%rd11+4096];
	ld.global.f32 	%f153, [%rd11+5120];
	ld.global.f32 	%f154, [%rd11+6144];
	ld.global.f32 	%f155, [%rd11+7168];
	setp.lt.f32 	%p32, %f325, %f148;
	@%p32 bra 	$L__BB24_128;
	setp.geu.f32 	%p33, %f148, %f325;
	setp.lt.s32 	%p34, %r618, %r143;
	and.pred  	%p35, %p33, %p34;
	selp.f32 	%f325, %f325, %f148, %p35;
	selp.b32 	%r618, %r618, %r143, %p35;
$L__BB24_128:
	setp.lt.f32 	%p36, %f325, %f149;
	@%p36 bra 	$L__BB24_130;
	add.s32 	%r277, %r143, 256;
	setp.geu.f32 	%p37, %f149, %f325;
	setp.lt.s32 	%p38, %r618, %r277;
	and.pred  	%p39, %p37, %p38;
	selp.f32 	%f325, %f325, %f149, %p39;
	selp.b32 	%r618, %r618, %r277, %p39;
$L__BB24_130:
	setp.lt.f32 	%p40, %f325, %f150;
	@%p40 bra 	$L__BB24_132;
	add.s32 	%r278, %r143, 512;
	setp.geu.f32 	%p41, %f150, %f325;
	setp.lt.s32 	%p42, %r618, %r278;
	and.pred  	%p43, %p41, %p42;
	selp.f32 	%f325, %f325, %f150, %p43;
	selp.b32 	%r618, %r618, %r278, %p43;
$L__BB24_132:
	setp.lt.f32 	%p44, %f325, %f151;
	@%p44 bra 	$L__BB24_134;
	add.s32 	%r279, %r143, 768;
	setp.geu.f32 	%p45, %f151, %f325;
	setp.lt.s32 	%p46, %r618, %r279;
	and.pred  	%p47, %p45, %p46;
	selp.f32 	%f325, %f325, %f151, %p47;
	selp.b32 	%r618, %r618, %r279, %p47;
$L__BB24_134:
	setp.lt.f32 	%p48, %f325, %f152;
	@%p48 bra 	$L__BB24_136;
	add.s32 	%r280, %r143, 1024;
	setp.geu.f32 	%p49, %f152, %f325;
	setp.lt.s32 	%p50, %r618, %r280;
	and.pred  	%p51, %p49, %p50;
	selp.f32 	%f325, %f325, %f152, %p51;
	selp.b32 	%r618, %r618, %r280, %p51;
$L__BB24_136:
	setp.lt.f32 	%p52, %f325, %f153;
	@%p52 bra 	$L__BB24_138;
	add.s32 	%r281, %r143, 1280;
	setp.geu.f32 	%p53, %f153, %f325;
	setp.lt.s32 	%p54, %r618, %r281;
	and.pred  	%p55, %p53, %p54;
	selp.f32 	%f325, %f325, %f153, %p55;
	selp.b32 	%r618, %r618, %r281, %p55;
$L__BB24_138:
	setp.lt.f32 	%p56, %f325, %f154;
	@%p56 bra 	$L__BB24_140;
	add.s32 	%r282, %r143, 1536;
	setp.geu.f32 	%p57, %f154, %f325;
	setp.lt.s32 	%p58, %r618, %r282;
	and.pred  	%p59, %p57, %p58;
	selp.f32 	%f325, %f325, %f154, %p59;
	selp.b32 	%r618, %r618, %r282, %p59;
$L__BB24_140:
	setp.lt.f32 	%p60, %f325, %f155;
	@%p60 bra 	$L__BB24_142;
	add.s32 	%r283, %r143, 1792;
	setp.geu.f32 	%p61, %f155, %f325;
	setp.lt.s32 	%p62, %r618, %r283;
	and.pred  	%p63, %p61, %p62;
	selp.f32 	%f325, %f325, %f155, %p63;
	selp.b32 	%r618, %r618, %r283, %p63;
$L__BB24_142:
	sub.s32 	%r284, %r260, %r627;
	setp.lt.u32 	%p64, %r284, 2048;
	@%p64 bra 	$L__BB24_186;
	add.s32 	%r627, %r627, 2048;
	setp.le.u32 	%p65, %r627, %r140;
	@%p65 bra 	$L__BB24_126;
$L__BB24_144:
	setp.le.u32 	%p66, %r260, %r627;
	sub.s32 	%r285, %r260, %r627;
	setp.ge.s32 	%p67, %r124, %r285;
	or.pred  	%p68, %p66, %p67;
	@%p68 bra 	$L__BB24_186;
	not.b32 	%r288, %r124;
	add.s32 	%r289, %r260, %r288;
	sub.s32 	%r163, %r289, %r627;
	shr.u32 	%r290, %r163, 8;
	add.s32 	%r164, %r290, 1;
	and.b32  	%r165, %r164, 7;
	setp.lt.u32 	%p69, %r163, 1792;
	mov.u32 	%r649, %r124;
	@%p69 bra 	$L__BB24_165;
	or.b32  	%r631, %r124, 1024;
	add.s32 	%r630, %r124, %r627;
	add.s32 	%r629, %r125, %r627;
	and.b32  	%r291, %r164, 33554424;
	neg.s32 	%r628, %r291;
$L__BB24_147:
	.pragma "nounroll";
	mul.wide.u32 	%rd12, %r630, 4;
	add.s64 	%rd13, %rd2, %rd12;
	ld.global.f32 	%f174, [%rd13];
	setp.lt.f32 	%p70, %f325, %f174;
	@%p70 bra 	$L__BB24_149;
	setp.geu.f32 	%p71, %f174, %f325;
	setp.lt.s32 	%p72, %r618, %r629;
	and.pred  	%p73, %p71, %p72;
	selp.f32 	%f325, %f325, %f174, %p73;
	selp.b32 	%r618, %r618, %r629, %p73;
$L__BB24_149:
	add.s32 	%r292, %r630, 256;
	mul.wide.u32 	%rd14, %r292, 4;
	add.s64 	%rd15, %rd2, %rd14;
	ld.global.f32 	%f177, [%rd15];
	setp.lt.f32 	%p74, %f325, %f177;
	@%p74 bra 	$L__BB24_151;
	add.s32 	%r293, %r629, 256;
	setp.geu.f32 	%p75, %f177, %f325;
	setp.lt.s32 	%p76, %r618, %r293;
	and.pred  	%p77, %p75, %p76;
	selp.f32 	%f325, %f325, %f177, %p77;
	selp.b32 	%r618, %r618, %r293, %p77;
$L__BB24_151:
	add.s32 	%r294, %r630, 512;
	mul.wide.u32 	%rd16, %r294, 4;
	add.s64 	%rd17, %rd2, %rd16;
	ld.global.f32 	%f180, [%rd17];
	setp.lt.f32 	%p78, %f325, %f180;
	@%p78 bra 	$L__BB24_153;
	add.s32 	%r295, %r629, 512;
	setp.geu.f32 	%p79, %f180, %f325;
	setp.lt.s32 	%p80, %r618, %r295;
	and.pred  	%p81, %p79, %p80;
	selp.f32 	%f325, %f325, %f180, %p81;
	selp.b32 	%r618, %r618, %r295, %p81;
$L__BB24_153:
	add.s32 	%r296, %r630, 768;
	mul.wide.u32 	%rd18, %r296, 4;
	add.s64 	%rd19, %rd2, %rd18;
	ld.global.f32 	%f183, [%rd19];
	setp.lt.f32 	%p82, %f325, %f183;
	@%p82 bra 	$L__BB24_155;
	add.s32 	%r297, %r629, 768;
	setp.geu.f32 	%p83, %f183, %f325;
	setp.lt.s32 	%p84, %r618, %r297;
	and.pred  	%p85, %p83, %p84;
	selp.f32 	%f325, %f325, %f183, %p85;
	selp.b32 	%r618, %r618, %r297, %p85;
$L__BB24_155:
	add.s32 	%r298, %r630, 1024;
	mul.wide.u32 	%rd20, %r298, 4;
	add.s64 	%rd21, %rd2, %rd20;
	ld.global.f32 	%f186, [%rd21];
	setp.lt.f32 	%p86, %f325, %f186;
	@%p86 bra 	$L__BB24_157;
	add.s32 	%r299, %r629, 1024;
	setp.geu.f32 	%p87, %f186, %f325;
	setp.lt.s32 	%p88, %r618, %r299;
	and.pred  	%p89, %p87, %p88;
	selp.f32 	%f325, %f325, %f186, %p89;
	selp.b32 	%r618, %r618, %r299, %p89;
$L__BB24_157:
	add.s32 	%r300, %r630, 1280;
	mul.wide.u32 	%rd22, %r300, 4;
	add.s64 	%rd23, %rd2, %rd22;
	ld.global.f32 	%f189, [%rd23];
	setp.lt.f32 	%p90, %f325, %f189;
	@%p90 bra 	$L__BB24_159;
	add.s32 	%r301, %r629, 1280;
	setp.geu.f32 	%p91, %f189, %f325;
	setp.lt.s32 	%p92, %r618, %r301;
	and.pred  	%p93, %p91, %p92;
	selp.f32 	%f325, %f325, %f189, %p93;
	selp.b32 	%r618, %r618, %r301, %p93;
$L__BB24_159:
	add.s32 	%r302, %r630, 1536;
	mul.wide.u32 	%rd24, %r302, 4;
	add.s64 	%rd25, %rd2, %rd24;
	ld.global.f32 	%f192, [%rd25];
	setp.lt.f32 	%p94, %f325, %f192;
	@%p94 bra 	$L__BB24_161;
	add.s32 	%r303, %r629, 1536;
	setp.geu.f32 	%p95, %f192, %f325;
	setp.lt.s32 	%p96, %r618, %r303;
	and.pred  	%p97, %p95, %p96;
	selp.f32 	%f325, %f325, %f192, %p97;
	selp.b32 	%r618, %r618, %r303, %p97;
$L__BB24_161:
	add.s32 	%r304, %r630, 1792;
	mul.wide.u32 	%rd26, %r304, 4;
	add.s64 	%rd27, %rd2, %rd26;
	ld.global.f32 	%f195, [%rd27];
	setp.lt.f32 	%p98, %f325, %f195;
	@%p98 bra 	$L__BB24_163;
	add.s32 	%r305, %r629, 1792;
	setp.geu.f32 	%p99, %f195, %f325;
	setp.lt.s32 	%p100, %r618, %r305;
	and.pred  	%p101, %p99, %p100;
	selp.f32 	%f325, %f325, %f195, %p101;
	selp.b32 	%r618, %r618, %r305, %p101;
$L__BB24_163:
	add.s32 	%r631, %r631, 2048;
	add.s32 	%r630, %r630, 2048;
	add.s32 	%r629, %r629, 2048;
	add.s32 	%r628, %r628, 8;
	setp.ne.s32 	%p102, %r628, 0;
	@%p102 bra 	$L__BB24_147;
	add.s32 	%r649, %r631, -1024;
$L__BB24_165:
	setp.eq.s32 	%p103, %r165, 0;
	@%p103 bra 	$L__BB24_186;
	setp.lt.u32 	%p104, %r165, 4;
	@%p104 bra 	$L__BB24_176;
	add.s32 	%r199, %r649, %r627;
	mul.wide.u32 	%rd28, %r199, 4;
	add.s64 	%rd29, %rd2, %rd28;
	add.s32 	%r200, %r199, %r259;
	ld.global.f32 	%f200, [%rd29];
	setp.lt.f32 	%p105, %f325, %f200;
	@%p105 bra 	$L__BB24_169;
	setp.geu.f32 	%p106, %f200, %f325;
	setp.lt.s32 	%p107, %r618, %r200;
	and.pred  	%p108, %p106, %p107;
	selp.f32 	%f325, %f325, %f200, %p108;
	selp.b32 	%r618, %r618, %r200, %p108;
$L__BB24_169:
	add.s32 	%r307, %r199, 256;
	mul.wide.u32 	%rd30, %r307, 4;
	add.s64 	%rd31, %rd2, %rd30;
	ld.global.f32 	%f203, [%rd31];
	setp.lt.f32 	%p109, %f325, %f203;
	@%p109 bra 	$L__BB24_171;
	add.s32 	%r308, %r200, 256;
	setp.geu.f32 	%p110, %f203, %f325;
	setp.lt.s32 	%p111, %r618, %r308;
	and.pred  	%p112, %p110, %p111;
	selp.f32 	%f325, %f325, %f203, %p112;
	selp.b32 	%r618, %r618, %r308, %p112;
$L__BB24_171:
	add.s32 	%r309, %r199, 512;
	mul.wide.u32 	%rd32, %r309, 4;
	add.s64 	%rd33, %rd2, %rd32;
	ld.global.f32 	%f206, [%rd33];
	setp.lt.f32 	%p113, %f325, %f206;
	@%p113 bra 	$L__BB24_173;
	add.s32 	%r310, %r200, 512;
	setp.geu.f32 	%p114, %f206, %f325;
	setp.lt.s32 	%p115, %r618, %r310;
	and.pred  	%p116, %p114, %p115;
	selp.f32 	%f325, %f325, %f206, %p116;
	selp.b32 	%r618, %r618, %r310, %p116;
$L__BB24_173:
	add.s32 	%r311, %r199, 768;
	mul.wide.u32 	%rd34, %r311, 4;
	add.s64 	%rd35, %rd2, %rd34;
	ld.global.f32 	%f209, [%rd35];
	setp.lt.f32 	%p117, %f325, %f209;
	@%p117 bra 	$L__BB24_175;
	add.s32 	%r312, %r200, 768;
	setp.geu.f32 	%p118, %f209, %f325;
	setp.lt.s32 	%p119, %r618, %r312;
	and.pred  	%p120, %p118, %p119;
	selp.f32 	%f325, %f325, %f209, %p120;
	selp.b32 	%r618, %r618, %r312, %p120;
$L__BB24_175:
	add.s32 	%r649, %r649, 1024;
$L__BB24_176:
	and.b32  	%r314, %r164, 3;
	setp.eq.s32 	%p121, %r314, 0;
	@%p121 bra 	$L__BB24_186;
	setp.eq.s32 	%p122, %r314, 1;
	@%p122 bra 	$L__BB24_183;
	add.s32 	%r213, %r649, %r627;
	mul.wide.u32 	%rd36, %r213, 4;
	add.s64 	%rd37, %rd2, %rd36;
	add.s32 	%r214, %r213, %r259;
	ld.global.f32 	%f214, [%rd37];
	setp.lt.f32 	%p123, %f325, %f214;
	@%p123 bra 	$L__BB24_180;
	setp.geu.f32 	%p124, %f214, %f325;
	setp.lt.s32 	%p125, %r618, %r214;
	and.pred  	%p126, %p124, %p125;
	selp.f32 	%f325, %f325, %f214, %p126;
	selp.b32 	%r618, %r618, %r214, %p126;
$L__BB24_180:
	add.s32 	%r315, %r213, 256;
	mul.wide.u32 	%rd38, %r315, 4;
	add.s64 	%rd39, %rd2, %rd38;
	ld.global.f32 	%f217, [%rd39];
	setp.lt.f32 	%p127, %f325, %f217;
	@%p127 bra 	$L__BB24_182;
	add.s32 	%r316, %r214, 256;
	setp.geu.f32 	%p128, %f217, %f325;
	setp.lt.s32 	%p129, %r618, %r316;
	and.pred  	%p130, %p128, %p129;
	selp.f32 	%f325, %f325, %f217, %p130;
	selp.b32 	%r618, %r618, %r316, %p130;
$L__BB24_182:
	add.s32 	%r649, %r649, 512;
$L__BB24_183:
	and.b32  	%r317, %r163, 256;
	setp.ne.s32 	%p131, %r317, 0;
	@%p131 bra 	$L__BB24_186;
	add.s32 	%r318, %r649, %r627;
	mul.wide.u32 	%rd40, %r318, 4;
	add.s64 	%rd41, %rd2, %rd40;
	add.s32 	%r223, %r318, %r259;
	ld.global.f32 	%f222, [%rd41];
	setp.lt.f32 	%p132, %f325, %f222;
	@%p132 bra 	$L__BB24_186;
	setp.geu.f32 	%p133, %f222, %f325;
	setp.lt.s32 	%p134, %r618, %r223;
	and.pred  	%p135, %p133, %p134;
	selp.f32 	%f325, %f325, %f222, %p135;
	selp.b32 	%r618, %r618, %r223, %p135;
$L__BB24_186:
	// begin inline asm
	mov.u32 %r319, %laneid;
	// end inline asm
	mov.b32 	%r321, %f325;
	mov.b32 	%r327, 1;
	mov.b32 	%r328, 31;
	mov.b32 	%r329, -1;
	// begin inline asm
	shfl.sync.down.b32 %r320, %r321, %r327, %r328, %r329;
	// end inline asm
	// begin inline asm
	shfl.sync.down.b32 %r325, %r618, %r327, %r328, %r329;
	// end inline asm
	mov.b32 	%f225, %r320;
	setp.gt.s32 	%p136, %r319, 30;
	setp.lt.f32 	%p137, %f325, %f225;
	or.pred  	%p138, %p136, %p137;
	@%p138 bra 	$L__BB24_188;
	setp.leu.f32 	%p139, %f325, %f225;
	setp.lt.s32 	%p140, %r618, %r325;
	and.pred  	%p141, %p139, %p140;
	selp.f32 	%f325, %f325, %f225, %p141;
	selp.b32 	%r618, %r618, %r325, %p141;
$L__BB24_188:
	mov.b32 	%r331, %f325;
	mov.b32 	%r337, 2;
	mov.b32 	%r338, 31;
	mov.b32 	%r339, -1;
	// begin inline asm
	shfl.sync.down.b32 %r330, %r331, %r337, %r338, %r339;
	// end inline asm
	// begin inline asm
	shfl.sync.down.b32 %r335, %r618, %r337, %r338, %r339;
	// end inline asm
	mov.b32 	%f228, %r330;
	setp.gt.s32 	%p142, %r319, 29;
	setp.lt.f32 	%p143, %f325, %f228;
	or.pred  	%p144, %p142, %p143;
	@%p144 bra 	$L__BB24_190;
	setp.leu.f32 	%p145, %f325, %f228;
	setp.lt.s32 	%p146, %r618, %r335;
	and.pred  	%p147, %p145, %p146;
	selp.f32 	%f325, %f325, %f228, %p147;
	selp.b32 	%r618, %r618, %r335, %p147;
$L__BB24_190:
	mov.b32 	%r341, %f325;
	mov.b32 	%r347, 4;
	mov.b32 	%r348, 31;
	mov.b32 	%r349, -1;
	// begin inline asm
	shfl.sync.down.b32 %r340, %r341, %r347, %r348, %r349;
	// end inline asm
	// begin inline asm
	shfl.sync.down.b32 %r345, %r618, %r347, %r348, %r349;
	// end inline asm
	mov.b32 	%f231, %r340;
	setp.gt.s32 	%p148, %r319, 27;
	setp.lt.f32 	%p149, %f325, %f231;
	or.pred  	%p150, %p148, %p149;
	@%p150 bra 	$L__BB24_192;
	setp.leu.f32 	%p151, %f325, %f231;
	setp.lt.s32 	%p152, %r618, %r345;
	and.pred  	%p153, %p151, %p152;
	selp.f32 	%f325, %f325, %f231, %p153;
	selp.b32 	%r618, %r618, %r345, %p153;
$L__BB24_192:
	mov.b32 	%r351, %f325;
	mov.b32 	%r357, 8;
	mov.b32 	%r358, 31;
	mov.b32 	%r359, -1;
	// begin inline asm
	shfl.sync.down.b32 %r350, %r351, %r357, %r358, %r359;
	// end inline asm
	// begin inline asm
	shfl.sync.down.b32 %r355, %r618, %r357, %r358, %r359;
	// end inline asm
	mov.b32 	%f234, %r350;
	setp.gt.s32 	%p154, %r319, 23;
	setp.lt.f32 	%p155, %f325, %f234;
	or.pred  	%p156, %p154, %p155;
	@%p156 bra 	$L__BB24_194;
	setp.leu.f32 	%p157, %f325, %f234;
	setp.lt.s32 	%p158, %r618, %r355;
	and.pred  	%p159, %p157, %p158;
	selp.f32 	%f325, %f325, %f234, %p159;
	selp.b32 	%r618, %r618, %r355, %p159;
$L__BB24_194:
	mov.b32 	%r361, %f325;
	mov.b32 	%r367, 16;
	mov.b32 	%r368, 31;
	mov.b32 	%r369, -1;
	// begin inline asm
	shfl.sync.down.b32 %r360, %r361, %r367, %r368, %r369;
	// end inline asm
	// begin inline asm
	shfl.sync.down.b32 %r365, %r618, %r367, %r368, %r369;
	// end inline asm
	mov.b32 	%f237, %r360;
	setp.gt.s32 	%p160, %r319, 15;
	setp.lt.f32 	%p161, %f325, %f237;
	or.pred  	%p162, %p160, %p161;
	@%p162 bra 	$L__BB24_196;
	setp.leu.f32 	%p163, %f325, %f237;
	setp.lt.s32 	%p164, %r618, %r365;
	and.pred  	%p165, %p163, %p164;
	selp.f32 	%f325, %f325, %f237, %p165;
	selp.b32 	%r618, %r618, %r365, %p165;
$L__BB24_196:
	setp.ne.s32 	%p166, %r319, 0;
	@%p166 bra 	$L__BB24_198;
	shr.u32 	%r370, %r124, 2;
	and.b32  	%r371, %r370, 248;
	mov.u32 	%r372, _ZZN3cub18CUB_300001_SM_10006detail6reduce28DeviceReduceSingleTileKernelINS2_10policy_hubIN4cuda3std3__45tupleIJfiEEEj13smaller_tupleIfEE10Policy1000EN6thrust24THRUST_300001_SM_1000_NS12zip_iteratorINS8_IJNSF_6detail15normal_iteratorINSF_10device_ptrIfEEEENSF_17counting_iteratorIiNSF_11use_defaultESN_SN_EEEEEEEPS9_jSB_S9_S9_NS7_10__identityEEEvT0_T1_T2_T3_T4_T6_E12temp_storage;
	add.s32 	%r373, %r372, %r371;
	st.shared.f32 	[%r373+8], %f325;
	st.shared.u32 	[%r373+12], %r618;
$L__BB24_198:
	bar.sync 	0;
	setp.ne.s32 	%p167, %r124, 0;
	@%p167 bra 	$L__BB24_213;
	ld.shared.f32 	%f240, [_ZZN3cub18CUB_300001_SM_10006detail6reduce28DeviceReduceSingleTileKernelINS2_10policy_hubIN4cuda3std3__45tupleIJfiEEEj13smaller_tupleIfEE10Policy1000EN6thrust24THRUST_300001_SM_1000_NS12zip_iteratorINS8_IJNSF_6detail15normal_iteratorINSF_10device_ptrIfEEEENSF_17counting_iteratorIiNSF_11use_defaultESN_SN_EEEEEEEPS9_jSB_S9_S9_NS7_10__identityEEEvT0_T1_T2_T3_T4_T6_E12temp_storage+16];
	setp.lt.f32 	%p168, %f325, %f240;
	@%p168 bra 	$L__BB24_201;
	ld.shared.u32 	%r374, [_ZZN3cub18CUB_300001_SM_10006detail6reduce28DeviceReduceSingleTileKernelINS2_10policy_hubIN4cuda3std3__45tupleIJfiEEEj13smaller_tupleIfEE10Policy1000EN6thrust24THRUST_300001_SM_1000_NS12zip_iteratorINS8_IJNSF_6detail15normal_iteratorINSF_10device_ptrIfEEEENSF_17counting_iteratorIiNSF_11use_defaultESN_SN_EEEEEEEPS9_jSB_S9_S9_NS7_10__identityEEEvT0_T1_T2_T3_T4_T6_E12temp_storage+20];
	setp.geu.f32 	%p169, %f240, %f325;
	setp.lt.s32 	%p170, %r618, %r374;
	and.pred  	%p171, %p169, %p170;
	selp.f32 	%f325, %f325, %f240, %p171;
	selp.b32 	%r618, %r618, %r374, %p171;
$L__BB24_201:
	ld.shared.f32 	%f243, [_ZZN3cub18CUB_300001_SM_10006detail6reduce28DeviceReduceSingleTileKernelINS2_10policy_hubIN4cuda3std3__45tupleIJfiEEEj13smaller_tupleIfEE10Policy1000EN6thrust24THRUST_300001_SM_1000_NS12zip_iteratorINS8_IJNSF_6detail15normal_iteratorINSF_10device_ptrIfEEEENSF_17counting_iteratorIiNSF_11use_defaultESN_SN_EEEEEEEPS9_jSB_S9_S9_NS7_10__identityEEEvT0_T1_T2_T3_T4_T6_E12temp_storage+24];
	setp.lt.f32 	%p172, %f325, %f243;
	@%p172 bra 	$L__BB24_203;
	ld.shared.u32 	%r376, [_ZZN3cub18CUB_300001_SM_10006detail6reduce28DeviceReduceSingleTileKernelINS2_10policy_hubIN4cuda3std3__45tupleIJfiEEEj13smaller_tupleIfEE10Policy1000EN6thrust24THRUST_300001_SM_1000_NS12zip_iteratorINS8_IJNSF_6detail15normal_iteratorINSF_10device_ptrIfEEEENSF_17counting_iteratorIiNSF_11use_defaultESN_SN_EEEEEEEPS9_jSB_S9_S9_NS7_10__identityEEEvT0_T1_T2_T3_T4_T6_E12temp_storage+28];
	setp.geu.f32 	%p173, %f243, %f325;
	setp.lt.s32 	%p174, %r618, %r376;
	and.pred  	%p175, %p173, %p174;
	selp.f32 	%f325, %f325, %f243, %p175;
	selp.b32 	%r618, %r618, %r376, %p175;
$L__BB24_203:
	ld.shared.f32 	%f246, [_ZZN3cub18CUB_300001_SM_10006detail6reduce28DeviceReduceSingleTileKernelINS2_10policy_hubIN4cuda3std3__45tupleIJfiEEEj13smaller_tupleIfEE10Policy1000EN6thrust24THRUST_300001_SM_1000_NS12zip_iteratorINS8_IJNSF_6detail15normal_iteratorINSF_10device_ptrIfEEEENSF_17counting_iteratorIiNSF_11use_defaultESN_SN_EEEEEEEPS9_jSB_S9_S9_NS7_10__identityEEEvT0_T1_T2_T3_T4_T6_E12temp_storage+32];
	setp.lt.f32 	%p176, %f325, %f246;
	@%p176 bra 	$L__BB24_205;
	ld.shared.u32 	%r378, [_ZZN3cub18CUB_300001_SM_10006detail6reduce28DeviceReduceSingleTileKernelINS2_10policy_hubIN4cuda3std3__45tupleIJfiEEEj13smaller_tupleIfEE10Policy1000EN6thrust24THRUST_300001_SM_1000_NS12zip_iteratorINS8_IJNSF_6detail15normal_iteratorINSF_10device_ptrIfEEEENSF_17counting_iteratorIiNSF_11use_defaultESN_SN_EEEEEEEPS9_jSB_S9_S9_NS7_10__identityEEEvT0_T1_T2_T3_T4_T6_E12temp_storage+36];
	setp.geu.f32 	%p177, %f246, %f325;
	setp.lt.s32 	%p178, %r618, %r378;
	and.pred  	%p179, %p177, %p178;
	selp.f32 	%f325, %f325, %f246, %p179;
	selp.b32 	%r618, %r618, %r378, %p179;
$L__BB24_205:
	ld.shared.f32 	%f249, [_ZZN3cub18CUB_300001_SM_10006detail6reduce28DeviceReduceSingleTileKernelINS2_10policy_hubIN4cuda3std3__45tupleIJfiEEEj13smaller_tupleIfEE10Policy1000EN6thrust24THRUST_300001_SM_1000_NS12zip_iteratorINS8_IJNSF_6detail15normal_iteratorINSF_10device_ptrIfEEEENSF_17counting_iteratorIiNSF_11use_defaultESN_SN_EEEEEEEPS9_jSB_S9_S9_NS7_10__identityEEEvT0_T1_T2_T3_T4_T6_E12temp_storage+40];
	setp.lt.f32 	%p180, %f325, %f249;
	@%p180 bra 	$L__BB24_207;
	ld.shared.u32 	%r380, [_ZZN3cub18CUB_300001_SM_10006detail6reduce28DeviceReduceSingleTileKernelINS2_10policy_hubIN4cuda3std3__45tupleIJfiEEEj13smaller_tupleIfEE10Policy1000EN6thrust24THRUST_300001_SM_1000_NS12zip_iteratorINS8_IJNSF_6detail15normal_iteratorINSF_10device_ptrIfEEEENSF_17counting_iteratorIiNSF_11use_defaultESN_SN_EEEEEEEPS9_jSB_S9_S9_NS7_10__identityEEEvT0_T1_T2_T3_T4_T6_E12temp_storage+44];
	setp.geu.f32 	%p181, %f249, %f325;
	setp.lt.s32 	%p182, %r618, %r380;
	and.pred  	%p183, %p181, %p182;
	selp.f32 	%f325, %f325, %f249, %p183;
	selp.b32 	%r618, %r618, %r380, %p183;
$L__BB24_207:
	ld.shared.f32 	%f252, [_ZZN3cub18CUB_300001_SM_10006detail6reduce28DeviceReduceSingleTileKernelINS2_10policy_hubIN4cuda3std3__45tupleIJfiEEEj13smaller_tupleIfEE10Policy1000EN6thrust24THRUST_300001_SM_1000_NS12zip_iteratorINS8_IJNSF_6detail15normal_iteratorINSF_10device_ptrIfEEEENSF_17counting_iteratorIiNSF_11use_defaultESN_SN_EEEEEEEPS9_jSB_S9_S9_NS7_10__identityEEEvT0_T1_T2_T3_T4_T6_E12temp_storage+48];
	setp.lt.f32 	%p184, %f325, %f252;
	@%p184 bra 	$L__BB24_209;
	ld.shared.u32 	%r382, [_ZZN3cub18CUB_300001_SM_10006detail6reduce28DeviceReduceSingleTileKernelINS2_10policy_hubIN4cuda3std3__45tupleIJfiEEEj13smaller_tupleIfEE10Policy1000EN6thrust24THRUST_300001_SM_1000_NS12zip_iteratorINS8_IJNSF_6detail15normal_iteratorINSF_10device_ptrIfEEEENSF_17counting_iteratorIiNSF_11use_defaultESN_SN_EEEEEEEPS9_jSB_S9_S9_NS7_10__identityEEEvT0_T1_T2_T3_T4_T6_E12temp_storage+52];
	setp.geu.f32 	%p185, %f252, %f325;
	setp.lt.s32 	%p186, %r618, %r382;
	and.pred  	%p187, %p185, %p186;
	selp.f32 	%f325, %f325, %f252, %p187;
	selp.b32 	%r618, %r618, %r382, %p187;
$L__BB24_209:
	ld.shared.f32 	%f255, [_ZZN3cub18CUB_300001_SM_10006detail6reduce28DeviceReduceSingleTileKernelINS2_10policy_hubIN4cuda3std3__45tupleIJfiEEEj13smaller_tupleIfEE10Policy1000EN6thrust24THRUST_300001_SM_1000_NS12zip_iteratorINS8_IJNSF_6detail15normal_iteratorINSF_10device_ptrIfEEEENSF_17counting_iteratorIiNSF_11use_defaultESN_SN_EEEEEEEPS9_jSB_S9_S9_NS7_10__identityEEEvT0_T1_T2_T3_T4_T6_E12temp_storage+56];
	setp.lt.f32 	%p188, %f325, %f255;
	@%p188 bra 	$L__BB24_211;
	ld.shared.u32 	%r384, [_ZZN3cub18CUB_300001_SM_10006detail6reduce28DeviceReduceSingleTileKernelINS2_10policy_hubIN4cuda3std3__45tupleIJfiEEEj13smaller_tupleIfEE10Policy1000EN6thrust24THRUST_300001_SM_1000_NS12zip_iteratorINS8_IJNSF_6detail15normal_iteratorINSF_10device_ptrIfEEEENSF_17counting_iteratorIiNSF_11use_defaultESN_SN_EEEEEEEPS9_jSB_S9_S9_NS7_10__identityEEEvT0_T1_T2_T3_T4_T6_E12temp_storage+60];
	setp.geu.f32 	%p189, %f255, %f325;
	setp.lt.s32 	%p190, %r618, %r384;
	and.pred  	%p191, %p189, %p190;
	selp.f32 	%f325, %f325, %f255, %p191;
	selp.b32 	%r618, %r618, %r384, %p191;
$L__BB24_211:
	ld.shared.f32 	%f258, [_ZZN3cub18CUB_300001_SM_10006detail6reduce28DeviceReduceSingleTileKernelINS2_10policy_hubIN4cuda3std3__45tupleIJfiEEEj13smaller_tupleIfEE10Policy1000EN6thrust24THRUST_300001_SM_1000_NS12zip_iteratorINS8_IJNSF_6detail15normal_iteratorINSF_10device_ptrIfEEEENSF_17counting_iteratorIiNSF_11use_defaultESN_SN_EEEEEEEPS9_jSB_S9_S9_NS7_10__identityEEEvT0_T1_T2_T3_T4_T6_E12temp_storage+64];
	setp.lt.f32 	%p192, %f325, %f258;
	@%p192 bra 	$L__BB24_213;
	ld.shared.u32 	%r386, [_ZZN3cub18CUB_300001_SM_10006detail6reduce28DeviceReduceSingleTileKernelINS2_10policy_hubIN4cuda3std3__45tupleIJfiEEEj13smaller_tupleIfEE10Policy1000EN6thrust24THRUST_300001_SM_1000_NS12zip_iteratorINS8_IJNSF_6detail15normal_iteratorINSF_10device_ptrIfEEEENSF_17counting_iteratorIiNSF_11use_defaultESN_SN_EEEEEEEPS9_jSB_S9_S9_NS7_10__identityEEEvT0_T1_T2_T3_T4_T6_E12temp_storage+68];
	setp.geu.f32 	%p193, %f258, %f325;
	setp.lt.s32 	%p194, %r618, %r386;
	and.pred  	%p195, %p193, %p194;
	selp.b32 	%r618, %r618, %r386, %p195;
	selp.f32 	%f325, %f325, %f258, %p195;
$L__BB24_213:
	mov.u32 	%r555, %tid.x;
	setp.ne.s32 	%p394, %r555, 0;
	@%p394 bra 	$L__BB24_217;
	setp.lt.f32 	%p395, %f368, %f325;
	@%p395 bra 	$L__BB24_216;
	setp.geu.f32 	%p396, %f325, %f368;
	setp.lt.s32 	%p397, %r669, %r618;
	and.pred  	%p398, %p396, %p397;
	selp.f32 	%f368, %f368, %f325, %p398;
	selp.b32 	%r669, %r669, %r618, %p398;
$L__BB24_216:
	st.global.f32 	[%rd1], %f368;
	st.global.u32 	[%rd1+4], %r669;
$L__BB24_217:
	ret;

}
	// .globl	_ZN3cub18CUB_300001_SM_10006detail6reduce18DeviceReduceKernelINS2_10policy_hubIN4cuda3std3__45tupleIJfiEEEj13smaller_tupleIfEE10Policy1000EN6thrust24THRUST_300001_SM_1000_NS12zip_iteratorINS8_IJNSF_6detail15normal_iteratorINSF_10device_ptrIfEEEENSF_17counting_iteratorIiNSF_11use_defaultESN_SN_EEEEEEEjSB_S9_NS7_10__identityEEEvT0_PT3_T1_NS0_13GridEvenShareISV_EET2_T4_
.visible .entry _ZN3cub18CUB_300001_SM_10006detail6reduce18DeviceReduceKernelINS2_10policy_hubIN4cuda3std3__45tupleIJfiEEEj13smaller_tupleIfEE10Policy1000EN6thrust24THRUST_300001_SM_1000_NS12zip_iteratorINS8_IJNSF_6detail15normal_iteratorINSF_10device_ptrIfEEEENSF_17counting_iteratorIiNSF_11use_defaultESN_SN_EEEEEEEjSB_S9_NS7_10__identityEEEvT0_PT3_T1_NS0_13GridEvenShareISV_EET2_T4_(
	.param .align 8 .b8 _ZN3cub18CUB_300001_SM_10006detail6reduce18DeviceReduceKernelINS2_10policy_hubIN4cuda3std3__45tupleIJfiEEEj13smaller_tupleIfEE10Policy1000EN6thrust24THRUST_300001_SM_1000_NS12zip_iteratorINS8_IJNSF_6detail15normal_iteratorINSF_10device_ptrIfEEEENSF_17counting_iteratorIiNSF_11use_defaultESN_SN_EEEEEEEjSB_S9_NS7_10__identityEEEvT0_PT3_T1_NS0_13GridEvenShareISV_EET2_T4__param_0[16],
	.param .u64 .ptr .align 1 _ZN3cub18CUB_300001_SM_10006detail6reduce18DeviceReduceKernelINS2_10policy_hubIN4cuda3std3__45tupleIJfiEEEj13smaller_tupleIfEE10Policy1000EN6thrust24THRUST_300001_SM_1000_NS12zip_iteratorINS8_IJNSF_6detail15normal_iteratorINSF_10device_ptrIfEEEENSF_17counting_iteratorIiNSF_11use_defaultESN_SN_EEEEEEEjSB_S9_NS7_10__identityEEEvT0_PT3_T1_NS0_13GridEvenShareISV_EET2_T4__param_1,
	.param .u32 _ZN3cub18CUB_300001_SM_10006detail6reduce18DeviceReduceKernelINS2_10policy_hubIN4cuda3std3__45tupleIJfiEEEj13smaller_tupleIfEE10Policy1000EN6thrust24THRUST_300001_SM_1000_NS12zip_iteratorINS8_IJNSF_6detail15normal_iteratorINSF_10device_ptrIfEEEENSF_17counting_iteratorIiNSF_11use_defaultESN_SN_EEEEEEEjSB_S9_NS7_10__identityEEEvT0_PT3_T1_NS0_13GridEvenShareISV_EET2_T4__param_2,
	.param .align 4 .b8 _ZN3cub18CUB_300001_SM_10006detail6reduce18DeviceReduceKernelINS2_10policy_hubIN4cuda3std3__45tupleIJfiEEEj13smaller_tupleIfEE10Policy1000EN6thrust24THRUST_300001_SM_1000_NS12zip_iteratorINS8_IJNSF_6detail15normal_iteratorINSF_10device_ptrIfEEEENSF_17counting_iteratorIiNSF_11use_defaultESN_SN_EEEEEEEjSB_S9_NS7_10__identityEEEvT0_PT3_T1_NS0_13GridEvenShareISV_EET2_T4__param_3[40],
	.param .align 1 .b8 _ZN3cub18CUB_300001_SM_10006detail6reduce18DeviceReduceKernelINS2_10policy_hubIN4cuda3std3__45tupleIJfiEEEj13smaller_tupleIfEE10Policy1000EN6thrust24THRUST_300001_SM_1000_NS12zip_iteratorINS8_IJNSF_6detail15normal_iteratorINSF_10device_ptrIfEEEENSF_17counting_iteratorIiNSF_11use_defaultESN_SN_EEEEEEEjSB_S9_NS7_10__identityEEEvT0_PT3_T1_NS0_13GridEvenShareISV_EET2_T4__param_4[1],
	.param .align 1 .b8 _ZN3cub18CUB_300001_SM_10006detail6reduce18DeviceReduceKernelINS2_10policy_hubIN4cuda3std3__45tupleIJfiEEEj13smaller_tupleIfEE10Policy1000EN6thrust24THRUST_300001_SM_1000_NS12zip_iteratorINS8_IJNSF_6detail15normal_iteratorINSF_10device_ptrIfEEEENSF_17counting_iteratorIiNSF_11use_defaultESN_SN_EEEEEEEjSB_S9_NS7_10__identityEEEvT0_PT3_T1_NS0_13GridEvenShareISV_EET2_T4__param_5[1]
)
.maxntid 256
{
	.reg .pred 	%p<394>;
	.reg .b32 	%r<702>;
	.reg .b32 	%f<362>;
	.reg .b64 	%rd<73>;
	// demoted variable
	.shared .align 4 .b8 _ZZN3cub18CUB_300001_SM_10006detail6reduce18DeviceReduceKernelINS2_10policy_hubIN4cuda3std3__45tupleIJfiEEEj13smaller_tupleIfEE10Policy1000EN6thrust24THRUST_300001_SM_1000_NS12zip_iteratorINS8_IJNSF_6detail15normal_iteratorINSF_10device_ptrIfEEEENSF_17counting_iteratorIiNSF_11use_defaultESN_SN_EEEEEEEjSB_S9_NS7_10__identityEEEvT0_PT3_T1_NS0_13GridEvenShareISV_EET2_T4_E12temp_storage[80];
	ld.param.u32 	%r3, [_ZN3cub18CUB_300001_SM_10006detail6reduce18DeviceReduceKernelINS2_10policy_hubIN4cuda3std3__45tupleIJfiEEEj13smaller_tupleIfEE10Policy1000EN6thrust24THRUST_300001_SM_1000_NS12zip_iteratorINS8_IJNSF_6detail15normal_iteratorINSF_10device_ptrIfEEEENSF_17counting_iteratorIiNSF_11use_defaultESN_SN_EEEEEEEjSB_S9_NS7_10__identityEEEvT0_PT3_T1_NS0_13GridEvenShareISV_EET2_T4__param_0+8];
	ld.param.u32 	%r1, [_ZN3cub18CUB_300001_SM_10006detail6reduce18DeviceReduceKernelINS2_10policy_hubIN4cuda3std3__45tupleIJfiEEEj13smaller_tupleIfEE10Policy1000EN6thrust24THRUST_300001_SM_1000_NS12zip_iteratorINS8_IJNSF_6detail15normal_iteratorINSF_10device_ptrIfEEEENSF_17counting_iteratorIiNSF_11use_defaultESN_SN_EEEEEEEjSB_S9_NS7_10__identityEEEvT0_PT3_T1_NS0_13GridEvenShareISV_EET2_T4__param_3+20];
	ld.param.u32 	%r2, [_ZN3cub18CUB_300001_SM_10006detail6reduce18DeviceReduceKernelINS2_10policy_hubIN4cuda3std3__45tupleIJfiEEEj13smaller_tupleIfEE10Policy1000EN6thrust24THRUST_300001_SM_1000_NS12zip_iteratorINS8_IJNSF_6detail15normal_iteratorINSF_10device_ptrIfEEEENSF_17counting_iteratorIiNSF_11use_defaultESN_SN_EEEEEEEjSB_S9_NS7_10__identityEEEvT0_PT3_T1_NS0_13GridEvenShareISV_EET2_T4__param_3+24];
	ld.param.u64 	%rd3, [_ZN3cub18CUB_300001_SM_10006detail6reduce18DeviceReduceKernelINS2_10policy_hubIN4cuda3std3__45tupleIJfiEEEj13smaller_tupleIfEE10Policy1000EN6thrust24THRUST_300001_SM_1000_NS12zip_iteratorINS8_IJNSF_6detail15normal_iteratorINSF_10device_ptrIfEEEENSF_17counting_iteratorIiNSF_11use_defaultESN_SN_EEEEEEEjSB_S9_NS7_10__identityEEEvT0_PT3_T1_NS0_13GridEvenShareISV_EET2_T4__param_0];
	ld.param.u64 	%rd2, [_ZN3cub18CUB_300001_SM_10006detail6reduce18DeviceReduceKernelINS2_10policy_hubIN4cuda3std3__45tupleIJfiEEEj13smaller_tupleIfEE10Policy1000EN6thrust24THRUST_300001_SM_1000_NS12zip_iteratorINS8_IJNSF_6detail15normal_iteratorINSF_10device_ptrIfEEEENSF_17counting_iteratorIiNSF_11use_defaultESN_SN_EEEEEEEjSB_S9_NS7_10__identityEEEvT0_PT3_T1_NS0_13GridEvenShareISV_EET2_T4__param_1];
	cvta.to.global.u64 	%rd1, %rd3;
	mov.u32 	%r4, %ctaid.x;
	shl.b32 	%r5, %r2, 11;
	shl.b32 	%r6, %r4, 11;
	sub.s32 	%r7, %r1, %r6;
	setp.gt.u32 	%p1, %r7, 2047;
	@%p1 bra 	$L__BB25_107;
	mov.u32 	%r8, %tid.x;
	setp.ge.u32 	%p195, %r8, %r7;
	mov.f32 	%f321, 0f00000000;
	mov.b32 	%r654, 0;
	mov.u32 	%r603, %r8;
	@%p195 bra 	$L__BB25_3;
	add.s32 	%r407, %r6, %r8;
	mul.wide.u32 	%rd38, %r407, 4;
	add.s64 	%rd39, %rd1, %rd38;
	add.s32 	%r654, %r3, %r407;
	ld.global.f32 	%f321, [%rd39];
	add.s32 	%r603, %r8, 256;
$L__BB25_3:
	setp.ge.u32 	%p196, %r603, %r7;
	@%p196 bra 	$L__BB25_45;
	not.b32 	%r409, %r603;
	add.s32 	%r13, %r1, %r409;
	sub.s32 	%r410, %r13, %r6;
	shr.u32 	%r411, %r410, 8;
	add.s32 	%r14, %r411, 1;
	and.b32  	%r15, %r14, 7;
	setp.lt.u32 	%p197, %r410, 1792;
	@%p197 bra 	$L__BB25_24;
	add.s32 	%r592, %r603, 1024;
	add.s32 	%r591, %r603, %r6;
	add.s32 	%r590, %r591, %r3;
	and.b32  	%r412, %r14, 33554424;
	neg.s32 	%r589, %r412;
$L__BB25_6:
	.pragma "nounroll";
	mul.wide.u32 	%rd40, %r591, 4;
	add.s64 	%rd41, %rd1, %rd40;
	ld.global.f32 	%f4, [%rd41];
	setp.lt.f32 	%p198, %f321, %f4;
	@%p198 bra 	$L__BB25_8;
	setp.geu.f32 	%p199, %f4, %f321;
	setp.lt.s32 	%p200, %r654, %r590;
	and.pred  	%p201, %p199, %p200;
	selp.b32 	%r654, %r654, %r590, %p201;
	selp.f32 	%f321, %f321, %f4, %p201;
$L__BB25_8:
	add.s32 	%r413, %r591, 256;
	mul.wide.u32 	%rd42, %r413, 4;
	add.s64 	%rd43, %rd1, %rd42;
	ld.global.f32 	%f7, [%rd43];
	setp.lt.f32 	%p202, %f321, %f7;
	@%p202 bra 	$L__BB25_10;
	add.s32 	%r414, %r590, 256;
	setp.geu.f32 	%p203, %f7, %f321;
	setp.lt.s32 	%p204, %r654, %r414;
	and.pred  	%p205, %p203, %p204;
	selp.b32 	%r654, %r654, %r414, %p205;
	selp.f32 	%f321, %f321, %f7, %p205;
$L__BB25_10:
	add.s32 	%r415, %r591, 512;
	mul.wide.u32 	%rd44, %r415, 4;
	add.s64 	%rd45, %rd1, %rd44;
	ld.global.f32 	%f10, [%rd45];
	setp.lt.f32 	%p206, %f321, %f10;
	@%p206 bra 	$L__BB25_12;
	add.s32 	%r416, %r590, 512;
	setp.geu.f32 	%p207, %f10, %f321;
	setp.lt.s32 	%p208, %r654, %r416;
	and.pred  	%p209, %p207, %p208;
	selp.b32 	%r654, %r654, %r416, %p209;
	selp.f32 	%f321, %f321, %f10, %p209;
$L__BB25_12:
	add.s32 	%r417, %r591, 768;
	mul.wide.u32 	%rd46, %r417, 4;
	add.s64 	%rd47, %rd1, %rd46;
	ld.global.f32 	%f13, [%rd47];
	setp.lt.f32 	%p210, %f321, %f13;
	@%p210 bra 	$L__BB25_14;
	add.s32 	%r418, %r590, 768;
	setp.geu.f32 	%p211, %f13, %f321;
	setp.lt.s32 	%p212, %r654, %r418;
	and.pred  	%p213, %p211, %p212;
	selp.b32 	%r654, %r654, %r418, %p213;
	selp.f32 	%f321, %f321, %f13, %p213;
$L__BB25_14:
	add.s32 	%r419, %r591, 1024;
	mul.wide.u32 	%rd48, %r419, 4;
	add.s64 	%rd49, %rd1, %rd48;
	ld.global.f32 	%f16, [%rd49];
	setp.lt.f32 	%p214, %f321, %f16;
	@%p214 bra 	$L__BB25_16;
	add.s32 	%r420, %r590, 1024;
	setp.geu.f32 	%p215, %f16, %f321;
	setp.lt.s32 	%p216, %r654, %r420;
	and.pred  	%p217, %p215, %p216;
	selp.b32 	%r654, %r654, %r420, %p217;
	selp.f32 	%f321, %f321, %f16, %p217;
$L__BB25_16:
	add.s32 	%r421, %r591, 1280;
	mul.wide.u32 	%rd50, %r421, 4;
	add.s64 	%rd51, %rd1, %rd50;
	ld.global.f32 	%f19, [%rd51];
	setp.lt.f32 	%p218, %f321, %f19;
	@%p218 bra 	$L__BB25_18;
	add.s32 	%r422, %r590, 1280;
	setp.geu.f32 	%p219, %f19, %f321;
	setp.lt.s32 	%p220, %r654, %r422;
	and.pred  	%p221, %p219, %p220;
	selp.b32 	%r654, %r654, %r422, %p221;
	selp.f32 	%f321, %f321, %f19, %p221;
$L__BB25_18:
	add.s32 	%r423, %r591, 1536;
	mul.wide.u32 	%rd52, %r423, 4;
	add.s64 	%rd53, %rd1, %rd52;
	ld.global.f32 	%f22, [%rd53];
	setp.lt.f32 	%p222, %f321, %f22;
	@%p222 bra 	$L__BB25_20;
	add.s32 	%r424, %r590, 1536;
	setp.geu.f32 	%p223, %f22, %f321;
	setp.lt.s32 	%p224, %r654, %r424;
	and.pred  	%p225, %p223, %p224;
	selp.b32 	%r654, %r654, %r424, %p225;
	selp.f32 	%f321, %f321, %f22, %p225;
$L__BB25_20:
	add.s32 	%r425, %r591, 1792;
	mul.wide.u32 	%rd54, %r425, 4;
	add.s64 	%rd55, %rd1, %rd54;
	ld.global.f32 	%f25, [%rd55];
	setp.lt.f32 	%p226, %f321, %f25;
	@%p226 bra 	$L__BB25_22;
	add.s32 	%r426, %r590, 1792;
	setp.geu.f32 	%p227, %f25, %f321;
	setp.lt.s32 	%p228, %r654, %r426;
	and.pred  	%p229, %p227, %p228;
	selp.b32 	%r654, %r654, %r426, %p229;
	selp.f32 	%f321, %f321, %f25, %p229;
$L__BB25_22:
	add.s32 	%r592, %r592, 2048;
	add.s32 	%r591, %r591, 2048;
	add.s32 	%r590, %r590, 2048;
	add.s32 	%r589, %r589, 8;
	setp.ne.s32 	%p230, %r589, 0;
	@%p230 bra 	$L__BB25_6;
	add.s32 	%r603, %r592, -1024;
$L__BB25_24:
	setp.eq.s32 	%p231, %r15, 0;
	@%p231 bra 	$L__BB25_45;
	setp.lt.u32 	%p232, %r15, 4;
	@%p232 bra 	$L__BB25_35;
	add.s32 	%r49, %r603, %r6;
	mul.wide.u32 	%rd56, %r49, 4;
	add.s64 	%rd57, %rd1, %rd56;
	add.s32 	%r50, %r49, %r3;
	ld.global.f32 	%f30, [%rd57];
	setp.lt.f32 	%p233, %f321, %f30;
	@%p233 bra 	$L__BB25_28;
	setp.geu.f32 	%p234, %f30, %f321;
	setp.lt.s32 	%p235, %r654, %r50;
	and.pred  	%p236, %p234, %p235;
	selp.b32 	%r654, %r654, %r50, %p236;
	selp.f32 	%f321, %f321, %f30, %p236;
$L__BB25_28:
	add.s32 	%r428, %r49, 256;
	mul.wide.u32 	%rd58, %r428, 4;
	add.s64 	%rd59, %rd1, %rd58;
	ld.global.f32 	%f33, [%rd59];
	setp.lt.f32 	%p237, %f321, %f33;
	@%p237 bra 	$L__BB25_30;
	add.s32 	%r429, %r50, 256;
	setp.geu.f32 	%p238, %f33, %f321;
	setp.lt.s32 	%p239, %r654, %r429;
	and.pred  	%p240, %p238, %p239;
	selp.b32 	%r654, %r654, %r429, %p240;
	selp.f32 	%f321, %f321, %f33, %p240;
$L__BB25_30:
	add.s32 	%r430, %r49, 512;
	mul.wide.u32 	%rd60, %r430, 4;
	add.s64 	%rd61, %rd1, %rd60;
	ld.global.f32 	%f36, [%rd61];
	setp.lt.f32 	%p241, %f321, %f36;
	@%p241 bra 	$L__BB25_32;
	add.s32 	%r431, %r50, 512;
	setp.geu.f32 	%p242, %f36, %f321;
	setp.lt.s32 	%p243, %r654, %r431;
	and.pred  	%p244, %p242, %p243;
	selp.b32 	%r654, %r654, %r431, %p244;
	selp.f32 	%f321, %f321, %f36, %p244;
$L__BB25_32:
	add.s32 	%r432, %r49, 768;
	mul.wide.u32 	%rd62, %r432, 4;
	add.s64 	%rd63, %rd1, %rd62;
	ld.global.f32 	%f39, [%rd63];
	setp.lt.f32 	%p245, %f321, %f39;
	@%p245 bra 	$L__BB25_34;
	add.s32 	%r433, %r50, 768;
	setp.geu.f32 	%p246, %f39, %f321;
	setp.lt.s32 	%p247, %r654, %r433;
	and.pred  	%p248, %p246, %p247;
	selp.b32 	%r654, %r654, %r433, %p248;
	selp.f32 	%f321, %f321, %f39, %p248;
$L__BB25_34:
	add.s32 	%r603, %r603, 1024;
$L__BB25_35:
	and.b32  	%r435, %r14, 3;
	setp.eq.s32 	%p249, %r435, 0;
	@%p249 bra 	$L__BB25_45;
	setp.eq.s32 	%p250, %r435, 1;
	@%p250 bra 	$L__BB25_42;
	add.s32 	%r63, %r603, %r6;
	mul.wide.u32 	%rd64, %r63, 4;
	add.s64 	%rd65, %rd1, %rd64;
	add.s32 	%r64, %r63, %r3;
	ld.global.f32 	%f44, [%rd65];
	setp.lt.f32 	%p251, %f321, %f44;
	@%p251 bra 	$L__BB25_39;
	setp.geu.f32 	%p252, %f44, %f321;
	setp.lt.s32 	%p253, %r654, %r64;
	and.pred  	%p254, %p252, %p253;
	selp.b32 	%r654, %r654, %r64, %p254;
	selp.f32 	%f321, %f321, %f44, %p254;
$L__BB25_39:
	add.s32 	%r436, %r63, 256;
	mul.wide.u32 	%rd66, %r436, 4;
	add.s64 	%rd67, %rd1, %rd66;
	ld.global.f32 	%f47, [%rd67];
	setp.lt.f32 	%p255, %f321, %f47;
	@%p255 bra 	$L__BB25_41;
	add.s32 	%r437, %r64, 256;
	setp.geu.f32 	%p256, %f47, %f321;
	setp.lt.s32 	%p257, %r654, %r437;
	and.pred  	%p258, %p256, %p257;
	selp.b32 	%r654, %r654, %r437, %p258;
	selp.f32 	%f321, %f321, %f47, %p258;
$L__BB25_41:
	add.s32 	%r603, %r603, 512;
$L__BB25_42:
	and.b32  	%r438, %r13, 256;
	setp.ne.s32 	%p259, %r438, 0;
	@%p259 bra 	$L__BB25_45;
	add.s32 	%r439, %r603, %r6;
	mul.wide.u32 	%rd68, %r439, 4;
	add.s64 	%rd69, %rd1, %rd68;
	add.s32 	%r73, %r439, %r3;
	ld.global.f32 	%f52, [%rd69];
	setp.lt.f32 	%p260, %f321, %f52;
	@%p260 bra 	$L__BB25_45;
	setp.geu.f32 	%p261, %f52, %f321;
	setp.lt.s32 	%p262, %r654, %r73;
	and.pred  	%p263, %p261, %p262;
	selp.b32 	%r654, %r654, %r73, %p263;
	selp.f32 	%f321, %f321, %f52, %p263;
$L__BB25_45:
	setp.lt.s32 	%p264, %r7, 256;
	@%p264 bra 	$L__BB25_73;
	// begin inline asm
	mov.u32 %r517, %laneid;
	// end inline asm
	mov.b32 	%r519, %f321;
	mov.b32 	%r525, 1;
	mov.b32 	%r526, 31;
	mov.b32 	%r527, -1;
	// begin inline asm
	shfl.sync.down.b32 %r518, %r519, %r525, %r526, %r527;
	// end inline asm
	// begin inline asm
	shfl.sync.down.b32 %r523, %r654, %r525, %r526, %r527;
	// end inline asm
	mov.b32 	%f55, %r518;
	setp.gt.s32 	%p333, %r517, 30;
	setp.lt.f32 	%p334, %f321, %f55;
	or.pred  	%p335, %p333, %p334;
	@%p335 bra 	$L__BB25_48;
	setp.leu.f32 	%p336, %f321, %f55;
	setp.lt.s32 	%p337, %r654, %r523;
	and.pred  	%p338, %p336, %p337;
	selp.b32 	%r654, %r654, %r523, %p338;
	selp.f32 	%f321, %f321, %f55, %p338;
$L__BB25_48:
	mov.b32 	%r529, %f321;
	mov.b32 	%r535, 2;
	mov.b32 	%r536, 31;
	mov.b32 	%r537, -1;
	// begin inline asm
	shfl.sync.down.b32 %r528, %r529, %r535, %r536, %r537;
	// end inline asm
	// begin inline asm
	shfl.sync.down.b32 %r533, %r654, %r535, %r536, %r537;
	// end inline asm
	mov.b32 	%f58, %r528;
	setp.gt.s32 	%p339, %r517, 29;
	setp.lt.f32 	%p340, %f321, %f58;
	or.pred  	%p341, %p339, %p340;
	@%p341 bra 	$L__BB25_50;
	setp.leu.f32 	%p342, %f321, %f58;
	setp.lt.s32 	%p343, %r654, %r533;
	and.pred  	%p344, %p342, %p343;
	selp.b32 	%r654, %r654, %r533, %p344;
	selp.f32 	%f321, %f321, %f58, %p344;
$L__BB25_50:
	mov.b32 	%r539, %f321;
	mov.b32 	%r545, 4;
	mov.b32 	%r546, 31;
	mov.b32 	%r547, -1;
	// begin inline asm
	shfl.sync.down.b32 %r538, %r539, %r545, %r546, %r547;
	// end inline asm
	// begin inline asm
	shfl.sync.down.b32 %r543, %r654, %r545, %r546, %r547;
	// end inline asm
	mov.b32 	%f61, %r538;
	setp.gt.s32 	%p345, %r517, 27;
	setp.lt.f32 	%p346, %f321, %f61;
	or.pred  	%p347, %p345, %p346;
	@%p347 bra 	$L__BB25_52;
	setp.leu.f32 	%p348, %f321, %f61;
	setp.lt.s32 	%p349, %r654, %r543;
	and.pred  	%p350, %p348, %p349;
	selp.b32 	%r654, %r654, %r543, %p350;
	selp.f32 	%f321, %f321, %f61, %p350;
$L__BB25_52:
	mov.b32 	%r549, %f321;
	mov.b32 	%r555, 8;
	mov.b32 	%r556, 31;
	mov.b32 	%r557, -1;
	// begin inline asm
	shfl.sync.down.b32 %r548, %r549, %r555, %r556, %r557;
	// end inline asm
	// begin inline asm
	shfl.sync.down.b32 %r553, %r654, %r555, %r556, %r557;
	// end inline asm
	mov.b32 	%f64, %r548;
	setp.gt.s32 	%p351, %r517, 23;
	setp.lt.f32 	%p352, %f321, %f64;
	or.pred  	%p353, %p351, %p352;
	@%p353 bra 	$L__BB25_54;
	setp.leu.f32 	%p354, %f321, %f64;
	setp.lt.s32 	%p355, %r654, %r553;
	and.pred  	%p356, %p354, %p355;
	selp.b32 	%r654, %r654, %r553, %p356;
	selp.f32 	%f321, %f321, %f64, %p356;
$L__BB25_54:
	mov.b32 	%r559, %f321;
	mov.b32 	%r565, 16;
	mov.b32 	%r566, 31;
	mov.b32 	%r567, -1;
	// begin inline asm
	shfl.sync.down.b32 %r558, %r559, %r565, %r566, %r567;
	// end inline asm
	// begin inline asm
	shfl.sync.down.b32 %r563, %r654, %r565, %r566, %r567;
	// end inline asm
	mov.b32 	%f67, %r558;
	setp.gt.s32 	%p357, %r517, 15;
	setp.lt.f32 	%p358, %f321, %f67;
	or.pred  	%p359, %p357, %p358;
	@%p359 bra 	$L__BB25_56;
	setp.leu.f32 	%p360, %f321, %f67;
	setp.lt.s32 	%p361, %r654, %r563;
	and.pred  	%p362, %p360, %p361;
	selp.b32 	%r654, %r654, %r563, %p362;
	selp.f32 	%f321, %f321, %f67, %p362;
$L__BB25_56:
	setp.ne.s32 	%p363, %r517, 0;
	@%p363 bra 	$L__BB25_58;
	shr.u32 	%r568, %r8, 2;
	and.b32  	%r569, %r568, 248;
	mov.u32 	%r570, _ZZN3cub18CUB_300001_SM_10006detail6reduce18DeviceReduceKernelINS2_10policy_hubIN4cuda3std3__45tupleIJfiEEEj13smaller_tupleIfEE10Policy1000EN6thrust24THRUST_300001_SM_1000_NS12zip_iteratorINS8_IJNSF_6detail15normal_iteratorINSF_10device_ptrIfEEEENSF_17counting_iteratorIiNSF_11use_defaultESN_SN_EEEEEEEjSB_S9_NS7_10__identityEEEvT0_PT3_T1_NS0_13GridEvenShareISV_EET2_T4_E12temp_storage;
	add.s32 	%r571, %r570, %r569;
	st.shared.f32 	[%r571+8], %f321;
	st.shared.u32 	[%r571+12], %r654;
$L__BB25_58:
	bar.sync 	0;
	setp.ne.s32 	%p364, %r8, 0;
	@%p364 bra 	$L__BB25_210;
	ld.shared.f32 	%f70, [_ZZN3cub18CUB_300001_SM_10006detail6reduce18DeviceReduceKernelINS2_10policy_hubIN4cuda3std3__45tupleIJfiEEEj13smaller_tupleIfEE10Policy1000EN6thrust24THRUST_300001_SM_1000_NS12zip_iteratorINS8_IJNSF_6detail15normal_iteratorINSF_10device_ptrIfEEEENSF_17counting_iteratorIiNSF_11use_defaultESN_SN_EEEEEEEjSB_S9_NS7_10__identityEEEvT0_PT3_T1_NS0_13GridEvenShareISV_EET2_T4_E12temp_storage+16];
	setp.lt.f32 	%p365, %f321, %f70;
	@%p365 bra 	$L__BB25_61;
	ld.shared.u32 	%r572, [_ZZN3cub18CUB_300001_SM_10006detail6reduce18DeviceReduceKernelINS2_10policy_hubIN4cuda3std3__45tupleIJfiEEEj13smaller_tupleIfEE10Policy1000EN6thrust24THRUST_300001_SM_1000_NS12zip_iteratorINS8_IJNSF_6detail15normal_iteratorINSF_10device_ptrIfEEEENSF_17counting_iteratorIiNSF_11use_defaultESN_SN_EEEEEEEjSB_S9_NS7_10__identityEEEvT0_PT3_T1_NS0_13GridEvenShareISV_EET2_T4_E12temp_storage+20];
	setp.geu.f32 	%p366, %f70, %f321;
	setp.lt.s32 	%p367, %r654, %r572;
	and.pred  	%p368, %p366, %p367;
	selp.b32 	%r654, %r654, %r572, %p368;
	selp.f32 	%f321, %f321, %f70, %p368;
$L__BB25_61:
	ld.shared.f32 	%f73, [_ZZN3cub18CUB_300001_SM_10006detail6reduce18DeviceReduceKernelINS2_10policy_hubIN4cuda3std3__45tupleIJfiEEEj13smaller_tupleIfEE10Policy1000EN6thrust24THRUST_300001_SM_1000_NS12zip_iteratorINS8_IJNSF_6detail15normal_iteratorINSF_10device_ptrIfEEEENSF_17counting_iteratorIiNSF_11use_defaultESN_SN_EEEEEEEjSB_S9_NS7_10__identityEEEvT0_PT3_T1_NS0_13GridEvenShareISV_EET2_T4_E12temp_storage+24];
	setp.lt.f32 	%p369, %f321, %f73;
	@%p369 bra 	$L__BB25_63;
	ld.shared.u32 	%r574, [_ZZN3cub18CUB_300001_SM_10006detail6reduce18DeviceReduceKernelINS2_10policy_hubIN4cuda3std3__45tupleIJfiEEEj13smaller_tupleIfEE10Policy1000EN6thrust24THRUST_300001_SM_1000_NS12zip_iteratorINS8_IJNSF_6detail15normal_iteratorINSF_10device_ptrIfEEEENSF_17counting_iteratorIiNSF_11use_defaultESN_SN_EEEEEEEjSB_S9_NS7_10__identityEEEvT0_PT3_T1_NS0_13GridEvenShareISV_EET2_T4_E12temp_storage+28];
	setp.geu.f32 	%p370, %f73, %f321;
	setp.lt.s32 	%p371, %r654, %r574;
	and.pred  	%p372, %p370, %p371;
	selp.b32 	%r654, %r654, %r574, %p372;
	selp.f32 	%f321, %f321, %f73, %p372;
$L__BB25_63:
	ld.shared.f32 	%f76, [_ZZN3cub18CUB_300001_SM_10006detail6reduce18DeviceReduceKernelINS2_10policy_hubIN4cuda3std3__45tupleIJfiEEEj13smaller_tupleIfEE10Policy1000EN6thrust24THRUST_300001_SM_1000_NS12zip_iteratorINS8_IJNSF_6detail15normal_iteratorINSF_10device_ptrIfEEEENSF_17counting_iteratorIiNSF_11use_defaultESN_SN_EEEEEEEjSB_S9_NS7_10__identityEEEvT0_PT3_T1_NS0_13GridEvenShareISV_EET2_T4_E12temp_storage+32];
	setp.lt.f32 	%p373, %f321, %f76;
	@%p373 bra 	$L__BB25_65;
	ld.shared.u32 	%r576, [_ZZN3cub18CUB_300001_SM_10006detail6reduce18DeviceReduceKernelINS2_10policy_hubIN4cuda3std3__45tupleIJfiEEEj13smaller_tupleIfEE10Policy1000EN6thrust24THRUST_300001_SM_1000_NS12zip_iteratorINS8_IJNSF_6detail15normal_iteratorINSF_10device_ptrIfEEEENSF_17counting_iteratorIiNSF_11use_defaultESN_SN_EEEEEEEjSB_S9_NS7_10__identityEEEvT0_PT3_T1_NS0_13GridEvenShareISV_EET2_T4_E12temp_storage+36];
	setp.geu.f32 	%p374, %f76, %f321;
	setp.lt.s32 	%p375, %r654, %r576;
	and.pred  	%p376, %p374, %p375;
	selp.b32 	%r654, %r654, %r576, %p376;
	selp.f32 	%f321, %f321, %f76, %p376;
$L__BB25_65:
	ld.shared.f32 	%f79, [_ZZN3cub18CUB_300001_SM_10006detail6reduce18DeviceReduceKernelINS2_10policy_hubIN4cuda3std3__45tupleIJfiEEEj13smaller_tupleIfEE10Policy1000EN6thrust24THRUST_300001_SM_1000_NS12zip_iteratorINS8_IJNSF_6detail15normal_iteratorINSF_10device_ptrIfEEEENSF_17counting_iteratorIiNSF_11use_defaultESN_SN_EEEEEEEjSB_S9_NS7_10__identityEEEvT0_PT3_T1_NS0_13GridEvenShareISV_EET2_T4_E12temp_storage+40];
	setp.lt.f32 	%p377, %f321, %f79;
	@%p377 bra 	$L__BB25_67;
	ld.shared.u32 	%r578, [_ZZN3cub18CUB_300001_SM_10006detail6reduce18DeviceReduceKernelINS2_10policy_hubIN4cuda3std3__45tupleIJfiEEEj13smaller_tupleIfEE10Policy1000EN6thrust24THRUST_300001_SM_1000_NS12zip_iteratorINS8_IJNSF_6detail15normal_iteratorINSF_10device_ptrIfEEEENSF_17counting_iteratorIiNSF_11use_defaultESN_SN_EEEEEEEjSB_S9_NS7_10__identityEEEvT0_PT3_T1_NS0_13GridEvenShareISV_EET2_T4_E12temp_storage+44];
	setp.geu.f32 	%p378, %f79, %f321;
	setp.lt.s32 	%p379, %r654, %r578;
	and.pred  	%p380, %p378, %p379;
	selp.b32 	%r654, %r654, %r578, %p380;
	selp.f32 	%f321, %f321, %f79, %p380;
$L__BB25_67:
	ld.shared.f32 	%f82, [_ZZN3cub18CUB_300001_SM_10006detail6reduce18DeviceReduceKernelINS2_10policy_hubIN4cuda3std3__45tupleIJfiEEEj13smaller_tupleIfEE10Policy1000EN6thrust24THRUST_300001_SM_1000_NS12zip_iteratorINS8_IJNSF_6detail15normal_iteratorINSF_10device_ptrIfEEEENSF_17counting_iteratorIiNSF_11use_defaultESN_SN_EEEEEEEjSB_S9_NS7_10__identityEEEvT0_PT3_T1_NS0_13GridEvenShareISV_EET2_T4_E12temp_storage+48];
	setp.lt.f32 	%p381, %f321, %f82;
	@%p381 bra 	$L__BB25_69;
	ld.shared.u32 	%r580, [_ZZN3cub18CUB_300001_SM_10006detail6reduce18DeviceReduceKernelINS2_10policy_hubIN4cuda3std3__45tupleIJfiEEEj13smaller_tupleIfEE10Policy1000EN6thrust24THRUST_300001_SM_1000_NS12zip_iteratorINS8_IJNSF_6detail15normal_iteratorINSF_10device_ptrIfEEEENSF_17counting_iteratorIiNSF_11use_defaultESN_SN_EEEEEEEjSB_S9_NS7_10__identityEEEvT0_PT3_T1_NS0_13GridEvenShareISV_EET2_T4_E12temp_storage+52];
	setp.geu.f32 	%p382, %f82, %f321;
	setp.lt.s32 	%p383, %r654, %r580;
	and.pred  	%p384, %p382, %p383;
	selp.b32 	%r654, %r654, %r580, %p384;
	selp.f32 	%f321, %f321, %f82, %p384;
$L__BB25_69:
	ld.shared.f32 	%f85, [_ZZN3cub18CUB_300001_SM_10006detail6reduce18DeviceReduceKernelINS2_10policy_hubIN4cuda3std3__45tupleIJfiEEEj13smaller_tupleIfEE10Policy1000EN6thrust24THRUST_300001_SM_1000_NS12zip_iteratorINS8_IJNSF_6detail15normal_iteratorINSF_10device_ptrIfEEEENSF_17counting_iteratorIiNSF_11use_defaultESN_SN_EEEEEEEjSB_S9_NS7_10__identityEEEvT0_PT3_T1_NS0_13GridEvenShareISV_EET2_T4_E12temp_storage+56];
	setp.lt.f32 	%p385, %f321, %f85;
	@%p385 bra 	$L__BB25_71;
	ld.shared.u32 	%r582, [_ZZN3cub18CUB_300001_SM_10006detail6reduce18DeviceReduceKernelINS2_10policy_hubIN4cuda3std3__45tupleIJfiEEEj13smaller_tupleIfEE10Policy1000EN6thrust24THRUST_300001_SM_1000_NS12zip_iteratorINS8_IJNSF_6detail15normal_iteratorINSF_10device_ptrIfEEEENSF_17counting_iteratorIiNSF_11use_defaultESN_SN_EEEEEEEjSB_S9_NS7_10__identityEEEvT0_PT3_T1_NS0_13GridEvenShareISV_EET2_T4_E12temp_storage+60];
	setp.geu.f32 	%p386, %f85, %f321;
	setp.lt.s32 	%p387, %r654, %r582;
	and.pred  	%p388, %p386, %p387;
	selp.b32 	%r654, %r654, %r582, %p388;
	selp.f32 	%f321, %f321, %f85, %p388;
$L__BB25_71:
	ld.shared.f32 	%f88, [_ZZN3cub18CUB_300001_SM_10006detail6reduce18DeviceReduceKernelINS2_10policy_hubIN4cuda3std3__45tupleIJfiEEEj13smaller_tupleIfEE10Policy1000EN6thrust24THRUST_300001_SM_1000_NS12zip_iteratorINS8_IJNSF_6detail15normal_iteratorINSF_10device_ptrIfEEEENSF_17counting_iteratorIiNSF_11use_defaultESN_SN_EEEEEEEjSB_S9_NS7_10__identityEEEvT0_PT3_T1_NS0_13GridEvenShareISV_EET2_T4_E12temp_storage+64];
	setp.lt.f32 	%p389, %f321, %f88;
	@%p389 bra 	$L__BB25_210;
	ld.shared.u32 	%r584, [_ZZN3cub18CUB_300001_SM_10006detail6reduce18DeviceReduceKernelINS2_10policy_hubIN4cuda3std3__45tupleIJfiEEEj13smaller_tupleIfEE10Policy1000EN6thrust24THRUST_300001_SM_1000_NS12zip_iteratorINS8_IJNSF_6detail15normal_iteratorINSF_10device_ptrIfEEEENSF_17counting_iteratorIiNSF_11use_defaultESN_SN_EEEEEEEjSB_S9_NS7_10__identityEEEvT0_PT3_T1_NS0_13GridEvenShareISV_EET2_T4_E12temp_storage+68];
	setp.geu.f32 	%p390, %f88, %f321;
	setp.lt.s32 	%p391, %r654, %r584;
	and.pred  	%p392, %p390, %p391;
	selp.b32 	%r654, %r654, %r584, %p392;
	selp.f32 	%f321, %f321, %f88, %p392;
	bra.uni 	$L__BB25_210;
$L__BB25_73:
	// begin inline asm
	mov.u32 %r440, %laneid;
	// end inline asm
	and.b32  	%r451, %r8, 992;
	add.s32 	%r452, %r451, 32;
	setp.gt.s32 	%p265, %r452, %r7;
	not.b32 	%r453, %r451;
	add.s32 	%r454, %r7, %r453;
	selp.b32 	%r449, %r454, 31, %p265;
	mov.b32 	%r442, %f321;
	mov.b32 	%r448, 1;
	mov.b32 	%r450, -1;
	// begin inline asm
	shfl.sync.down.b32 %r441, %r442, %r448, %r449, %r450;
	// end inline asm
	// begin inline asm
	shfl.sync.down.b32 %r446, %r654, %r448, %r449, %r450;
	// end inline asm
	mov.b32 	%f90, %r441;
	setp.ge.s32 	%p266, %r440, %r449;
	setp.lt.f32 	%p267, %f321, %f90;
	or.pred  	%p268, %p266, %p267;
	@%p268 bra 	$L__BB25_75;
	setp.leu.f32 	%p269, %f321, %f90;
	setp.lt.s32 	%p270, %r654, %r446;
	and.pred  	%p271, %p269, %p270;
	selp.f32 	%f321, %f321, %f90, %p271;
	selp.b32 	%r654, %r654, %r446, %p271;
$L__BB25_75:
	mov.b32 	%r456, %f321;
	mov.b32 	%r462, 2;
	mov.b32 	%r464, -1;
	// begin inline asm
	shfl.sync.down.b32 %r455, %r456, %r462, %r449, %r464;
	// end inline asm
	// begin inline asm
	shfl.sync.down.b32 %r460, %r654, %r462, %r449, %r464;
	// end inline asm
	mov.b32 	%f93, %r455;
	add.s32 	%r465, %r440, 2;
	setp.gt.s32 	%p272, %r465, %r449;
	setp.lt.f32 	%p273, %f321, %f93;
	or.pred  	%p274, %p272, %p273;
	@%p274 bra 	$L__BB25_77;
	setp.leu.f32 	%p275, %f321, %f93;
	setp.lt.s32 	%p276, %r654, %r460;
	and.pred  	%p277, %p275, %p276;
	selp.f32 	%f321, %f321, %f93, %p277;
	selp.b32 	%r654, %r654, %r460, %p277;
$L__BB25_77:
	mov.b32 	%r467, %f321;
	mov.b32 	%r473, 4;
	mov.b32 	%r475, -1;
	// begin inline asm
	shfl.sync.down.b32 %r466, %r467, %r473, %r449, %r475;
	// end inline asm
	// begin inline asm
	shfl.sync.down.b32 %r471, %r654, %r473, %r449, %r475;
	// end inline asm
	mov.b32 	%f96, %r466;
	add.s32 	%r476, %r440, 4;
	setp.gt.s32 	%p278, %r476, %r449;
	setp.lt.f32 	%p279, %f321, %f96;
	or.pred  	%p280, %p278, %p279;
	@%p280 bra 	$L__BB25_79;
	setp.leu.f32 	%p281, %f321, %f96;
	setp.lt.s32 	%p282, %r654, %r471;
	and.pred  	%p283, %p281, %p282;
	selp.f32 	%f321, %f321, %f96, %p283;
	selp.b32 	%r654, %r654, %r471, %p283;
$L__BB25_79:
	mov.b32 	%r478, %f321;
	mov.b32 	%r484, 8;
	mov.b32 	%r486, -1;
	// begin inline asm
	shfl.sync.down.b32 %r477, %r478, %r484, %r449, %r486;
	// end inline asm
	// begin inline asm
	shfl.sync.down.b32 %r482, %r654, %r484, %r449, %r486;
	// end inline asm
	mov.b32 	%f99, %r477;
	add.s32 	%r487, %r440, 8;
	setp.gt.s32 	%p284, %r487, %r449;
	setp.lt.f32 	%p285, %f321, %f99;
	or.pred  	%p286, %p284, %p285;
	@%p286 bra 	$L__BB25_81;
	setp.leu.f32 	%p287, %f321, %f99;
	setp.lt.s32 	%p288, %r654, %r482;
	and.pred  	%p289, %p287, %p288;
	selp.f32 	%f321, %f321, %f99, %p289;
	selp.b32 	%r654, %r654, %r482, %p289;
$L__BB25_81:
	mov.b32 	%r489, %f321;
	mov.b32 	%r495, 16;
	mov.b32 	%r497, -1;
	// begin inline asm
	shfl.sync.down.b32 %r488, %r489, %r495, %r449, %r497;
	// end inline asm
	// begin inline asm
	shfl.sync.down.b32 %r493, %r654, %r495, %r449, %r497;
	// end inline asm
	mov.b32 	%f102, %r488;
	add.s32 	%r498, %r440, 16;
	setp.gt.s32 	%p290, %r498, %r449;
	setp.lt.f32 	%p291, %f321, %f102;
	or.pred  	%p292, %p290, %p291;
	@%p292 bra 	$L__BB25_83;
	setp.leu.f32 	%p293, %f321, %f102;
	setp.lt.s32 	%p294, %r654, %r493;
	and.pred  	%p295, %p293, %p294;
	selp.f32 	%f321, %f321, %f102, %p295;
	selp.b32 	%r654, %r654, %r493, %p295;
$L__BB25_83:
	setp.ne.s32 	%p296, %r440, 0;
	@%p296 bra 	$L__BB25_85;
	shr.u32 	%r499, %r8, 2;
	and.b32  	%r500, %r499, 248;
	mov.u32 	%r501, _ZZN3cub18CUB_300001_SM_10006detail6reduce18DeviceReduceKernelINS2_10policy_hubIN4cuda3std3__45tupleIJfiEEEj13smaller_tupleIfEE10Policy1000EN6thrust24THRUST_300001_SM_1000_NS12zip_iteratorINS8_IJNSF_6detail15normal_iteratorINSF_10device_ptrIfEEEENSF_17counting_iteratorIiNSF_11use_defaultESN_SN_EEEEEEEjSB_S9_NS7_10__identityEEEvT0_PT3_T1_NS0_13GridEvenShareISV_EET2_T4_E12temp_storage;
	add.s32 	%r502, %r501, %r500;
	st.shared.f32 	[%r502+8], %f321;
	st.shared.u32 	[%r502+12], %r654;
$L__BB25_85:
	bar.sync 	0;
	setp.ne.s32 	%p297, %r8, 0;
	@%p297 bra 	$L__BB25_210;
	setp.lt.s32 	%p298, %r7, 33;
	@%p298 bra 	$L__BB25_89;
	ld.shared.f32 	%f105, [_ZZN3cub18CUB_300001_SM_10006detail6reduce18DeviceReduceKernelINS2_10policy_hubIN4cuda3std3__45tupleIJfiEEEj13smaller_tupleIfEE10Policy1000EN6thrust24THRUST_300001_SM_1000_NS12zip_iteratorINS8_IJNSF_6detail15normal_iteratorINSF_10device_ptrIfEEEENSF_17counting_iteratorIiNSF_11use_defaultESN_SN_EEEEEEEjSB_S9_NS7_10__identityEEEvT0_PT3_T1_NS0_13GridEvenShareISV_EET2_T4_E12temp_storage+16];
	setp.lt.f32 	%p299, %f321, %f105;
	@%p299 bra 	$L__BB25_89;
	ld.shared.u32 	%r503, [_ZZN3cub18CUB_300001_SM_10006detail6reduce18DeviceReduceKernelINS2_10policy_hubIN4cuda3std3__45tupleIJfiEEEj13smaller_tupleIfEE10Policy1000EN6thrust24THRUST_300001_SM_1000_NS12zip_iteratorINS8_IJNSF_6detail15normal_iteratorINSF_10device_ptrIfEEEENSF_17counting_iteratorIiNSF_11use_defaultESN_SN_EEEEEEEjSB_S9_NS7_10__identityEEEvT0_PT3_T1_NS0_13GridEvenShareISV_EET2_T4_E12temp_storage+20];
	setp.geu.f32 	%p300, %f105, %f321;
	setp.lt.s32 	%p301, %r654, %r503;
	and.pred  	%p302, %p300, %p301;
	selp.f32 	%f321, %f321, %f105, %p302;
	selp.b32 	%r654, %r654, %r503, %p302;
$L__BB25_89:
	setp.lt.s32 	%p303, %r7, 65;
	@%p303 bra 	$L__BB25_92;
	ld.shared.f32 	%f108, [_ZZN3cub18CUB_300001_SM_10006detail6reduce18DeviceReduceKernelINS2_10policy_hubIN4cuda3std3__45tupleIJfiEEEj13smaller_tupleIfEE10Policy1000EN6thrust24THRUST_300001_SM_1000_NS12zip_iteratorINS8_IJNSF_6detail15normal_iteratorINSF_10device_ptrIfEEEENSF_17counting_iteratorIiNSF_11use_defaultESN_SN_EEEEEEEjSB_S9_NS7_10__identityEEEvT0_PT3_T1_NS0_13GridEvenShareISV_EET2_T4_E12temp_storage+24];
	setp.lt.f32 	%p304, %f321, %f108;
	@%p304 bra 	$L__BB25_92;
	ld.shared.u32 	%r505, [_ZZN3cub18CUB_300001_SM_10006detail6reduce18DeviceReduceKernelINS2_10policy_hubIN4cuda3std3__45tupleIJfiEEEj13smaller_tupleIfEE10Policy1000EN6thrust24THRUST_300001_SM_1000_NS12zip_iteratorINS8_IJNSF_6detail15normal_iteratorINSF_10device_ptrIfEEEENSF_17counting_iteratorIiNSF_11use_defaultESN_SN_EEEEEEEjSB_S9_NS7_10__identityEEEvT0_PT3_T1_NS0_13GridEvenShareISV_EET2_T4_E12temp_storage+28];
	setp.geu.f32 	%p305, %f108, %f321;
	setp.lt.s32 	%p306, %r654, %r505;
	and.pred  	%p307, %p305, %p306;
	selp.f32 	%f321, %f321, %f108, %p307;
	selp.b32 	%r654, %r654, %r505, %p307;
$L__BB25_92:
	setp.lt.s32 	%p308, %r7, 97;
	@%p308 bra 	$L__BB25_95;
	ld.shared.f32 	%f111, [_ZZN3cub18CUB_300001_SM_10006detail6reduce18DeviceReduceKernelINS2_10policy_hubIN4cuda3std3__45tupleIJfiEEEj13smaller_tupleIfEE10Policy1000EN6thrust24THRUST_300001_SM_1000_NS12zip_iteratorINS8_IJNSF_6detail15normal_iteratorINSF_10device_ptrIfEEEENSF_17counting_iteratorIiNSF_11use_defaultESN_SN_EEEEEEEjSB_S9_NS7_10__identityEEEvT0_PT3_T1_NS0_13GridEvenShareISV_EET2_T4_E12temp_storage+32];
	setp.lt.f32 	%p309, %f321, %f111;
	@%p309 bra 	$L__BB25_95;
	ld.shared.u32 	%r507, [_ZZN3cub18CUB_300001_SM_10006detail6reduce18DeviceReduceKernelINS2_10policy_hubIN4cuda3std3__45tupleIJfiEEEj13smaller_tupleIfEE10Policy1000EN6thrust24THRUST_300001_SM_1000_NS12zip_iteratorINS8_IJNSF_6detail15normal_iteratorINSF_10device_ptrIfEEEENSF_17counting_iteratorIiNSF_11use_defaultESN_SN_EEEEEEEjSB_S9_NS7_10__identityEEEvT0_PT3_T1_NS0_13GridEvenShareISV_EET2_T4_E12temp_storage+36];
	setp.geu.f32 	%p310, %f111, %f321;
	setp.lt.s32 	%p311, %r654, %r507;
	and.pred  	%p312, %p310, %p311;
	selp.f32 	%f321, %f321, %f111, %p312;
	selp.b32 	%r654, %r654, %r507, %p312;
$L__BB25_95:
	setp.lt.s32 	%p313, %r7, 129;
	@%p313 bra 	$L__BB25_98;
	ld.shared.f32 	%f114, [_ZZN3cub18CUB_300001_SM_10006detail6reduce18DeviceReduceKernelINS2_10policy_hubIN4cuda3std3__45tupleIJfiEEEj13smaller_tupleIfEE10Policy1000EN6thrust24THRUST_300001_SM_1000_NS12zip_iteratorINS8_IJNSF_6detail15normal_iteratorINSF_10device_ptrIfEEEENSF_17counting_iteratorIiNSF_11use_defaultESN_SN_EEEEEEEjSB_S9_NS7_10__identityEEEvT0_PT3_T1_NS0_13GridEvenShareISV_EET2_T4_E12temp_storage+40];
	setp.lt.f32 	%p314, %f321, %f114;
	@%p314 bra 	$L__BB25_98;
	ld.shared.u32 	%r509, [_ZZN3cub18CUB_300001_SM_10006detail6reduce18DeviceReduceKernelINS2_10policy_hubIN4cuda3std3__45tupleIJfiEEEj13smaller_tupleIfEE10Policy1000EN6thrust24THRUST_300001_SM_1000_NS12zip_iteratorINS8_IJNSF_6detail15normal_iteratorINSF_10device_ptrIfEEEENSF_17counting_iteratorIiNSF_11use_defaultESN_SN_EEEEEEEjSB_S9_NS7_10__identityEEEvT0_PT3_T1_NS0_13GridEvenShareISV_EET2_T4_E12temp_storage+44];
	setp.geu.f32 	%p315, %f114, %f321;
	setp.lt.s32 	%p316, %r654, %r509;
	and.pred  	%p317, %p315, %p316;
	selp.f32 	%f321, %f321, %f114, %p317;
	selp.b32 	%r654, %r654, %r509, %p317;
$L__BB25_98:
	setp.lt.s32 	%p318, %r7, 161;
	@%p318 bra 	$L__BB25_101;
	ld.shared.f32 	%f117, [_ZZN3cub18CUB_300001_SM_10006detail6reduce18DeviceReduceKernelINS2_10policy_hubIN4cuda3std3__45tupleIJfiEEEj13smaller_tupleIfEE10Policy1000EN6thrust24THRUST_300001_SM_1000_NS12zip_iteratorINS8_IJNSF_6detail15normal_iteratorINSF_10device_ptrIfEEEENSF_17counting_iteratorIiNSF_11use_defaultESN_SN_EEEEEEEjSB_S9_NS7_10__identityEEEvT0_PT3_T1_NS0_13GridEvenShareISV_EET2_T4_E12temp_storage+48];
	setp.lt.f32 	%p319, %f321, %f117;
	@%p319 bra 	$L__BB25_101;
	ld.shared.u32 	%r511, [_ZZN3cub18CUB_300001_SM_10006detail6reduce18DeviceReduceKernelINS2_10policy_hubIN4cuda3std3__45tupleIJfiEEEj13smaller_tupleIfEE10Policy1000EN6thrust24THRUST_300001_SM_1000_NS12zip_iteratorINS8_IJNSF_6detail15normal_iteratorINSF_10device_ptrIfEEEENSF_17counting_iteratorIiNSF_11use_defaultESN_SN_EEEEEEEjSB_S9_NS7_10__identityEEEvT0_PT3_T1_NS0_13GridEvenShareISV_EET2_T4_E12temp_storage+52];
	setp.geu.f32 	%p320, %f117, %f321;
	setp.lt.s32 	%p321, %r654, %r511;
	and.pred  	%p322, %p320, %p321;
	selp.f32 	%f321, %f321, %f117, %p322;
	selp.b32 	%r654, %r654, %r511, %p322;
$L__BB25_101:
	setp.lt.s32 	%p323, %r7, 193;
	@%p323 bra 	$L__BB25_104;
	ld.shared.f32 	%f120, [_ZZN3cub18CUB_300001_SM_10006detail6reduce18DeviceReduceKernelINS2_10policy_hubIN4cuda3std3__45tupleIJfiEEEj13smaller_tupleIfEE10Policy1000EN6thrust24THRUST_300001_SM_1000_NS12zip_iteratorINS8_IJNSF_6detail15normal_iteratorINSF_10device_ptrIfEEEENSF_17counting_iteratorIiNSF_11use_defaultESN_SN_EEEEEEEjSB_S9_NS7_10__identityEEEvT0_PT3_T1_NS0_13GridEvenShareISV_EET2_T4_E12temp_storage+56];
	setp.lt.f32 	%p324, %f321, %f120;
	@%p324 bra 	$L__BB25_104;
	ld.shared.u32 	%r513, [_ZZN3cub18CUB_300001_SM_10006detail6reduce18DeviceReduceKernelINS2_10policy_hubIN4cuda3std3__45tupleIJfiEEEj13smaller_tupleIfEE10Policy1000EN6thrust24THRUST_300001_SM_1000_NS12zip_iteratorINS8_IJNSF_6detail15normal_iteratorINSF_10device_ptrIfEEEENSF_17counting_iteratorIiNSF_11use_defaultESN_SN_EEEEEEEjSB_S9_NS7_10__identityEEEvT0_PT3_T1_NS0_13GridEvenShareISV_EET2_T4_E12temp_storage+60];
	setp.geu.f32 	%p325, %f120, %f321;
	setp.lt.s32 	%p326, %r654, %r513;
	and.pred  	%p327, %p325, %p326;
	selp.f32 	%f321, %f321, %f120, %p327;
	selp.b32 	%r654, %r654, %r513, %p327;
$L__BB25_104:
	setp.lt.s32 	%p328, %r7, 225;
	@%p328 bra 	$L__BB25_210;
	ld.shared.f32 	%f123, [_ZZN3cub18CUB_300001_SM_10006detail6reduce18DeviceReduceKernelINS2_10policy_hubIN4cuda3std3__45tupleIJfiEEEj13smaller_tupleIfEE10Policy1000EN6thrust24THRUST_300001_SM_1000_NS12zip_iteratorINS8_IJNSF_6detail15normal_iteratorINSF_10device_ptrIfEEEENSF_17counting_iteratorIiNSF_11use_defaultESN_SN_EEEEEEEjSB_S9_NS7_10__identityEEEvT0_PT3_T1_NS0_13GridEvenShareISV_EET2_T4_E12temp_storage+64];
	setp.lt.f32 	%p329, %f321, %f123;
	@%p329 bra 	$L__BB25_210;
	ld.shared.u32 	%r515, [_ZZN3cub18CUB_300001_SM_10006detail6reduce18DeviceReduceKernelINS2_10policy_hubIN4cuda3std3__45tupleIJfiEEEj13smaller_tupleIfEE10Policy1000EN6thrust24THRUST_300001_SM_1000_NS12zip_iteratorINS8_IJNSF_6detail15normal_iteratorINSF_10device_ptrIfEEEENSF_17counting_iteratorIiNSF_11use_defaultESN_SN_EEEEEEEjSB_S9_NS7_10__identityEEEvT0_PT3_T1_NS0_13GridEvenShareISV_EET2_T4_E12temp_storage+68];
	setp.geu.f32 	%p330, %f123, %f321;
	setp.lt.s32 	%p331, %r654, %r515;
	and.pred  	%p332, %p330, %p331;
	selp.b32 	%r654, %r654, %r515, %p332;
	selp.f32 	%f321, %f321, %f123, %p332;
	bra.uni 	$L__BB25_210;
$L__BB25_107:
	mov.u32 	%r135, %tid.x;
	add.s32 	%r275, %r6, %r135;
	mul.wide.u32 	%rd4, %r275, 4;
	add.s64 	%rd5, %rd1, %rd4;
	add.s32 	%r136, %r275, %r3;
	ld.global.f32 	%f321, [%rd5];
	ld.global.f32 	%f126, [%rd5+1024];
	ld.global.f32 	%f127, [%rd5+2048];
	ld.global.f32 	%f128, [%rd5+3072];
	ld.global.f32 	%f129, [%rd5+4096];
	ld.global.f32 	%f130, [%rd5+5120];
	ld.global.f32 	%f131, [%rd5+6144];
	ld.global.f32 	%f132, [%rd5+7168];
	setp.lt.f32 	%p2, %f321, %f126;
	mov.u32 	%r654, %r136;
	@%p2 bra 	$L__BB25_109;
	add.s32 	%r276, %r136, 256;
	setp.geu.f32 	%p3, %f126, %f321;
	setp.lt.s32 	%p4, %r136, 2147483392;
	and.pred  	%p5, %p3, %p4;
	selp.f32 	%f321, %f321, %f126, %p5;
	selp.b32 	%r654, %r136, %r276, %p5;
$L__BB25_109:
	setp.lt.f32 	%p6, %f321, %f127;
	@%p6 bra 	$L__BB25_111;
	add.s32 	%r277, %r136, 512;
	setp.geu.f32 	%p7, %f127, %f321;
	setp.lt.s32 	%p8, %r654, %r277;
	and.pred  	%p9, %p7, %p8;
	selp.f32 	%f321, %f321, %f127, %p9;
	selp.b32 	%r654, %r654, %r277, %p9;
$L__BB25_111:
	setp.lt.f32 	%p10, %f321, %f128;
	@%p10 bra 	$L__BB25_113;
	add.s32 	%r278, %r136, 768;
	setp.geu.f32 	%p11, %f128, %f321;
	setp.lt.s32 	%p12, %r654, %r278;
	and.pred  	%p13, %p11, %p12;
	selp.f32 	%f321, %f321, %f128, %p13;
	selp.b32 	%r654, %r654, %r278, %p13;
$L__BB25_113:
	setp.lt.f32 	%p14, %f321, %f129;
	@%p14 bra 	$L__BB25_115;
	add.s32 	%r279, %r136, 1024;
	setp.geu.f32 	%p15, %f129, %f321;
	setp.lt.s32 	%p16, %r654, %r279;
	and.pred  	%p17, %p15, %p16;
	selp.f32 	%f321, %f321, %f129, %p17;
	selp.b32 	%r654, %r654, %r279, %p17;
$L__BB25_115:
	setp.lt.f32 	%p18, %f321, %f130;
	@%p18 bra 	$L__BB25_117;
	add.s32 	%r280, %r136, 1280;
	setp.geu.f32 	%p19, %f130, %f321;
	setp.lt.s32 	%p20, %r654, %r280;
	and.pred  	%p21, %p19, %p20;
	selp.f32 	%f321, %f321, %f130, %p21;
	selp.b32 	%r654, %r654, %r280, %p21;
$L__BB25_117:
	setp.lt.f32 	%p22, %f321, %f131;
	@%p22 bra 	$L__BB25_119;
	add.s32 	%r281, %r136, 1536;
	setp.geu.f32 	%p23, %f131, %f321;
	setp.lt.s32 	%p24, %r654, %r281;
	and.pred  	%p25, %p23, %p24;
	selp.f32 	%f321, %f321, %f131, %p25;
	selp.b32 	%r654, %r654, %r281, %p25;
$L__BB25_119:
	setp.lt.f32 	%p26, %f321, %f132;
	@%p26 bra 	$L__BB25_121;
	add.s32 	%r282, %r136, 1792;
	setp.geu.f32 	%p27, %f132, %f321;
	setp.lt.s32 	%p28, %r654, %r282;
	and.pred  	%p29, %p27, %p28;
	selp.f32 	%f321, %f321, %f132, %p29;
	selp.b32 	%r654, %r654, %r282, %p29;
$L__BB25_121:
	setp.lt.u32 	%p30, %r7, %r5;
	@%p30 bra 	$L__BB25_183;
	add.s32 	%r151, %r1, -2048;
	add.s32 	%r284, %r135, %r5;
	add.s32 	%r285, %r284, %r6;
	add.s32 	%r649, %r285, 1024;
	add.s32 	%r648, %r285, %r3;
	not.b32 	%r286, %r135;
	add.s32 	%r287, %r286, %r1;
	sub.s32 	%r288, %r287, %r5;
	sub.s32 	%r647, %r288, %r6;
	mov.b32 	%r650, 0;
	mov.u32 	%r652, %r6;
$L__BB25_123:
	add.s32 	%r652, %r652, %r5;
	setp.gt.u32 	%p31, %r652, %r151;
	@%p31 bra 	$L__BB25_141;
	add.s32 	%r289, %r135, %r652;
	mul.wide.u32 	%rd6, %r289, 4;
	add.s64 	%rd7, %rd1, %rd6;
	add.s32 	%r162, %r289, %r3;
	ld.global.f32 	%f148, [%rd7];
	ld.global.f32 	%f149, [%rd7+1024];
	ld.global.f32 	%f150, [%rd7+2048];
	ld.global.f32 	%f151, [%rd7+3072];
	ld.global.f32 	%f152, [%rd7+4096];
	ld.global.f32 	%f153, [%rd7+5120];
	ld.global.f32 	%f154, [%rd7+6144];
	ld.global.f32 	%f155, [%rd7+7168];
	setp.lt.f32 	%p32, %f321, %f148;
	@%p32 bra 	$L__BB25_126;
	setp.geu.f32 	%p33, %f148, %f321;
	setp.lt.s32 	%p34, %r654, %r162;
	and.pred  	%p35, %p33, %p34;
	selp.f32 	%f321, %f321, %f148, %p35;
	selp.b32 	%r654, %r654, %r162, %p35;
$L__BB25_126:
	setp.lt.f32 	%p36, %f321, %f149;
	@%p36 bra 	$L__BB25_128;
	add.s32 	%r290, %r162, 256;
	setp.geu.f32 	%p37, %f149, %f321;
	setp.lt.s32 	%p38, %r654, %r290;
	and.pred  	%p39, %p37, %p38;
	selp.f32 	%f321, %f321, %f149, %p39;
	selp.b32 	%r654, %r654, %r290, %p39;
$L__BB25_128:
	setp.lt.f32 	%p40, %f321, %f150;
	@%p40 bra 	$L__BB25_130;
	add.s32 	%r291, %r162, 512;
	setp.geu.f32 	%p41, %f150, %f321;
	setp.lt.s32 	%p42, %r654, %r291;
	and.pred  	%p43, %p41, %p42;
	selp.f32 	%f321, %f321, %f150, %p43;
	selp.b32 	%r654, %r654, %r291, %p43;
$L__BB25_130:
	setp.lt.f32 	%p44, %f321, %f151;
	@%p44 bra 	$L__BB25_132;
	add.s32 	%r292, %r162, 768;
	setp.geu.f32 	%p45, %f151, %f321;
	setp.lt.s32 	%p46, %r654, %r292;
	and.pred  	%p47, %p45, %p46;
	selp.f32 	%f321, %f321, %f151, %p47;
	selp.b32 	%r654, %r654, %r292, %p47;
$L__BB25_132:
	setp.lt.f32 	%p48, %f321, %f152;
	@%p48 bra 	$L__BB25_134;
	add.s32 	%r293, %r162, 1024;
	setp.geu.f32 	%p49, %f152, %f321;
	setp.lt.s32 	%p50, %r654, %r293;
	and.pred  	%p51, %p49, %p50;
	selp.f32 	%f321, %f321, %f152, %p51;
	selp.b32 	%r654, %r654, %r293, %p51;
$L__BB25_134:
	setp.lt.f32 	%p52, %f321, %f153;
	@%p52 bra 	$L__BB25_136;
	add.s32 	%r294, %r162, 1280;
	setp.geu.f32 	%p53, %f153, %f321;
	setp.lt.s32 	%p54, %r654, %r294;
	and.pred  	%p55, %p53, %p54;
	selp.f32 	%f321, %f321, %f153, %p55;
	selp.b32 	%r654, %r654, %r294, %p55;
$L__BB25_136:
	setp.lt.f32 	%p56, %f321, %f154;
	@%p56 bra 	$L__BB25_138;
	add.s32 	%r295, %r162, 1536;
	setp.geu.f32 	%p57, %f154, %f321;
	setp.lt.s32 	%p58, %r654, %r295;
	and.pred  	%p59, %p57, %p58;
	selp.f32 	%f321, %f321, %f154, %p59;
	selp.b32 	%r654, %r654, %r295, %p59;
$L__BB25_138:
	setp.lt.f32 	%p60, %f321, %f155;
	@%p60 bra 	$L__BB25_140;
	add.s32 	%r296, %r162, 1792;
	setp.geu.f32 	%p61, %f155, %f321;
	setp.lt.s32 	%p62, %r654, %r296;
	and.pred  	%p63, %p61, %p62;
	selp.f32 	%f321, %f321, %f155, %p63;
	selp.b32 	%r654, %r654, %r296, %p63;
$L__BB25_140:
	sub.s32 	%r297, %r1, %r652;
	setp.lt.u32 	%p64, %r297, %r5;
	add.s32 	%r650, %r650, 1;
	add.s32 	%r649, %r649, %r5;
	add.s32 	%r648, %r648, %r5;
	sub.s32 	%r647, %r647, %r5;
	@%p64 bra 	$L__BB25_183;
	bra.uni 	$L__BB25_123;
$L__BB25_141:
	setp.le.u32 	%p65, %r1, %r652;
	sub.s32 	%r298, %r1, %r652;
	setp.ge.s32 	%p66, %r135, %r298;
	or.pred  	%p67, %p65, %p66;
	@%p67 bra 	$L__BB25_183;
	add.s32 	%r183, %r1, %r286;
	add.s32 	%r302, %r5, %r6;
	sub.s32 	%r303, %r183, %r302;
	mul.lo.s32 	%r304, %r2, %r650;
	shl.b32 	%r305, %r304, 11;
	sub.s32 	%r306, %r303, %r305;
	shr.u32 	%r307, %r306, 8;
	add.s32 	%r184, %r307, 1;
	and.b32  	%r185, %r184, 7;
	setp.lt.u32 	%p68, %r306, 1792;
	mov.u32 	%r682, %r135;
	@%p68 bra 	$L__BB25_162;
	or.b32  	%r664, %r135, 1024;
	shr.u32 	%r308, %r647, 8;
	add.s32 	%r309, %r308, 1;
	and.b32  	%r310, %r309, 33554424;
	neg.s32 	%r661, %r310;
$L__BB25_144:
	.pragma "nounroll";
	add.s32 	%r311, %r649, -1024;
	mul.wide.u32 	%rd8, %r311, 4;
	add.s64 	%rd9, %rd1, %rd8;
	ld.global.f32 	%f173, [%rd9];
	setp.lt.f32 	%p69, %f321, %f173;
	@%p69 bra 	$L__BB25_146;
	setp.geu.f32 	%p70, %f173, %f321;
	setp.lt.s32 	%p71, %r654, %r648;
	and.pred  	%p72, %p70, %p71;
	selp.f32 	%f321, %f321, %f173, %p72;
	selp.b32 	%r654, %r654, %r648, %p72;
$L__BB25_146:
	add.s32 	%r312, %r649, -768;
	mul.wide.u32 	%rd10, %r312, 4;
	add.s64 	%rd11, %rd1, %rd10;
	ld.global.f32 	%f176, [%rd11];
	setp.lt.f32 	%p73, %f321, %f176;
	@%p73 bra 	$L__BB25_148;
	add.s32 	%r313, %r648, 256;
	setp.geu.f32 	%p74, %f176, %f321;
	setp.lt.s32 	%p75, %r654, %r313;
	and.pred  	%p76, %p74, %p75;
	selp.f32 	%f321, %f321, %f176, %p76;
	selp.b32 	%r654, %r654, %r313, %p76;
$L__BB25_148:
	add.s32 	%r314, %r649, -512;
	mul.wide.u32 	%rd12, %r314, 4;
	add.s64 	%rd13, %rd1, %rd12;
	ld.global.f32 	%f179, [%rd13];
	setp.lt.f32 	%p77, %f321, %f179;
	@%p77 bra 	$L__BB25_150;
	add.s32 	%r315, %r648, 512;
	setp.geu.f32 	%p78, %f179, %f321;
	setp.lt.s32 	%p79, %r654, %r315;
	and.pred  	%p80, %p78, %p79;
	selp.f32 	%f321, %f321, %f179, %p80;
	selp.b32 	%r654, %r654, %r315, %p80;
$L__BB25_150:
	add.s32 	%r199, %r649, 768;
	add.s32 	%r316, %r649, -256;
	mul.wide.u32 	%rd14, %r316, 4;
	add.s64 	%rd15, %rd1, %rd14;
	ld.global.f32 	%f182, [%rd15];
	setp.lt.f32 	%p81, %f321, %f182;
	@%p81 bra 	$L__BB25_152;
	add.s32 	%r317, %r648, 768;
	setp.geu.f32 	%p82, %f182, %f321;
	setp.lt.s32 	%p83, %r654, %r317;
	and.pred  	%p84, %p82, %p83;
	selp.f32 	%f321, %f321, %f182, %p84;
	selp.b32 	%r654, %r654, %r317, %p84;
$L__BB25_152:
	mul.wide.u32 	%rd16, %r649, 4;
	add.s64 	%rd17, %rd1, %rd16;
	ld.global.f32 	%f185, [%rd17];
	setp.lt.f32 	%p85, %f321, %f185;
	@%p85 bra 	$L__BB25_154;
	add.s32 	%r318, %r648, 1024;
	setp.geu.f32 	%p86, %f185, %f321;
	setp.lt.s32 	%p87, %r654, %r318;
	and.pred  	%p88, %p86, %p87;
	selp.f32 	%f321, %f321, %f185, %p88;
	selp.b32 	%r654, %r654, %r318, %p88;
$L__BB25_154:
	add.s32 	%r319, %r649, 256;
	mul.wide.u32 	%rd18, %r319, 4;
	add.s64 	%rd19, %rd1, %rd18;
	ld.global.f32 	%f188, [%rd19];
	setp.lt.f32 	%p89, %f321, %f188;
	@%p89 bra 	$L__BB25_156;
	add.s32 	%r320, %r648, 1280;
	setp.geu.f32 	%p90, %f188, %f321;
	setp.lt.s32 	%p91, %r654, %r320;
	and.pred  	%p92, %p90, %p91;
	selp.f32 	%f321, %f321, %f188, %p92;
	selp.b32 	%r654, %r654, %r320, %p92;
$L__BB25_156:
	add.s32 	%r321, %r649, 512;
	mul.wide.u32 	%rd20, %r321, 4;
	add.s64 	%rd21, %rd1, %rd20;
	ld.global.f32 	%f191, [%rd21];
	setp.lt.f32 	%p93, %f321, %f191;
	@%p93 bra 	$L__BB25_158;
	add.s32 	%r322, %r648, 1536;
	setp.geu.f32 	%p94, %f191, %f321;
	setp.lt.s32 	%p95, %r654, %r322;
	and.pred  	%p96, %p94, %p95;
	selp.f32 	%f321, %f321, %f191, %p96;
	selp.b32 	%r654, %r654, %r322, %p96;
$L__BB25_158:
	mul.wide.u32 	%rd22, %r199, 4;
	add.s64 	%rd23, %rd1, %rd22;
	ld.global.f32 	%f194, [%rd23];
	setp.lt.f32 	%p97, %f321, %f194;
	@%p97 bra 	$L__BB25_160;
	add.s32 	%r323, %r648, 1792;
	setp.geu.f32 	%p98, %f194, %f321;
	setp.lt.s32 	%p99, %r654, %r323;
	and.pred  	%p100, %p98, %p99;
	selp.f32 	%f321, %f321, %f194, %p100;
	selp.b32 	%r654, %r654, %r323, %p100;
$L__BB25_160:
	add.s32 	%r664, %r664, 2048;
	add.s32 	%r649, %r649, 2048;
	add.s32 	%r648, %r648, 2048;
	add.s32 	%r661, %r661, 8;
	setp.ne.s32 	%p101, %r661, 0;
	@%p101 bra 	$L__BB25_144;
	add.s32 	%r682, %r664, -1024;
$L__BB25_162:
	setp.eq.s32 	%p102, %r185, 0;
	@%p102 bra 	$L__BB25_183;
	setp.lt.u32 	%p103, %r185, 4;
	@%p103 bra 	$L__BB25_173;
	add.s32 	%r218, %r682, %r652;
	mul.wide.u32 	%rd24, %r218, 4;
	add.s64 	%rd25, %rd1, %rd24;
	add.s32 	%r219, %r218, %r3;
	ld.global.f32 	%f199, [%rd25];
	setp.lt.f32 	%p104, %f321, %f199;
	@%p104 bra 	$L__BB25_166;
	setp.geu.f32 	%p105, %f199, %f321;
	setp.lt.s32 	%p106, %r654, %r219;
	and.pred  	%p107, %p105, %p106;
	selp.f32 	%f321, %f321, %f199, %p107;
	selp.b32 	%r654, %r654, %r219, %p107;
$L__BB25_166:
	add.s32 	%r325, %r218, 256;
	mul.wide.u32 	%rd26, %r325, 4;
	add.s64 	%rd27, %rd1, %rd26;
	ld.global.f32 	%f202, [%rd27];
	setp.lt.f32 	%p108, %f321, %f202;
	@%p108 bra 	$L__BB25_168;
	add.s32 	%r326, %r219, 256;
	setp.geu.f32 	%p109, %f202, %f321;
	setp.lt.s32 	%p110, %r654, %r326;
	and.pred  	%p111, %p109, %p110;
	selp.f32 	%f321, %f321, %f202, %p111;
	selp.b32 	%r654, %r654, %r326, %p111;
$L__BB25_168:
	add.s32 	%r327, %r218, 512;
	mul.wide.u32 	%rd28, %r327, 4;
	add.s64 	%rd29, %rd1, %rd28;
	ld.global.f32 	%f205, [%rd29];
	setp.lt.f32 	%p112, %f321, %f205;
	@%p112 bra 	$L__BB25_170;
	add.s32 	%r328, %r219, 512;
	setp.geu.f32 	%p113, %f205, %f321;
	setp.lt.s32 	%p114, %r654, %r328;
	and.pred  	%p115, %p113, %p114;
	selp.f32 	%f321, %f321, %f205, %p115;
	selp.b32 	%r654, %r654, %r328, %p115;
$L__BB25_170:
	add.s32 	%r329, %r218, 768;
	mul.wide.u32 	%rd30, %r329, 4;
	add.s64 	%rd31, %rd1, %rd30;
	ld.global.f32 	%f208, [%rd31];
	setp.lt.f32 	%p116, %f321, %f208;
	@%p116 bra 	$L__BB25_172;
	add.s32 	%r330, %r219, 768;
	setp.geu.f32 	%p117, %f208, %f321;
	setp.lt.s32 	%p118, %r654, %r330;
	and.pred  	%p119, %p117, %p118;
	selp.f32 	%f321, %f321, %f208, %p119;
	selp.b32 	%r654, %r654, %r330, %p119;
$L__BB25_172:
	add.s32 	%r682, %r682, 1024;
$L__BB25_173:
	and.b32  	%r332, %r184, 3;
	setp.eq.s32 	%p120, %r332, 0;
	@%p120 bra 	$L__BB25_183;
	setp.eq.s32 	%p121, %r332, 1;
	@%p121 bra 	$L__BB25_180;
	add.s32 	%r232, %r682, %r652;
	mul.wide.u32 	%rd32, %r232, 4;
	add.s64 	%rd33, %rd1, %rd32;
	add.s32 	%r233, %r232, %r3;
	ld.global.f32 	%f213, [%rd33];
	setp.lt.f32 	%p122, %f321, %f213;
	@%p122 bra 	$L__BB25_177;
	setp.geu.f32 	%p123, %f213, %f321;
	setp.lt.s32 	%p124, %r654, %r233;
	and.pred  	%p125, %p123, %p124;
	selp.f32 	%f321, %f321, %f213, %p125;
	selp.b32 	%r654, %r654, %r233, %p125;
$L__BB25_177:
	add.s32 	%r333, %r232, 256;
	mul.wide.u32 	%rd34, %r333, 4;
	add.s64 	%rd35, %rd1, %rd34;
	ld.global.f32 	%f216, [%rd35];
	setp.lt.f32 	%p126, %f321, %f216;
	@%p126 bra 	$L__BB25_179;
	add.s32 	%r334, %r233, 256;
	setp.geu.f32 	%p127, %f216, %f321;
	setp.lt.s32 	%p128, %r654, %r334;
	and.pred  	%p129, %p127, %p128;
	selp.f32 	%f321, %f321, %f216, %p129;
	selp.b32 	%r654, %r654, %r334, %p129;
$L__BB25_179:
	add.s32 	%r682, %r682, 512;
$L__BB25_180:
	and.b32  	%r335, %r183, 256;
	setp.ne.s32 	%p130, %r335, 0;
	@%p130 bra 	$L__BB25_183;
	add.s32 	%r336, %r682, %r652;
	mul.wide.u32 	%rd36, %r336, 4;
	add.s64 	%rd37, %rd1, %rd36;
	add.s32 	%r242, %r336, %r3;
	ld.global.f32 	%f221, [%rd37];
	setp.lt.f32 	%p131, %f321, %f221;
	@%p131 bra 	$L__BB25_183;
	setp.geu.f32 	%p132, %f221, %f321;
	setp.lt.s32 	%p133, %r654, %r242;
	and.pred  	%p134, %p132, %p133;
	selp.f32 	%f321, %f321, %f221, %p134;
	selp.b32 	%r654, %r654, %r242, %p134;
$L__BB25_183:
	// begin inline asm
	mov.u32 %r337, %laneid;
	// end inline asm
	mov.b32 	%r339, %f321;
	mov.b32 	%r345, 1;
	mov.b32 	%r346, 31;
	mov.b32 	%r347, -1;
	// begin inline asm
	shfl.sync.down.b32 %r338, %r339, %r345, %r346, %r347;
	// end inline asm
	// begin inline asm
	shfl.sync.down.b32 %r343, %r654, %r345, %r346, %r347;
	// end inline asm
	mov.b32 	%f224, %r338;
	setp.gt.s32 	%p135, %r337, 30;
	setp.lt.f32 	%p136, %f321, %f224;
	or.pred  	%p137, %p135, %p136;
	@%p137 bra 	$L__BB25_185;
	setp.leu.f32 	%p138, %f321, %f224;
	setp.lt.s32 	%p139, %r654, %r343;
	and.pred  	%p140, %p138, %p139;
	selp.f32 	%f321, %f321, %f224, %p140;
	selp.b32 	%r654, %r654, %r343, %p140;
$L__BB25_185:
	mov.b32 	%r349, %f321;
	mov.b32 	%r355, 2;
	mov.b32 	%r356, 31;
	mov.b32 	%r357, -1;
	// begin inline asm
	shfl.sync.down.b32 %r348, %r349, %r355, %r356, %r357;
	// end inline asm
	// begin inline asm
	shfl.sync.down.b32 %r353, %r654, %r355, %r356, %r357;
	// end inline asm
	mov.b32 	%f227, %r348;
	setp.gt.s32 	%p141, %r337, 29;
	setp.lt.f32 	%p142, %f321, %f227;
	or.pred  	%p143, %p141, %p142;
	@%p143 bra 	$L__BB25_187;
	setp.leu.f32 	%p144, %f321, %f227;
	setp.lt.s32 	%p145, %r654, %r353;
	and.pred  	%p146, %p144, %p145;
	selp.f32 	%f321, %f321, %f227, %p146;
	selp.b32 	%r654, %r654, %r353, %p146;
$L__BB25_187:
	mov.b32 	%r359, %f321;
	mov.b32 	%r365, 4;
	mov.b32 	%r366, 31;
	mov.b32 	%r367, -1;
	// begin inline asm
	shfl.sync.down.b32 %r358, %r359, %r365, %r366, %r367;
	// end inline asm
	// begin inline asm
	shfl.sync.down.b32 %r363, %r654, %r365, %r366, %r367;
	// end inline asm
	mov.b32 	%f230, %r358;
	setp.gt.s32 	%p147, %r337, 27;
	setp.lt.f32 	%p148, %f321, %f230;
	or.pred  	%p149, %p147, %p148;
	@%p149 bra 	$L__BB25_189;
	setp.leu.f32 	%p150, %f321, %f230;
	setp.lt.s32 	%p151, %r654, %r363;
	and.pred  	%p152, %p150, %p151;
	selp.f32 	%f321, %f321, %f230, %p152;
	selp.b32 	%r654, %r654, %r363, %p152;
$L__BB25_189:
	mov.b32 	%r369, %f321;
	mov.b32 	%r375, 8;
	mov.b32 	%r376, 31;
	mov.b32 	%r377, -1;
	// begin inline asm
	shfl.sync.down.b32 %r368, %r369, %r375, %r376, %r377;
	// end inline asm
	// begin inline asm
	shfl.sync.down.b32 %r373, %r654, %r375, %r376, %r377;
	// end inline asm
	mov.b32 	%f233, %r368;
	setp.gt.s32 	%p153, %r337, 23;
	setp.lt.f32 	%p154, %f321, %f233;
	or.pred  	%p155, %p153, %p154;
	@%p155 bra 	$L__BB25_191;
	setp.leu.f32 	%p156, %f321, %f233;
	setp.lt.s32 	%p157, %r654, %r373;
	and.pred  	%p158, %p156, %p157;
	selp.f32 	%f321, %f321, %f233, %p158;
	selp.b32 	%r654, %r654, %r373, %p158;
$L__BB25_191:
	mov.b32 	%r379, %f321;
	mov.b32 	%r385, 16;
	mov.b32 	%r386, 31;
	mov.b32 	%r387, -1;
	// begin inline asm
	shfl.sync.down.b32 %r378, %r379, %r385, %r386, %r387;
	// end inline asm
	// begin inline asm
	shfl.sync.down.b32 %r383, %r654, %r385, %r386, %r387;
	// end inline asm
	mov.b32 	%f236, %r378;
	setp.gt.s32 	%p159, %r337, 15;
	setp.lt.f32 	%p160, %f321, %f236;
	or.pred  	%p161, %p159, %p160;
	@%p161 bra 	$L__BB25_193;
	setp.leu.f32 	%p162, %f321, %f236;
	setp.lt.s32 	%p163, %r654, %r383;
	and.pred  	%p164, %p162, %p163;
	selp.f32 	%f321, %f321, %f236, %p164;
	selp.b32 	%r654, %r654, %r383, %p164;
$L__BB25_193:
	setp.ne.s32 	%p165, %r337, 0;
	@%p165 bra 	$L__BB25_195;
	shr.u32 	%r388, %r135, 2;
	and.b32  	%r389, %r388, 248;
	mov.u32 	%r390, _ZZN3cub18CUB_300001_SM_10006detail6reduce18DeviceReduceKernelINS2_10policy_hubIN4cuda3std3__45tupleIJfiEEEj13smaller_tupleIfEE10Policy1000EN6thrust24THRUST_300001_SM_1000_NS12zip_iteratorINS8_IJNSF_6detail15normal_iteratorINSF_10device_ptrIfEEEENSF_17counting_iteratorIiNSF_11use_defaultESN_SN_EEEEEEEjSB_S9_NS7_10__identityEEEvT0_PT3_T1_NS0_13GridEvenShareISV_EET2_T4_E12temp_storage;
	add.s32 	%r391, %r390, %r389;
	st.shared.f32 	[%r391+8], %f321;
	st.shared.u32 	[%r391+12], %r654;
$L__BB25_195:
	bar.sync 	0;
	setp.ne.s32 	%p166, %r135, 0;
	@%p166 bra 	$L__BB25_210;
	ld.shared.f32 	%f239, [_ZZN3cub18CUB_300001_SM_10006detail6reduce18DeviceReduceKernelINS2_10policy_hubIN4cuda3std3__45tupleIJfiEEEj13smaller_tupleIfEE10Policy1000EN6thrust24THRUST_300001_SM_1000_NS12zip_iteratorINS8_IJNSF_6detail15normal_iteratorINSF_10device_ptrIfEEEENSF_17counting_iteratorIiNSF_11use_defaultESN_SN_EEEEEEEjSB_S9_NS7_10__identityEEEvT0_PT3_T1_NS0_13GridEvenShareISV_EET2_T4_E12temp_storage+16];
	setp.lt.f32 	%p167, %f321, %f239;
	@%p167 bra 	$L__BB25_198;
	ld.shared.u32 	%r392, [_ZZN3cub18CUB_300001_SM_10006detail6reduce18DeviceReduceKernelINS2_10policy_hubIN4cuda3std3__45tupleIJfiEEEj13smaller_tupleIfEE10Policy1000EN6thrust24THRUST_300001_SM_1000_NS12zip_iteratorINS8_IJNSF_6detail15normal_iteratorINSF_10device_ptrIfEEEENSF_17counting_iteratorIiNSF_11use_defaultESN_SN_EEEEEEEjSB_S9_NS7_10__identityEEEvT0_PT3_T1_NS0_13GridEvenShareISV_EET2_T4_E12temp_storage+20];
	setp.geu.f32 	%p168, %f239, %f321;
	setp.lt.s32 	%p169, %r654, %r392;
	and.pred  	%p170, %p168, %p169;
	selp.f32 	%f321, %f321, %f239, %p170;
	selp.b32 	%r654, %r654, %r392, %p170;
$L__BB25_198:
	ld.shared.f32 	%f242, [_ZZN3cub18CUB_300001_SM_10006detail6reduce18DeviceReduceKernelINS2_10policy_hubIN4cuda3std3__45tupleIJfiEEEj13smaller_tupleIfEE10Policy1000EN6thrust24THRUST_300001_SM_1000_NS12zip_iteratorINS8_IJNSF_6detail15normal_iteratorINSF_10device_ptrIfEEEENSF_17counting_iteratorIiNSF_11use_defaultESN_SN_EEEEEEEjSB_S9_NS7_10__identityEEEvT0_PT3_T1_NS0_13GridEvenShareISV_EET2_T4_E12temp_storage+24];
	setp.lt.f32 	%p171, %f321, %f242;
	@%p171 bra 	$L__BB25_200;
	ld.shared.u32 	%r394, [_ZZN3cub18CUB_300001_SM_10006detail6reduce18DeviceReduceKernelINS2_10policy_hubIN4cuda3std3__45tupleIJfiEEEj13smaller_tupleIfEE10Policy1000EN6thrust24THRUST_300001_SM_1000_NS12zip_iteratorINS8_IJNSF_6detail15normal_iteratorINSF_10device_ptrIfEEEENSF_17counting_iteratorIiNSF_11use_defaultESN_SN_EEEEEEEjSB_S9_NS7_10__identityEEEvT0_PT3_T1_NS0_13GridEvenShareISV_EET2_T4_E12temp_storage+28];
	setp.geu.f32 	%p172, %f242, %f321;
	setp.lt.s32 	%p173, %r654, %r394;
	and.pred  	%p174, %p172, %p173;
	selp.f32 	%f321, %f321, %f242, %p174;
	selp.b32 	%r654, %r654, %r394, %p174;
$L__BB25_200:
	ld.shared.f32 	%f245, [_ZZN3cub18CUB_300001_SM_10006detail6reduce18DeviceReduceKernelINS2_10policy_hubIN4cuda3std3__45tupleIJfiEEEj13smaller_tupleIfEE10Policy1000EN6thrust24THRUST_300001_SM_1000_NS12zip_iteratorINS8_IJNSF_6detail15normal_iteratorINSF_10device_ptrIfEEEENSF_17counting_iteratorIiNSF_11use_defaultESN_SN_EEEEEEEjSB_S9_NS7_10__identityEEEvT0_PT3_T1_NS0_13GridEvenShareISV_EET2_T4_E12temp_storage+32];
	setp.lt.f32 	%p175, %f321, %f245;
	@%p175 bra 	$L__BB25_202;
	ld.shared.u32 	%r396, [_ZZN3cub18CUB_300001_SM_10006detail6reduce18DeviceReduceKernelINS2_10policy_hubIN4cuda3std3__45tupleIJfiEEEj13smaller_tupleIfEE10Policy1000EN6thrust24THRUST_300001_SM_1000_NS12zip_iteratorINS8_IJNSF_6detail15normal_iteratorINSF_10device_ptrIfEEEENSF_17counting_iteratorIiNSF_11use_defaultESN_SN_EEEEEEEjSB_S9_NS7_10__identityEEEvT0_PT3_T1_NS0_13GridEvenShareISV_EET2_T4_E12temp_storage+36];
	setp.geu.f32 	%p176, %f245, %f321;
	setp.lt.s32 	%p177, %r654, %r396;
	and.pred  	%p178, %p176, %p177;
	selp.f32 	%f321, %f321, %f245, %p178;
	selp.b32 	%r654, %r654, %r396, %p178;
$L__BB25_202:
	ld.shared.f32 	%f248, [_ZZN3cub18CUB_300001_SM_10006detail6reduce18DeviceReduceKernelINS2_10policy_hubIN4cuda3std3__45tupleIJfiEEEj13smaller_tupleIfEE10Policy1000EN6thrust24THRUST_300001_SM_1000_NS12zip_iteratorINS8_IJNSF_6detail15normal_iteratorINSF_10device_ptrIfEEEENSF_17counting_iteratorIiNSF_11use_defaultESN_SN_EEEEEEEjSB_S9_NS7_10__identityEEEvT0_PT3_T1_NS0_13GridEvenShareISV_EET2_T4_E12temp_storage+40];
	setp.lt.f32 	%p179, %f321, %f248;
	@%p179 bra 	$L__BB25_204;
	ld.shared.u32 	%r398, [_ZZN3cub18CUB_300001_SM_10006detail6reduce18DeviceReduceKernelINS2_10policy_hubIN4cuda3std3__45tupleIJfiEEEj13smaller_tupleIfEE10Policy1000EN6thrust24THRUST_300001_SM_1000_NS12zip_iteratorINS8_IJNSF_6detail15normal_iteratorINSF_10device_ptrIfEEEENSF_17counting_iteratorIiNSF_11use_defaultESN_SN_EEEEEEEjSB_S9_NS7_10__identityEEEvT0_PT3_T1_NS0_13GridEvenShareISV_EET2_T4_E12temp_storage+44];
	setp.geu.f32 	%p180, %f248, %f321;
	setp.lt.s32 	%p181, %r654, %r398;
	and.pred  	%p182, %p180, %p181;
	selp.f32 	%f321, %f321, %f248, %p182;
	selp.b32 	%r654, %r654, %r398, %p182;
$L__BB25_204:
	ld.shared.f32 	%f251, [_ZZN3cub18CUB_300001_SM_10006detail6reduce18DeviceReduceKernelINS2_10policy_hubIN4cuda3std3__45tupleIJfiEEEj13smaller_tupleIfEE10Policy1000EN6thrust24THRUST_300001_SM_1000_NS12zip_iteratorINS8_IJNSF_6detail15normal_iteratorINSF_10device_ptrIfEEEENSF_17counting_iteratorIiNSF_11use_defaultESN_SN_EEEEEEEjSB_S9_NS7_10__identityEEEvT0_PT3_T1_NS0_13GridEvenShareISV_EET2_T4_E12temp_storage+48];
	setp.lt.f32 	%p183, %f321, %f251;
	@%p183 bra 	$L__BB25_206;
	ld.shared.u32 	%r400, [_ZZN3cub18CUB_300001_SM_10006detail6reduce18DeviceReduceKernelINS2_10policy_hubIN4cuda3std3__45tupleIJfiEEEj13smaller_tupleIfEE10Policy1000EN6thrust24THRUST_300001_SM_1000_NS12zip_iteratorINS8_IJNSF_6detail15normal_iteratorINSF_10device_ptrIfEEEENSF_17counting_iteratorIiNSF_11use_defaultESN_SN_EEEEEEEjSB_S9_NS7_10__identityEEEvT0_PT3_T1_NS0_13GridEvenShareISV_EET2_T4_E12temp_storage+52];
	setp.geu.f32 	%p184, %f251, %f321;
	setp.lt.s32 	%p185, %r654, %r400;
	and.pred  	%p186, %p184, %p185;
	selp.f32 	%f321, %f321, %f251, %p186;
	selp.b32 	%r654, %r654, %r400, %p186;
$L__BB25_206:
	ld.shared.f32 	%f254, [_ZZN3cub18CUB_300001_SM_10006detail6reduce18DeviceReduceKernelINS2_10policy_hubIN4cuda3std3__45tupleIJfiEEEj13smaller_tupleIfEE10Policy1000EN6thrust24THRUST_300001_SM_1000_NS12zip_iteratorINS8_IJNSF_6detail15normal_iteratorINSF_10device_ptrIfEEEENSF_17counting_iteratorIiNSF_11use_defaultESN_SN_EEEEEEEjSB_S9_NS7_10__identityEEEvT0_PT3_T1_NS0_13GridEvenShareISV_EET2_T4_E12temp_storage+56];
	setp.lt.f32 	%p187, %f321, %f254;
	@%p187 bra 	$L__BB25_208;
	ld.shared.u32 	%r402, [_ZZN3cub18CUB_300001_SM_10006detail6reduce18DeviceReduceKernelINS2_10policy_hubIN4cuda3std3__45tupleIJfiEEEj13smaller_tupleIfEE10Policy1000EN6thrust24THRUST_300001_SM_1000_NS12zip_iteratorINS8_IJNSF_6detail15normal_iteratorINSF_10device_ptrIfEEEENSF_17counting_iteratorIiNSF_11use_defaultESN_SN_EEEEEEEjSB_S9_NS7_10__identityEEEvT0_PT3_T1_NS0_13GridEvenShareISV_EET2_T4_E12temp_storage+60];
	setp.geu.f32 	%p188, %f254, %f321;
	setp.lt.s32 	%p189, %r654, %r402;
	and.pred  	%p190, %p188, %p189;
	selp.f32 	%f321, %f321, %f254, %p190;
	selp.b32 	%r654, %r654, %r402, %p190;
$L__BB25_208:
	ld.shared.f32 	%f257, [_ZZN3cub18CUB_300001_SM_10006detail6reduce18DeviceReduceKernelINS2_10policy_hubIN4cuda3std3__45tupleIJfiEEEj13smaller_tupleIfEE10Policy1000EN6thrust24THRUST_300001_SM_1000_NS12zip_iteratorINS8_IJNSF_6detail15normal_iteratorINSF_10device_ptrIfEEEENSF_17counting_iteratorIiNSF_11use_defaultESN_SN_EEEEEEEjSB_S9_NS7_10__identityEEEvT0_PT3_T1_NS0_13GridEvenShareISV_EET2_T4_E12temp_storage+64];
	setp.lt.f32 	%p191, %f321, %f257;
	@%p191 bra 	$L__BB25_210;
	ld.shared.u32 	%r404, [_ZZN3cub18CUB_300001_SM_10006detail6reduce18DeviceReduceKernelINS2_10policy_hubIN4cuda3std3__45tupleIJfiEEEj13smaller_tupleIfEE10Policy1000EN6thrust24THRUST_300001_SM_1000_NS12zip_iteratorINS8_IJNSF_6detail15normal_iteratorINSF_10device_ptrIfEEEENSF_17counting_iteratorIiNSF_11use_defaultESN_SN_EEEEEEEjSB_S9_NS7_10__identityEEEvT0_PT3_T1_NS0_13GridEvenShareISV_EET2_T4_E12temp_storage+68];
	setp.geu.f32 	%p192, %f257, %f321;
	setp.lt.s32 	%p193, %r654, %r404;
	and.pred  	%p194, %p192, %p193;
	selp.b32 	%r654, %r654, %r404, %p194;
	selp.f32 	%f321, %f321, %f257, %p194;
$L__BB25_210:
	mov.u32 	%r586, %tid.x;
	setp.ne.s32 	%p393, %r586, 0;
	@%p393 bra 	$L__BB25_212;
	cvta.to.global.u64 	%rd70, %rd2;
	mul.wide.u32 	%rd71, %r4, 8;
	add.s64 	%rd72, %rd70, %rd71;
	st.global.f32 	[%rd72], %f321;
	st.global.u32 	[%rd72+4], %r654;
$L__BB25_212:
	ret;

}
	// .globl	_ZN3cub18CUB_300001_SM_10006detail6reduce28DeviceReduceSingleTileKernelINS2_10policy_hubIN4cuda3std3__45tupleIJfiEEEj13smaller_tupleIfEE10Policy1000EPS9_SE_iSB_S9_S9_NS7_10__identityEEEvT0_T1_T2_T3_T4_T6_
.visible .entry _ZN3cub18CUB_300001_SM_10006detail6reduce28DeviceReduceSingleTileKernelINS2_10policy_hubIN4cuda3std3__45tupleIJfiEEEj13smaller_tupleIfEE10Policy1000EPS9_SE_iSB_S9_S9_NS7_10__identityEEEvT0_T1_T2_T3_T4_T6_(
	.param .u64 .ptr .align 1 _ZN3cub18CUB_300001_SM_10006detail6reduce28DeviceReduceSingleTileKernelINS2_10policy_hubIN4cuda3std3__45tupleIJfiEEEj13smaller_tupleIfEE10Policy1000EPS9_SE_iSB_S9_S9_NS7_10__identityEEEvT0_T1_T2_T3_T4_T6__param_0,
	.param .u64 .ptr .align 1 _ZN3cub18CUB_300001_SM_10006detail6reduce28DeviceReduceSingleTileKernelINS2_10policy_hubIN4cuda3std3__45tupleIJfiEEEj13smaller_tupleIfEE10Policy1000EPS9_SE_iSB_S9_S9_NS7_10__identityEEEvT0_T1_T2_T3_T4_T6__param_1,
	.param .u32 _ZN3cub18CUB_300001_SM_10006detail6reduce28DeviceReduceSingleTileKernelINS2_10policy_hubIN4cuda3std3__45tupleIJfiEEEj13smaller_tupleIfEE10Policy1000EPS9_SE_iSB_S9_S9_NS7_10__identityEEEvT0_T1_T2_T3_T4_T6__param_2,
	.param .align 1 .b8 _ZN3cub18CUB_300001_SM_10006detail6reduce28DeviceReduceSingleTileKernelINS2_10policy_hubIN4cuda3std3__45tupleIJfiEEEj13smaller_tupleIfEE10Policy1000EPS9_SE_iSB_S9_S9_NS7_10__identityEEEvT0_T1_T2_T3_T4_T6__param_3[1],
	.param .align 4 .b8 _ZN3cub18CUB_300001_SM_10006detail6reduce28DeviceReduceSingleTileKernelINS2_10policy_hubIN4cuda3std3__45tupleIJfiEEEj13smaller_tupleIfEE10Policy1000EPS9_SE_iSB_S9_S9_NS7_10__identityEEEvT0_T1_T2_T3_T4_T6__param_4[8],
	.param .align 1 .b8 _ZN3cub18CUB_300001_SM_10006detail6reduce28DeviceReduceSingleTileKernelINS2_10policy_hubIN4cuda3std3__45tupleIJfiEEEj13smaller_tupleIfEE10Policy1000EPS9_SE_iSB_S9_S9_NS7_10__identityEEEvT0_T1_T2_T3_T4_T6__param_5[1]
)
.maxntid 256
.minnctapersm 1
{
	.reg .pred 	%p<313>;
	.reg .b32 	%r<592>;
	.reg .b32 	%f<277>;
	.reg .b64 	%rd<80>;
	// demoted variable
	.shared .align 4 .b8 _ZZN3cub18CUB_300001_SM_10006detail6reduce28DeviceReduceSingleTileKernelINS2_10policy_hubIN4cuda3std3__45tupleIJfiEEEj13smaller_tupleIfEE10Policy1000EPS9_SE_iSB_S9_S9_NS7_10__identityEEEvT0_T1_T2_T3_T4_T6_E12temp_storage[80];
	ld.param.u32 	%r591, [_ZN3cub18CUB_300001_SM_10006detail6reduce28DeviceReduceSingleTileKernelINS2_10policy_hubIN4cuda3std3__45tupleIJfiEEEj13smaller_tupleIfEE10Policy1000EPS9_SE_iSB_S9_S9_NS7_10__identityEEEvT0_T1_T2_T3_T4_T6__param_4+4];
	ld.param.f32 	%f276, [_ZN3cub18CUB_300001_SM_10006detail6reduce28DeviceReduceSingleTileKernelINS2_10policy_hubIN4cuda3std3__45tupleIJfiEEEj13smaller_tupleIfEE10Policy1000EPS9_SE_iSB_S9_S9_NS7_10__identityEEEvT0_T1_T2_T3_T4_T6__param_4];
	ld.param.u64 	%rd10, [_ZN3cub18CUB_300001_SM_10006detail6reduce28DeviceReduceSingleTileKernelINS2_10policy_hubIN4cuda3std3__45tupleIJfiEEEj13smaller_tupleIfEE10Policy1000EPS9_SE_iSB_S9_S9_NS7_10__identityEEEvT0_T1_T2_T3_T4_T6__param_0];
	ld.param.u64 	%rd11, [_ZN3cub18CUB_300001_SM_10006detail6reduce28DeviceReduceSingleTileKernelINS2_10policy_hubIN4cuda3std3__45tupleIJfiEEEj13smaller_tupleIfEE10Policy1000EPS9_SE_iSB_S9_S9_NS7_10__identityEEEvT0_T1_T2_T3_T4_T6__param_1];
	ld.param.u32 	%r216, [_ZN3cub18CUB_300001_SM_10006detail6reduce28DeviceReduceSingleTileKernelINS2_10policy_hubIN4cuda3std3__45tupleIJfiEEEj13smaller_tupleIfEE10Policy1000EPS9_SE_iSB_S9_S9_NS7_10__identityEEEvT0_T1_T2_T3_T4_T6__param_2];
	cvta.to.global.u64 	%rd1, %rd11;
	setp.ne.s32 	%p1, %r216, 0;
	@%p1 bra 	$L__BB26_3;
	mov.u32 	%r505, %tid.x;
	setp.ne.s32 	%p312, %r505, 0;
	@%p312 bra 	$L__BB26_167;
	st.global.f32 	[%rd1], %f276;
	st.global.u32 	[%rd1+4], %r591;
	bra.uni 	$L__BB26_167;
$L__BB26_3:
	setp.gt.s32 	%p2, %r216, 2047;
	@%p2 bra 	$L__BB26_84;
	mov.u32 	%r1, %tid.x;
	setp.ge.s32 	%p152, %r1, %r216;
	mov.f32 	%f245, 0f00000000;
	mov.b32 	%r553, 0;
	mov.u32 	%r512, %r1;
	@%p152 bra 	$L__BB26_6;
	mul.wide.u32 	%rd65, %r1, 8;
	add.s64 	%rd63, %rd10, %rd65;
	// begin inline asm
	ld.global.nc.u32 %r340, [%rd63];
	// end inline asm
	add.s64 	%rd64, %rd63, 4;
	// begin inline asm
	ld.global.nc.u32 %r553, [%rd64];
	// end inline asm
	mov.b32 	%f245, %r340;
	add.s32 	%r512, %r1, 256;
$L__BB26_6:
	setp.ge.s32 	%p153, %r512, %r216;
	@%p153 bra 	$L__BB26_22;
	not.b32 	%r343, %r512;
	add.s32 	%r6, %r216, %r343;
	and.b32  	%r344, %r6, 768;
	setp.eq.s32 	%p154, %r344, 768;
	@%p154 bra 	$L__BB26_12;
	mul.wide.u32 	%rd66, %r512, 8;
	add.s64 	%rd78, %rd10, %rd66;
	shr.u32 	%r345, %r6, 8;
	add.s32 	%r346, %r345, 1;
	and.b32  	%r347, %r346, 3;
	neg.s32 	%r508, %r347;
$L__BB26_9:
	.pragma "nounroll";
	// begin inline asm
	ld.global.nc.u32 %r348, [%rd78];
	// end inline asm
	add.s64 	%rd68, %rd78, 4;
	// begin inline asm
	ld.global.nc.u32 %r349, [%rd68];
	// end inline asm
	mov.b32 	%f4, %r348;
	setp.lt.f32 	%p155, %f245, %f4;
	@%p155 bra 	$L__BB26_11;
	setp.leu.f32 	%p156, %f245, %f4;
	setp.lt.s32 	%p157, %r553, %r349;
	and.pred  	%p158, %p156, %p157;
	selp.b32 	%r553, %r553, %r349, %p158;
	selp.f32 	%f245, %f245, %f4, %p158;
$L__BB26_11:
	add.s32 	%r512, %r512, 256;
	add.s64 	%rd78, %rd78, 2048;
	add.s32 	%r508, %r508, 1;
	setp.ne.s32 	%p159, %r508, 0;
	@%p159 bra 	$L__BB26_9;
$L__BB26_12:
	setp.lt.u32 	%p160, %r6, 768;
	@%p160 bra 	$L__BB26_22;
$L__BB26_13:
	mul.wide.s32 	%rd71, %r512, 8;
	add.s64 	%rd69, %rd10, %rd71;
	// begin inline asm
	ld.global.nc.u32 %r350, [%rd69];
	// end inline asm
	add.s64 	%rd70, %rd69, 4;
	// begin inline asm
	ld.global.nc.u32 %r351, [%rd70];
	// end inline asm
	mov.b32 	%f10, %r350;
	setp.lt.f32 	%p161, %f245, %f10;
	@%p161 bra 	$L__BB26_15;
	setp.leu.f32 	%p162, %f245, %f10;
	setp.lt.s32 	%p163, %r553, %r351;
	and.pred  	%p164, %p162, %p163;
	selp.b32 	%r553, %r553, %r351, %p164;
	selp.f32 	%f245, %f245, %f10, %p164;
$L__BB26_15:
	add.s64 	%rd72, %rd69, 2048;
	// begin inline asm
	ld.global.nc.u32 %r352, [%rd72];
	// end inline asm
	add.s64 	%rd73, %rd69, 2052;
	// begin inline asm
	ld.global.nc.u32 %r353, [%rd73];
	// end inline asm
	mov.b32 	%f13, %r352;
	setp.lt.f32 	%p165, %f245, %f13;
	@%p165 bra 	$L__BB26_17;
	setp.leu.f32 	%p166, %f245, %f13;
	setp.lt.s32 	%p167, %r553, %r353;
	and.pred  	%p168, %p166, %p167;
	selp.b32 	%r553, %r553, %r353, %p168;
	selp.f32 	%f245, %f245, %f13, %p168;
$L__BB26_17:
	add.s64 	%rd74, %rd69, 4096;
	// begin inline asm
	ld.global.nc.u32 %r354, [%rd74];
	// end inline asm
	add.s64 	%rd75, %rd69, 4100;
	// begin inline asm
	ld.global.nc.u32 %r355, [%rd75];
	// end inline asm
	mov.b32 	%f16, %r354;
	setp.lt.f32 	%p169, %f245, %f16;
	@%p169 bra 	$L__BB26_19;
	setp.leu.f32 	%p170, %f245, %f16;
	setp.lt.s32 	%p171, %r553, %r355;
	and.pred  	%p172, %p170, %p171;
	selp.b32 	%r553, %r553, %r355, %p172;
	selp.f32 	%f245, %f245, %f16, %p172;
$L__BB26_19:
	add.s64 	%rd76, %rd69, 6144;
	// begin inline asm
	ld.global.nc.u32 %r356, [%rd76];
	// end inline asm
	add.s64 	%rd77, %rd69, 6148;
	// begin inline asm
	ld.global.nc.u32 %r357, [%rd77];
	// end inline asm
	mov.b32 	%f19, %r356;
	setp.lt.f32 	%p173, %f245, %f19;
	@%p173 bra 	$L__BB26_21;
	setp.leu.f32 	%p174, %f245, %f19;
	setp.lt.s32 	%p175, %r553, %r357;
	and.pred  	%p176, %p174, %p175;
	selp.b32 	%r553, %r553, %r357, %p176;
	selp.f32 	%f245, %f245, %f19, %p176;
$L__BB26_21:
	add.s32 	%r512, %r512, 1024;
	setp.lt.s32 	%p177, %r512, %r216;
	@%p177 bra 	$L__BB26_13;
$L__BB26_22:
	setp.lt.s32 	%p178, %r216, 256;
	@%p178 bra 	$L__BB26_50;
	// begin inline asm
	mov.u32 %r435, %laneid;
	// end inline asm
	mov.b32 	%r437, %f245;
	mov.b32 	%r443, 1;
	mov.b32 	%r444, 31;
	mov.b32 	%r445, -1;
	// begin inline asm
	shfl.sync.down.b32 %r436, %r437, %r443, %r444, %r445;
	// end inline asm
	// begin inline asm
	shfl.sync.down.b32 %r441, %r553, %r443, %r444, %r445;
	// end inline asm
	mov.b32 	%f23, %r436;
	setp.gt.s32 	%p247, %r435, 30;
	setp.lt.f32 	%p248, %f245, %f23;
	or.pred  	%p249, %p247, %p248;
	@%p249 bra 	$L__BB26_25;
	setp.leu.f32 	%p250, %f245, %f23;
	setp.lt.s32 	%p251, %r553, %r441;
	and.pred  	%p252, %p250, %p251;
	selp.b32 	%r553, %r553, %r441, %p252;
	selp.f32 	%f245, %f245, %f23, %p252;
$L__BB26_25:
	mov.b32 	%r447, %f245;
	mov.b32 	%r453, 2;
	mov.b32 	%r454, 31;
	mov.b32 	%r455, -1;
	// begin inline asm
	shfl.sync.down.b32 %r446, %r447, %r453, %r454, %r455;
	// end inline asm
	// begin inline asm
	shfl.sync.down.b32 %r451, %r553, %r453, %r454, %r455;
	// end inline asm
	mov.b32 	%f26, %r446;
	setp.gt.s32 	%p253, %r435, 29;
	setp.lt.f32 	%p254, %f245, %f26;
	or.pred  	%p255, %p253, %p254;
	@%p255 bra 	$L__BB26_27;
	setp.leu.f32 	%p256, %f245, %f26;
	setp.lt.s32 	%p257, %r553, %r451;
	and.pred  	%p258, %p256, %p257;
	selp.b32 	%r553, %r553, %r451, %p258;
	selp.f32 	%f245, %f245, %f26, %p258;
$L__BB26_27:
	mov.b32 	%r457, %f245;
	mov.b32 	%r463, 4;
	mov.b32 	%r464, 31;
	mov.b32 	%r465, -1;
	// begin inline asm
	shfl.sync.down.b32 %r456, %r457, %r463, %r464, %r465;
	// end inline asm
	// begin inline asm
	shfl.sync.down.b32 %r461, %r553, %r463, %r464, %r465;
	// end inline asm
	mov.b32 	%f29, %r456;
	setp.gt.s32 	%p259, %r435, 27;
	setp.lt.f32 	%p260, %f245, %f29;
	or.pred  	%p261, %p259, %p260;
	@%p261 bra 	$L__BB26_29;
	setp.leu.f32 	%p262, %f245, %f29;
	setp.lt.s32 	%p263, %r553, %r461;
	and.pred  	%p264, %p262, %p263;
	selp.b32 	%r553, %r553, %r461, %p264;
	selp.f32 	%f245, %f245, %f29, %p264;
$L__BB26_29:
	mov.b32 	%r467, %f245;
	mov.b32 	%r473, 8;
	mov.b32 	%r474, 31;
	mov.b32 	%r475, -1;
	// begin inline asm
	shfl.sync.down.b32 %r466, %r467, %r473, %r474, %r475;
	// end inline asm
	// begin inline asm
	shfl.sync.down.b32 %r471, %r553, %r473, %r474, %r475;
	// end inline asm
	mov.b32 	%f32, %r466;
	setp.gt.s32 	%p265, %r435, 23;
	setp.lt.f32 	%p266, %f245, %f32;
	or.pred  	%p267, %p265, %p266;
	@%p267 bra 	$L__BB26_31;
	setp.leu.f32 	%p268, %f245, %f32;
	setp.lt.s32 	%p269, %r553, %r471;
	and.pred  	%p270, %p268, %p269;
	selp.b32 	%r553, %r553, %r471, %p270;
	selp.f32 	%f245, %f245, %f32, %p270;
$L__BB26_31:
	mov.b32 	%r477, %f245;
	mov.b32 	%r483, 16;
	mov.b32 	%r484, 31;
	mov.b32 	%r485, -1;
	// begin inline asm
	shfl.sync.down.b32 %r476, %r477, %r483, %r484, %r485;
	// end inline asm
	// begin inline asm
	shfl.sync.down.b32 %r481, %r553, %r483, %r484, %r485;
	// end inline asm
	mov.b32 	%f35, %r476;
	setp.gt.s32 	%p271, %r435, 15;
	setp.lt.f32 	%p272, %f245, %f35;
	or.pred  	%p273, %p271, %p272;
	@%p273 bra 	$L__BB26_33;
	setp.leu.f32 	%p274, %f245, %f35;
	setp.lt.s32 	%p275, %r553, %r481;
	and.pred  	%p276, %p274, %p275;
	selp.b32 	%r553, %r553, %r481, %p276;
	selp.f32 	%f245, %f245, %f35, %p276;
$L__BB26_33:
	setp.ne.s32 	%p277, %r435, 0;
	@%p277 bra 	$L__BB26_35;
	shr.u32 	%r486, %r1, 2;
	and.b32  	%r487, %r486, 248;
	mov.u32 	%r488, _ZZN3cub18CUB_300001_SM_10006detail6reduce28DeviceReduceSingleTileKernelINS2_10policy_hubIN4cuda3std3__45tupleIJfiEEEj13smaller_tupleIfEE10Policy1000EPS9_SE_iSB_S9_S9_NS7_10__identityEEEvT0_T1_T2_T3_T4_T6_E12temp_storage;
	add.s32 	%r489, %r488, %r487;
	st.shared.f32 	[%r489+8], %f245;
	st.shared.u32 	[%r489+12], %r553;
$L__BB26_35:
	bar.sync 	0;
	setp.ne.s32 	%p278, %r1, 0;
	@%p278 bra 	$L__BB26_163;
	ld.shared.f32 	%f38, [_ZZN3cub18CUB_300001_SM_10006detail6reduce28DeviceReduceSingleTileKernelINS2_10policy_hubIN4cuda3std3__45tupleIJfiEEEj13smaller_tupleIfEE10Policy1000EPS9_SE_iSB_S9_S9_NS7_10__identityEEEvT0_T1_T2_T3_T4_T6_E12temp_storage+16];
	setp.lt.f32 	%p279, %f245, %f38;
	@%p279 bra 	$L__BB26_38;
	ld.shared.u32 	%r490, [_ZZN3cub18CUB_300001_SM_10006detail6reduce28DeviceReduceSingleTileKernelINS2_10policy_hubIN4cuda3std3__45tupleIJfiEEEj13smaller_tupleIfEE10Policy1000EPS9_SE_iSB_S9_S9_NS7_10__identityEEEvT0_T1_T2_T3_T4_T6_E12temp_storage+20];
	setp.geu.f32 	%p280, %f38, %f245;
	setp.lt.s32 	%p281, %r553, %r490;
	and.pred  	%p282, %p280, %p281;
	selp.b32 	%r553, %r553, %r490, %p282;
	selp.f32 	%f245, %f245, %f38, %p282;
$L__BB26_38:
	ld.shared.f32 	%f41, [_ZZN3cub18CUB_300001_SM_10006detail6reduce28DeviceReduceSingleTileKernelINS2_10policy_hubIN4cuda3std3__45tupleIJfiEEEj13smaller_tupleIfEE10Policy1000EPS9_SE_iSB_S9_S9_NS7_10__identityEEEvT0_T1_T2_T3_T4_T6_E12temp_storage+24];
	setp.lt.f32 	%p283, %f245, %f41;
	@%p283 bra 	$L__BB26_40;
	ld.shared.u32 	%r492, [_ZZN3cub18CUB_300001_SM_10006detail6reduce28DeviceReduceSingleTileKernelINS2_10policy_hubIN4cuda3std3__45tupleIJfiEEEj13smaller_tupleIfEE10Policy1000EPS9_SE_iSB_S9_S9_NS7_10__identityEEEvT0_T1_T2_T3_T4_T6_E12temp_storage+28];
	setp.geu.f32 	%p284, %f41, %f245;
	setp.lt.s32 	%p285, %r553, %r492;
	and.pred  	%p286, %p284, %p285;
	selp.b32 	%r553, %r553, %r492, %p286;
	selp.f32 	%f245, %f245, %f41, %p286;
$L__BB26_40:
	ld.shared.f32 	%f44, [_ZZN3cub18CUB_300001_SM_10006detail6reduce28DeviceReduceSingleTileKernelINS2_10policy_hubIN4cuda3std3__45tupleIJfiEEEj13smaller_tupleIfEE10Policy1000EPS9_SE_iSB_S9_S9_NS7_10__identityEEEvT0_T1_T2_T3_T4_T6_E12temp_storage+32];
	setp.lt.f32 	%p287, %f245, %f44;
	@%p287 bra 	$L__BB26_42;
	ld.shared.u32 	%r494, [_ZZN3cub18CUB_300001_SM_10006detail6reduce28DeviceReduceSingleTileKernelINS2_10policy_hubIN4cuda3std3__45tupleIJfiEEEj13smaller_tupleIfEE10Policy1000EPS9_SE_iSB_S9_S9_NS7_10__identityEEEvT0_T1_T2_T3_T4_T6_E12temp_storage+36];
	setp.geu.f32 	%p288, %f44, %f245;
	setp.lt.s32 	%p289, %r553, %r494;
	and.pred  	%p290, %p288, %p289;
	selp.b32 	%r553, %r553, %r494, %p290;
	selp.f32 	%f245, %f245, %f44, %p290;
$L__BB26_42:
	ld.shared.f32 	%f47, [_ZZN3cub18CUB_300001_SM_10006detail6reduce28DeviceReduceSingleTileKernelINS2_10policy_hubIN4cuda3std3__45tupleIJfiEEEj13smaller_tupleIfEE10Policy1000EPS9_SE_iSB_S9_S9_NS7_10__identityEEEvT0_T1_T2_T3_T4_T6_E12temp_storage+40];
	setp.lt.f32 	%p291, %f245, %f47;
	@%p291 bra 	$L__BB26_44;
	ld.shared.u32 	%r496, [_ZZN3cub18CUB_300001_SM_10006detail6reduce28DeviceReduceSingleTileKernelINS2_10policy_hubIN4cuda3std3__45tupleIJfiEEEj13smaller_tupleIfEE10Policy1000EPS9_SE_iSB_S9_S9_NS7_10__identityEEEvT0_T1_T2_T3_T4_T6_E12temp_storage+44];
	setp.geu.f32 	%p292, %f47, %f245;
	setp.lt.s32 	%p293, %r553, %r496;
	and.pred  	%p294, %p292, %p293;
	selp.b32 	%r553, %r553, %r496, %p294;
	selp.f32 	%f245, %f245, %f47, %p294;
$L__BB26_44:
	ld.shared.f32 	%f50, [_ZZN3cub18CUB_300001_SM_10006detail6reduce28DeviceReduceSingleTileKernelINS2_10policy_hubIN4cuda3std3__45tupleIJfiEEEj13smaller_tupleIfEE10Policy1000EPS9_SE_iSB_S9_S9_NS7_10__identityEEEvT0_T1_T2_T3_T4_T6_E12temp_storage+48];
	setp.lt.f32 	%p295, %f245, %f50;
	@%p295 bra 	$L__BB26_46;
	ld.shared.u32 	%r498, [_ZZN3cub18CUB_300001_SM_10006detail6reduce28DeviceReduceSingleTileKernelINS2_10policy_hubIN4cuda3std3__45tupleIJfiEEEj13smaller_tupleIfEE10Policy1000EPS9_SE_iSB_S9_S9_NS7_10__identityEEEvT0_T1_T2_T3_T4_T6_E12temp_storage+52];
	setp.geu.f32 	%p296, %f50, %f245;
	setp.lt.s32 	%p297, %r553, %r498;
	and.pred  	%p298, %p296, %p297;
	selp.b32 	%r553, %r553, %r498, %p298;
	selp.f32 	%f245, %f245, %f50, %p298;
$L__BB26_46:
	ld.shared.f32 	%f53, [_ZZN3cub18CUB_300001_SM_10006detail6reduce28DeviceReduceSingleTileKernelINS2_10policy_hubIN4cuda3std3__45tupleIJfiEEEj13smaller_tupleIfEE10Policy1000EPS9_SE_iSB_S9_S9_NS7_10__identityEEEvT0_T1_T2_T3_T4_T6_E12temp_storage+56];
	setp.lt.f32 	%p299, %f245, %f53;
	@%p299 bra 	$L__BB26_48;
	ld.shared.u32 	%r500, [_ZZN3cub18CUB_300001_SM_10006detail6reduce28DeviceReduceSingleTileKernelINS2_10policy_hubIN4cuda3std3__45tupleIJfiEEEj13smaller_tupleIfEE10Policy1000EPS9_SE_iSB_S9_S9_NS7_10__identityEEEvT0_T1_T2_T3_T4_T6_E12temp_storage+60];
	setp.geu.f32 	%p300, %f53, %f245;
	setp.lt.s32 	%p301, %r553, %r500;
	and.pred  	%p302, %p300, %p301;
	selp.b32 	%r553, %r553, %r500, %p302;
	selp.f32 	%f245, %f245, %f53, %p302;
$L__BB26_48:
	ld.shared.f32 	%f56, [_ZZN3cub18CUB_300001_SM_10006detail6reduce28DeviceReduceSingleTileKernelINS2_10policy_hubIN4cuda3std3__45tupleIJfiEEEj13smaller_tupleIfEE10Policy1000EPS9_SE_iSB_S9_S9_NS7_10__identityEEEvT0_T1_T2_T3_T4_T6_E12temp_storage+64];
	setp.lt.f32 	%p303, %f245, %f56;
	@%p303 bra 	$L__BB26_163;
	ld.shared.u32 	%r502, [_ZZN3cub18CUB_300001_SM_10006detail6reduce28DeviceReduceSingleTileKernelINS2_10policy_hubIN4cuda3std3__45tupleIJfiEEEj13smaller_tupleIfEE10Policy1000EPS9_SE_iSB_S9_S9_NS7_10__identityEEEvT0_T1_T2_T3_T4_T6_E12temp_storage+68];
	setp.geu.f32 	%p304, %f56, %f245;
	setp.lt.s32 	%p305, %r553, %r502;
	and.pred  	%p306, %p304, %p305;
	selp.b32 	%r553, %r553, %r502, %p306;
	selp.f32 	%f245, %f245, %f56, %p306;
	bra.uni 	$L__BB26_163;
$L__BB26_50:
	// begin inline asm
	mov.u32 %r358, %laneid;
	// end inline asm
	and.b32  	%r369, %r1, 992;
	add.s32 	%r370, %r369, 32;
	setp.gt.s32 	%p179, %r370, %r216;
	not.b32 	%r371, %r369;
	add.s32 	%r372, %r216, %r371;
	selp.b32 	%r367, %r372, 31, %p179;
	mov.b32 	%r360, %f245;
	mov.b32 	%r366, 1;
	mov.b32 	%r368, -1;
	// begin inline asm
	shfl.sync.down.b32 %r359, %r360, %r366, %r367, %r368;
	// end inline asm
	// begin inline asm
	shfl.sync.down.b32 %r364, %r553, %r366, %r367, %r368;
	// end inline asm
	mov.b32 	%f58, %r359;
	setp.ge.s32 	%p180, %r358, %r367;
	setp.lt.f32 	%p181, %f245, %f58;
	or.pred  	%p182, %p180, %p181;
	@%p182 bra 	$L__BB26_52;
	setp.leu.f32 	%p183, %f245, %f58;
	setp.lt.s32 	%p184, %r553, %r364;
	and.pred  	%p185, %p183, %p184;
	selp.b32 	%r553, %r553, %r364, %p185;
	selp.f32 	%f245, %f245, %f58, %p185;
$L__BB26_52:
	mov.b32 	%r374, %f245;
	mov.b32 	%r380, 2;
	mov.b32 	%r382, -1;
	// begin inline asm
	shfl.sync.down.b32 %r373, %r374, %r380, %r367, %r382;
	// end inline asm
	// begin inline asm
	shfl.sync.down.b32 %r378, %r553, %r380, %r367, %r382;
	// end inline asm
	mov.b32 	%f61, %r373;
	add.s32 	%r383, %r358, 2;
	setp.gt.s32 	%p186, %r383, %r367;
	setp.lt.f32 	%p187, %f245, %f61;
	or.pred  	%p188, %p186, %p187;
	@%p188 bra 	$L__BB26_54;
	setp.leu.f32 	%p189, %f245, %f61;
	setp.lt.s32 	%p190, %r553, %r378;
	and.pred  	%p191, %p189, %p190;
	selp.b32 	%r553, %r553, %r378, %p191;
	selp.f32 	%f245, %f245, %f61, %p191;
$L__BB26_54:
	mov.b32 	%r385, %f245;
	mov.b32 	%r391, 4;
	mov.b32 	%r393, -1;
	// begin inline asm
	shfl.sync.down.b32 %r384, %r385, %r391, %r367, %r393;
	// end inline asm
	// begin inline asm
	shfl.sync.down.b32 %r389, %r553, %r391, %r367, %r393;
	// end inline asm
	mov.b32 	%f64, %r384;
	add.s32 	%r394, %r358, 4;
	setp.gt.s32 	%p192, %r394, %r367;
	setp.lt.f32 	%p193, %f245, %f64;
	or.pred  	%p194, %p192, %p193;
	@%p194 bra 	$L__BB26_56;
	setp.leu.f32 	%p195, %f245, %f64;
	setp.lt.s32 	%p196, %r553, %r389;
	and.pred  	%p197, %p195, %p196;
	selp.b32 	%r553, %r553, %r389, %p197;
	selp.f32 	%f245, %f245, %f64, %p197;
$L__BB26_56:
	mov.b32 	%r396, %f245;
	mov.b32 	%r402, 8;
	mov.b32 	%r404, -1;
	// begin inline asm
	shfl.sync.down.b32 %r395, %r396, %r402, %r367, %r404;
	// end inline asm
	// begin inline asm
	shfl.sync.down.b32 %r400, %r553, %r402, %r367, %r404;
	// end inline asm
	mov.b32 	%f67, %r395;
	add.s32 	%r405, %r358, 8;
	setp.gt.s32 	%p198, %r405, %r367;
	setp.lt.f32 	%p199, %f245, %f67;
	or.pred  	%p200, %p198, %p199;
	@%p200 bra 	$L__BB26_58;
	setp.leu.f32 	%p201, %f245, %f67;
	setp.lt.s32 	%p202, %r553, %r400;
	and.pred  	%p203, %p201, %p202;
	selp.b32 	%r553, %r553, %r400, %p203;
	selp.f32 	%f245, %f245, %f67, %p203;
$L__BB26_58:
	mov.b32 	%r407, %f245;
	mov.b32 	%r413, 16;
	mov.b32 	%r415, -1;
	// begin inline asm
	shfl.sync.down.b32 %r406, %r407, %r413, %r367, %r415;
	// end inline asm
	// begin inline asm
	shfl.sync.down.b32 %r411, %r553, %r413, %r367, %r415;
	// end inline asm
	mov.b32 	%f70, %r406;
	add.s32 	%r416, %r358, 16;
	setp.gt.s32 	%p204, %r416, %r367;
	setp.lt.f32 	%p205, %f245, %f70;
	or.pred  	%p206, %p204, %p205;
	@%p206 bra 	$L__BB26_60;
	setp.leu.f32 	%p207, %f245, %f70;
	setp.lt.s32 	%p208, %r553, %r411;
	and.pred  	%p209, %p207, %p208;
	selp.b32 	%r553, %r553, %r411, %p209;
	selp.f32 	%f245, %f245, %f70, %p209;
$L__BB26_60:
	setp.ne.s32 	%p210, %r358, 0;
	@%p210 bra 	$L__BB26_62;
	shr.u32 	%r417, %r1, 2;
	and.b32  	%r418, %r417, 248;
	mov.u32 	%r419, _ZZN3cub18CUB_300001_SM_10006detail6reduce28DeviceReduceSingleTileKernelINS2_10policy_hubIN4cuda3std3__45tupleIJfiEEEj13smaller_tupleIfEE10Policy1000EPS9_SE_iSB_S9_S9_NS7_10__identityEEEvT0_T1_T2_T3_T4_T6_E12temp_storage;
	add.s32 	%r420, %r419, %r418;
	st.shared.f32 	[%r420+8], %f245;
	st.shared.u32 	[%r420+12], %r553;
$L__BB26_62:
	bar.sync 	0;
	setp.ne.s32 	%p211, %r1, 0;
	@%p211 bra 	$L__BB26_163;
	setp.lt.s32 	%p212, %r216, 33;
	@%p212 bra 	$L__BB26_66;
	ld.shared.f32 	%f73, [_ZZN3cub18CUB_300001_SM_10006detail6reduce28DeviceReduceSingleTileKernelINS2_10policy_hubIN4cuda3std3__45tupleIJfiEEEj13smaller_tupleIfEE10Policy1000EPS9_SE_iSB_S9_S9_NS7_10__identityEEEvT0_T1_T2_T3_T4_T6_E12temp_storage+16];
	setp.lt.f32 	%p213, %f245, %f73;
	@%p213 bra 	$L__BB26_66;
	ld.shared.u32 	%r421, [_ZZN3cub18CUB_300001_SM_10006detail6reduce28DeviceReduceSingleTileKernelINS2_10policy_hubIN4cuda3std3__45tupleIJfiEEEj13smaller_tupleIfEE10Policy1000EPS9_SE_iSB_S9_S9_NS7_10__identityEEEvT0_T1_T2_T3_T4_T6_E12temp_storage+20];
	setp.geu.f32 	%p214, %f73, %f245;
	setp.lt.s32 	%p215, %r553, %r421;
	and.pred  	%p216, %p214, %p215;
	selp.f32 	%f245, %f245, %f73, %p216;
	selp.b32 	%r553, %r553, %r421, %p216;
$L__BB26_66:
	setp.lt.s32 	%p217, %r216, 65;
	@%p217 bra 	$L__BB26_69;
	ld.shared.f32 	%f76, [_ZZN3cub18CUB_300001_SM_10006detail6reduce28DeviceReduceSingleTileKernelINS2_10policy_hubIN4cuda3std3__45tupleIJfiEEEj13smaller_tupleIfEE10Policy1000EPS9_SE_iSB_S9_S9_NS7_10__identityEEEvT0_T1_T2_T3_T4_T6_E12temp_storage+24];
	setp.lt.f32 	%p218, %f245, %f76;
	@%p218 bra 	$L__BB26_69;
	ld.shared.u32 	%r423, [_ZZN3cub18CUB_300001_SM_10006detail6reduce28DeviceReduceSingleTileKernelINS2_10policy_hubIN4cuda3std3__45tupleIJfiEEEj13smaller_tupleIfEE10Policy1000EPS9_SE_iSB_S9_S9_NS7_10__identityEEEvT0_T1_T2_T3_T4_T6_E12temp_storage+28];
	setp.geu.f32 	%p219, %f76, %f245;
	setp.lt.s32 	%p220, %r553, %r423;
	and.pred  	%p221, %p219, %p220;
	selp.f32 	%f245, %f245, %f76, %p221;
	selp.b32 	%r553, %r553, %r423, %p221;
$L__BB26_69:
	setp.lt.s32 	%p222, %r216, 97;
	@%p222 bra 	$L__BB26_72;
	ld.shared.f32 	%f79, [_ZZN3cub18CUB_300001_SM_10006detail6reduce28DeviceReduceSingleTileKernelINS2_10policy_hubIN4cuda3std3__45tupleIJfiEEEj13smaller_tupleIfEE10Policy1000EPS9_SE_iSB_S9_S9_NS7_10__identityEEEvT0_T1_T2_T3_T4_T6_E12temp_storage+32];
	setp.lt.f32 	%p223, %f245, %f79;
	@%p223 bra 	$L__BB26_72;
	ld.shared.u32 	%r425, [_ZZN3cub18CUB_300001_SM_10006detail6reduce28DeviceReduceSingleTileKernelINS2_10policy_hubIN4cuda3std3__45tupleIJfiEEEj13smaller_tupleIfEE10Policy1000EPS9_SE_iSB_S9_S9_NS7_10__identityEEEvT0_T1_T2_T3_T4_T6_E12temp_storage+36];
	setp.geu.f32 	%p224, %f79, %f245;
	setp.lt.s32 	%p225, %r553, %r425;
	and.pred  	%p226, %p224, %p225;
	selp.f32 	%f245, %f245, %f79, %p226;
	selp.b32 	%r553, %r553, %r425, %p226;
$L__BB26_72:
	setp.lt.s32 	%p227, %r216, 129;
	@%p227 bra 	$L__BB26_75;
	ld.shared.f32 	%f82, [_ZZN3cub18CUB_300001_SM_10006detail6reduce28DeviceReduceSingleTileKernelINS2_10policy_hubIN4cuda3std3__45tupleIJfiEEEj13smaller_tupleIfEE10Policy1000EPS9_SE_iSB_S9_S9_NS7_10__identityEEEvT0_T1_T2_T3_T4_T6_E12temp_storage+40];
	setp.lt.f32 	%p228, %f245, %f82;
	@%p228 bra 	$L__BB26_75;
	ld.shared.u32 	%r427, [_ZZN3cub18CUB_300001_SM_10006detail6reduce28DeviceReduceSingleTileKernelINS2_10policy_hubIN4cuda3std3__45tupleIJfiEEEj13smaller_tupleIfEE10Policy1000EPS9_SE_iSB_S9_S9_NS7_10__identityEEEvT0_T1_T2_T3_T4_T6_E12temp_storage+44];
	setp.geu.f32 	%p229, %f82, %f245;
	setp.lt.s32 	%p230, %r553, %r427;
	and.pred  	%p231, %p229, %p230;
	selp.f32 	%f245, %f245, %f82, %p231;
	selp.b32 	%r553, %r553, %r427, %p231;
$L__BB26_75:
	setp.lt.s32 	%p232, %r216, 161;
	@%p232 bra 	$L__BB26_78;
	ld.shared.f32 	%f85, [_ZZN3cub18CUB_300001_SM_10006detail6reduce28DeviceReduceSingleTileKernelINS2_10policy_hubIN4cuda3std3__45tupleIJfiEEEj13smaller_tupleIfEE10Policy1000EPS9_SE_iSB_S9_S9_NS7_10__identityEEEvT0_T1_T2_T3_T4_T6_E12temp_storage+48];
	setp.lt.f32 	%p233, %f245, %f85;
	@%p233 bra 	$L__BB26_78;
	ld.shared.u32 	%r429, [_ZZN3cub18CUB_300001_SM_10006detail6reduce28DeviceReduceSingleTileKernelINS2_10policy_hubIN4cuda3std3__45tupleIJfiEEEj13smaller_tupleIfEE10Policy1000EPS9_SE_iSB_S9_S9_NS7_10__identityEEEvT0_T1_T2_T3_T4_T6_E12temp_storage+52];
	setp.geu.f32 	%p234, %f85, %f245;
	setp.lt.s32 	%p235, %r553, %r429;
	and.pred  	%p236, %p234, %p235;
	selp.f32 	%f245, %f245, %f85, %p236;
	selp.b32 	%r553, %r553, %r429, %p236;
$L__BB26_78:
	setp.lt.s32 	%p237, %r216, 193;
	@%p237 bra 	$L__BB26_81;
	ld.shared.f32 	%f88, [_ZZN3cub18CUB_300001_SM_10006detail6reduce28DeviceReduceSingleTileKernelINS2_10policy_hubIN4cuda3std3__45tupleIJfiEEEj13smaller_tupleIfEE10Policy1000EPS9_SE_iSB_S9_S9_NS7_10__identityEEEvT0_T1_T2_T3_T4_T6_E12temp_storage+56];
	setp.lt.f32 	%p238, %f245, %f88;
	@%p238 bra 	$L__BB26_81;
	ld.shared.u32 	%r431, [_ZZN3cub18CUB_300001_SM_10006detail6reduce28DeviceReduceSingleTileKernelINS2_10policy_hubIN4cuda3std3__45tupleIJfiEEEj13smaller_tupleIfEE10Policy1000EPS9_SE_iSB_S9_S9_NS7_10__identityEEEvT0_T1_T2_T3_T4_T6_E12temp_storage+60];
	setp.geu.f32 	%p239, %f88, %f245;
	setp.lt.s32 	%p240, %r553, %r431;
	and.pred  	%p241, %p239, %p240;
	selp.f32 	%f245, %f245, %f88, %p241;
	selp.b32 	%r553, %r553, %r431, %p241;
$L__BB26_81:
	setp.lt.s32 	%p242, %r216, 225;
	@%p242 bra 	$L__BB26_163;
	ld.shared.f32 	%f91, [_ZZN3cub18CUB_300001_SM_10006detail6reduce28DeviceReduceSingleTileKernelINS2_10policy_hubIN4cuda3std3__45tupleIJfiEEEj13smaller_tupleIfEE10Policy1000EPS9_SE_iSB_S9_S9_NS7_10__identityEEEvT0_T1_T2_T3_T4_T6_E12temp_storage+64];
	setp.lt.f32 	%p243, %f245, %f91;
	@%p243 bra 	$L__BB26_163;
	ld.shared.u32 	%r433, [_ZZN3cub18CUB_300001_SM_10006detail6reduce28DeviceReduceSingleTileKernelINS2_10policy_hubIN4cuda3std3__45tupleIJfiEEEj13smaller_tupleIfEE10Policy1000EPS9_SE_iSB_S9_S9_NS7_10__identityEEEvT0_T1_T2_T3_T4_T6_E12temp_storage+68];
	setp.geu.f32 	%p244, %f91, %f245;
	setp.lt.s32 	%p245, %r553, %r433;
	and.pred  	%p246, %p244, %p245;
	selp.b32 	%r553, %r553, %r433, %p246;
	selp.f32 	%f245, %f245, %f91, %p246;
	bra.uni 	$L__BB26_163;
$L__BB26_84:
	mov.u32 	%r94, %tid.x;
	mul.wide.u32 	%rd28, %r94, 8;
	add.s64 	%rd12, %rd10, %rd28;
	// begin inline asm
	ld.global.nc.u32 %r218, [%rd12];
	// end inline asm
	add.s64 	%rd13, %rd12, 4;
	// begin inline asm
	ld.global.nc.u32 %r553, [%rd13];
	// end inline asm
	mov.b32 	%f245, %r218;
	add.s64 	%rd14, %rd12, 2048;
	// begin inline asm
	ld.global.nc.u32 %r220, [%rd14];
	// end inline asm
	add.s64 	%rd15, %rd12, 2052;
	// begin inline asm
	ld.global.nc.u32 %r221, [%rd15];
	// end inline asm
	mov.b32 	%f94, %r220;
	add.s64 	%rd16, %rd12, 4096;
	// begin inline asm
	ld.global.nc.u32 %r222, [%rd16];
	// end inline asm
	add.s64 	%rd17, %rd12, 4100;
	// begin inline asm
	ld.global.nc.u32 %r223, [%rd17];
	// end inline asm
	mov.b32 	%f95, %r222;
	add.s64 	%rd18, %rd12, 6144;
	// begin inline asm
	ld.global.nc.u32 %r224, [%rd18];
	// end inline asm
	add.s64 	%rd19, %rd12, 6148;
	// begin inline asm
	ld.global.nc.u32 %r225, [%rd19];
	// end inline asm
	mov.b32 	%f96, %r224;
	add.s64 	%rd20, %rd12, 8192;
	// begin inline asm
	ld.global.nc.u32 %r226, [%rd20];
	// end inline asm
	add.s64 	%rd21, %rd12, 8196;
	// begin inline asm
	ld.global.nc.u32 %r227, [%rd21];
	// end inline asm
	mov.b32 	%f97, %r226;
	add.s64 	%rd22, %rd12, 10240;
	// begin inline asm
	ld.global.nc.u32 %r228, [%rd22];
	// end inline asm
	add.s64 	%rd23, %rd12, 10244;
	// begin inline asm
	ld.global.nc.u32 %r229, [%rd23];
	// end inline asm
	mov.b32 	%f98, %r228;
	add.s64 	%rd24, %rd12, 12288;
	// begin inline asm
	ld.global.nc.u32 %r230, [%rd24];
	// end inline asm
	add.s64 	%rd25, %rd12, 12292;
	// begin inline asm
	ld.global.nc.u32 %r231, [%rd25];
	// end inline asm
	mov.b32 	%f99, %r230;
	add.s64 	%rd26, %rd12, 14336;
	// begin inline asm
	ld.global.nc.u32 %r232, [%rd26];
	// end inline asm
	add.s64 	%rd27, %rd12, 14340;
	// begin inline asm
	ld.global.nc.u32 %r233, [%rd27];
	// end inline asm
	mov.b32 	%f100, %r232;
	setp.lt.f32 	%p3, %f245, %f94;
	@%p3 bra 	$L__BB26_86;
	setp.geu.f32 	%p4, %f94, %f245;
	setp.lt.s32 	%p5, %r553, %r221;
	and.pred  	%p6, %p4, %p5;
	selp.f32 	%f245, %f245, %f94, %p6;
	selp.b32 	%r553, %r553, %r221, %p6;
$L__BB26_86:
	setp.lt.f32 	%p7, %f245, %f95;
	@%p7 bra 	$L__BB26_88;
	setp.leu.f32 	%p8, %f245, %f95;
	setp.lt.s32 	%p9, %r553, %r223;
	and.pred  	%p10, %p8, %p9;
	selp.f32 	%f245, %f245, %f95, %p10;
	selp.b32 	%r553, %r553, %r223, %p10;
$L__BB26_88:
	setp.lt.f32 	%p11, %f245, %f96;
	@%p11 bra 	$L__BB26_90;
	setp.leu.f32 	%p12, %f245, %f96;
	setp.lt.s32 	%p13, %r553, %r225;
	and.pred  	%p14, %p12, %p13;
	selp.f32 	%f245, %f245, %f96, %p14;
	selp.b32 	%r553, %r553, %r225, %p14;
$L__BB26_90:
	setp.lt.f32 	%p15, %f245, %f97;
	@%p15 bra 	$L__BB26_92;
	setp.leu.f32 	%p16, %f245, %f97;
	setp.lt.s32 	%p17, %r553, %r227;
	and.pred  	%p18, %p16, %p17;
	selp.f32 	%f245, %f245, %f97, %p18;
	selp.b32 	%r553, %r553, %r227, %p18;
$L__BB26_92:
	setp.lt.f32 	%p19, %f245, %f98;
	@%p19 bra 	$L__BB26_94;
	setp.leu.f32 	%p20, %f245, %f98;
	setp.lt.s32 	%p21, %r553, %r229;
	and.pred  	%p22, %p20, %p21;
	selp.f32 	%f245, %f245, %f98, %p22;
	selp.b32 	%r553, %r553, %r229, %p22;
$L__BB26_94:
	setp.lt.f32 	%p23, %f245, %f99;
	@%p23 bra 	$L__BB26_96;
	setp.leu.f32 	%p24, %f245, %f99;
	setp.lt.s32 	%p25, %r553, %r231;
	and.pred  	%p26, %p24, %p25;
	selp.f32 	%f245, %f245, %f99, %p26;
	selp.b32 	%r553, %r553, %r231, %p26;
$L__BB26_96:
	setp.lt.f32 	%p27, %f245, %f100;
	@%p27 bra 	$L__BB26_98;
	setp.leu.f32 	%p28, %f245, %f100;
	setp.lt.s32 	%p29, %r553, %r233;
	and.pred  	%p30, %p28, %p29;
	selp.f32 	%f245, %f245, %f100, %p30;
	selp.b32 	%r553, %r553, %r233, %p30;
$L__BB26_98:
	setp.lt.u32 	%p31, %r216, 4096;
	mov.b32 	%r562, 2048;
	@%p31 bra 	$L__BB26_118;
	add.s32 	%r117, %r216, -2048;
	mov.b32 	%r562, 2048;
$L__BB26_100:
	mul.wide.s32 	%rd45, %r562, 8;
	add.s64 	%rd29, %rd12, %rd45;
	// begin inline asm
	ld.global.nc.u32 %r236, [%rd29];
	// end inline asm
	add.s64 	%rd30, %rd29, 4;
	// begin inline asm
	ld.global.nc.u32 %r237, [%rd30];
	// end inline asm
	mov.b32 	%f116, %r236;
	add.s64 	%rd31, %rd29, 2048;
	// begin inline asm
	ld.global.nc.u32 %r238, [%rd31];
	// end inline asm
	add.s64 	%rd32, %rd29, 2052;
	// begin inline asm
	ld.global.nc.u32 %r239, [%rd32];
	// end inline asm
	mov.b32 	%f117, %r238;
	add.s64 	%rd33, %rd29, 4096;
	// begin inline asm
	ld.global.nc.u32 %r240, [%rd33];
	// end inline asm
	add.s64 	%rd34, %rd29, 4100;
	// begin inline asm
	ld.global.nc.u32 %r241, [%rd34];
	// end inline asm
	mov.b32 	%f118, %r240;
	add.s64 	%rd35, %rd29, 6144;
	// begin inline asm
	ld.global.nc.u32 %r242, [%rd35];
	// end inline asm
	add.s64 	%rd36, %rd29, 6148;
	// begin inline asm
	ld.global.nc.u32 %r243, [%rd36];
	// end inline asm
	mov.b32 	%f119, %r242;
	add.s64 	%rd37, %rd29, 8192;
	// begin inline asm
	ld.global.nc.u32 %r244, [%rd37];
	// end inline asm
	add.s64 	%rd38, %rd29, 8196;
	// begin inline asm
	ld.global.nc.u32 %r245, [%rd38];
	// end inline asm
	mov.b32 	%f120, %r244;
	add.s64 	%rd39, %rd29, 10240;
	// begin inline asm
	ld.global.nc.u32 %r246, [%rd39];
	// end inline asm
	add.s64 	%rd40, %rd29, 10244;
	// begin inline asm
	ld.global.nc.u32 %r247, [%rd40];
	// end inline asm
	mov.b32 	%f121, %r246;
	add.s64 	%rd41, %rd29, 12288;
	// begin inline asm
	ld.global.nc.u32 %r248, [%rd41];
	// end inline asm
	add.s64 	%rd42, %rd29, 12292;
	// begin inline asm
	ld.global.nc.u32 %r249, [%rd42];
	// end inline asm
	mov.b32 	%f122, %r248;
	add.s64 	%rd43, %rd29, 14336;
	// begin inline asm
	ld.global.nc.u32 %r250, [%rd43];
	// end inline asm
	add.s64 	%rd44, %rd29, 14340;
	// begin inline asm
	ld.global.nc.u32 %r251, [%rd44];
	// end inline asm
	mov.b32 	%f123, %r250;
	setp.lt.f32 	%p32, %f245, %f116;
	@%p32 bra 	$L__BB26_102;
	setp.leu.f32 	%p33, %f245, %f116;
	setp.lt.s32 	%p34, %r553, %r237;
	and.pred  	%p35, %p33, %p34;
	selp.f32 	%f245, %f245, %f116, %p35;
	selp.b32 	%r553, %r553, %r237, %p35;
$L__BB26_102:
	setp.lt.f32 	%p36, %f245, %f117;
	@%p36 bra 	$L__BB26_104;
	setp.leu.f32 	%p37, %f245, %f117;
	setp.lt.s32 	%p38, %r553, %r239;
	and.pred  	%p39, %p37, %p38;
	selp.f32 	%f245, %f245, %f117, %p39;
	selp.b32 	%r553, %r553, %r239, %p39;
$L__BB26_104:
	setp.lt.f32 	%p40, %f245, %f118;
	@%p40 bra 	$L__BB26_106;
	setp.leu.f32 	%p41, %f245, %f118;
	setp.lt.s32 	%p42, %r553, %r241;
	and.pred  	%p43, %p41, %p42;
	selp.f32 	%f245, %f245, %f118, %p43;
	selp.b32 	%r553, %r553, %r241, %p43;
$L__BB26_106:
	setp.lt.f32 	%p44, %f245, %f119;
	@%p44 bra 	$L__BB26_108;
	setp.leu.f32 	%p45, %f245, %f119;
	setp.lt.s32 	%p46, %r553, %r243;
	and.pred  	%p47, %p45, %p46;
	selp.f32 	%f245, %f245, %f119, %p47;
	selp.b32 	%r553, %r553, %r243, %p47;
$L__BB26_108:
	setp.lt.f32 	%p48, %f245, %f120;
	@%p48 bra 	$L__BB26_110;
	setp.leu.f32 	%p49, %f245, %f120;
	setp.lt.s32 	%p50, %r553, %r245;
	and.pred  	%p51, %p49, %p50;
	selp.f32 	%f245, %f245, %f120, %p51;
	selp.b32 	%r553, %r553, %r245, %p51;
$L__BB26_110:
	setp.lt.f32 	%p52, %f245, %f121;
	@%p52 bra 	$L__BB26_112;
	setp.leu.f32 	%p53, %f245, %f121;
	setp.lt.s32 	%p54, %r553, %r247;
	and.pred  	%p55, %p53, %p54;
	selp.f32 	%f245, %f245, %f121, %p55;
	selp.b32 	%r553, %r553, %r247, %p55;
$L__BB26_112:
	setp.lt.f32 	%p56, %f245, %f122;
	@%p56 bra 	$L__BB26_114;
	setp.leu.f32 	%p57, %f245, %f122;
	setp.lt.s32 	%p58, %r553, %r249;
	and.pred  	%p59, %p57, %p58;
	selp.f32 	%f245, %f245, %f122, %p59;
	selp.b32 	%r553, %r553, %r249, %p59;
$L__BB26_114:
	setp.lt.f32 	%p60, %f245, %f123;
	@%p60 bra 	$L__BB26_116;
	setp.leu.f32 	%p61, %f245, %f123;
	setp.lt.s32 	%p62, %r553, %r251;
	and.pred  	%p63, %p61, %p62;
	selp.f32 	%f245, %f245, %f123, %p63;
	selp.b32 	%r553, %r553, %r251, %p63;
$L__BB26_116:
	sub.s32 	%r252, %r216, %r562;
	setp.lt.s32 	%p64, %r252, 2048;
	@%p64 bra 	$L__BB26_136;
	add.s32 	%r562, %r562, 2048;
	setp.le.s32 	%p65, %r562, %r117;
	@%p65 bra 	$L__BB26_100;
$L__BB26_118:
	setp.le.s32 	%p66, %r216, %r562;
	@%p66 bra 	$L__BB26_136;
	sub.s32 	%r147, %r216, %r562;
	setp.ge.s32 	%p67, %r94, %r147;
	@%p67 bra 	$L__BB26_136;
	not.b32 	%r254, %r94;
	add.s32 	%r255, %r216, %r254;
	sub.s32 	%r148, %r255, %r562;
	and.b32  	%r256, %r148, 768;
	setp.eq.s32 	%p68, %r256, 768;
	mov.u32 	%r568, %r94;
	@%p68 bra 	$L__BB26_125;
	add.s32 	%r564, %r94, %r562;
	shr.u32 	%r257, %r148, 8;
	add.s32 	%r258, %r257, 1;
	and.b32  	%r259, %r258, 3;
	neg.s32 	%r563, %r259;
	mov.u32 	%r568, %r94;
$L__BB26_122:
	.pragma "nounroll";
	mul.wide.u32 	%rd48, %r564, 8;
	add.s64 	%rd46, %rd10, %rd48;
	// begin inline asm
	ld.global.nc.u32 %r260, [%rd46];
	// end inline asm
	add.s64 	%rd47, %rd46, 4;
	// begin inline asm
	ld.global.nc.u32 %r261, [%rd47];
	// end inline asm
	mov.b32 	%f142, %r260;
	setp.lt.f32 	%p69, %f245, %f142;
	@%p69 bra 	$L__BB26_124;
	setp.leu.f32 	%p70, %f245, %f142;
	setp.lt.s32 	%p71, %r553, %r261;
	and.pred  	%p72, %p70, %p71;
	selp.f32 	%f245, %f245, %f142, %p72;
	selp.b32 	%r553, %r553, %r261, %p72;
$L__BB26_124:
	add.s32 	%r568, %r568, 256;
	add.s32 	%r564, %r564, 256;
	add.s32 	%r563, %r563, 1;
	setp.ne.s32 	%p73, %r563, 0;
	@%p73 bra 	$L__BB26_122;
$L__BB26_125:
	setp.lt.u32 	%p74, %r148, 768;
	@%p74 bra 	$L__BB26_136;
	cvt.u64.u32 	%rd49, %r568;
	cvt.u64.u32 	%rd50, %r562;
	add.s64 	%rd51, %rd49, %rd50;
	shl.b64 	%rd52, %rd51, 3;
	add.s64 	%rd53, %rd52, %rd10;
	add.s64 	%rd79, %rd53, 6148;
	add.s32 	%r571, %r568, %r562;
$L__BB26_127:
	mul.wide.u32 	%rd56, %r571, 8;
	add.s64 	%rd54, %rd10, %rd56;
	// begin inline asm
	ld.global.nc.u32 %r262, [%rd54];
	// end inline asm
	add.s64 	%rd55, %rd54, 4;
	// begin inline asm
	ld.global.nc.u32 %r263, [%rd55];
	// end inline asm
	mov.b32 	%f148, %r262;
	setp.lt.f32 	%p75, %f245, %f148;
	@%p75 bra 	$L__BB26_129;
	setp.leu.f32 	%p76, %f245, %f148;
	setp.lt.s32 	%p77, %r553, %r263;
	and.pred  	%p78, %p76, %p77;
	selp.f32 	%f245, %f245, %f148, %p78;
	selp.b32 	%r553, %r553, %r263, %p78;
$L__BB26_129:
	add.s64 	%rd57, %rd79, -4100;
	// begin inline asm
	ld.global.nc.u32 %r264, [%rd57];
	// end inline asm
	add.s64 	%rd58, %rd79, -4096;
	// begin inline asm
	ld.global.nc.u32 %r265, [%rd58];
	// end inline asm
	mov.b32 	%f151, %r264;
	setp.lt.f32 	%p79, %f245, %f151;
	@%p79 bra 	$L__BB26_131;
	setp.leu.f32 	%p80, %f245, %f151;
	setp.lt.s32 	%p81, %r553, %r265;
	and.pred  	%p82, %p80, %p81;
	selp.f32 	%f245, %f245, %f151, %p82;
	selp.b32 	%r553, %r553, %r265, %p82;
$L__BB26_131:
	add.s64 	%rd59, %rd79, -2052;
	// begin inline asm
	ld.global.nc.u32 %r266, [%rd59];
	// end inline asm
	add.s64 	%rd60, %rd79, -2048;
	// begin inline asm
	ld.global.nc.u32 %r267, [%rd60];
	// end inline asm
	mov.b32 	%f154, %r266;
	setp.lt.f32 	%p83, %f245, %f154;
	@%p83 bra 	$L__BB26_133;
	setp.leu.f32 	%p84, %f245, %f154;
	setp.lt.s32 	%p85, %r553, %r267;
	and.pred  	%p86, %p84, %p85;
	selp.f32 	%f245, %f245, %f154, %p86;
	selp.b32 	%r553, %r553, %r267, %p86;
$L__BB26_133:
	add.s64 	%rd61, %rd79, -4;
	// begin inline asm
	ld.global.nc.u32 %r268, [%rd61];
	// end inline asm
	// begin inline asm
	ld.global.nc.u32 %r269, [%rd79];
	// end inline asm
	mov.b32 	%f157, %r268;
	setp.lt.f32 	%p87, %f245, %f157;
	@%p87 bra 	$L__BB26_135;
	setp.leu.f32 	%p88, %f245, %f157;
	setp.lt.s32 	%p89, %r553, %r269;
	and.pred  	%p90, %p88, %p89;
	selp.f32 	%f245, %f245, %f157, %p90;
	selp.b32 	%r553, %r553, %r269, %p90;
$L__BB26_135:
	add.s32 	%r568, %r568, 1024;
	add.s64 	%rd79, %rd79, 8192;
	add.s32 	%r571, %r571, 1024;
	setp.lt.s32 	%p91, %r568, %r147;
	@%p91 bra 	$L__BB26_127;
$L__BB26_136:
	// begin inline asm
	mov.u32 %r270, %laneid;
	// end inline asm
	mov.b32 	%r272, %f245;
	mov.b32 	%r278, 1;
	mov.b32 	%r279, 31;
	mov.b32 	%r280, -1;
	// begin inline asm
	shfl.sync.down.b32 %r271, %r272, %r278, %r279, %r280;
	// end inline asm
	// begin inline asm
	shfl.sync.down.b32 %r276, %r553, %r278, %r279, %r280;
	// end inline asm
	mov.b32 	%f161, %r271;
	setp.gt.s32 	%p92, %r270, 30;
	setp.lt.f32 	%p93, %f245, %f161;
	or.pred  	%p94, %p92, %p93;
	@%p94 bra 	$L__BB26_138;
	setp.leu.f32 	%p95, %f245, %f161;
	setp.lt.s32 	%p96, %r553, %r276;
	and.pred  	%p97, %p95, %p96;
	selp.f32 	%f245, %f245, %f161, %p97;
	selp.b32 	%r553, %r553, %r276, %p97;
$L__BB26_138:
	mov.b32 	%r282, %f245;
	mov.b32 	%r288, 2;
	mov.b32 	%r289, 31;
	mov.b32 	%r290, -1;
	// begin inline asm
	shfl.sync.down.b32 %r281, %r282, %r288, %r289, %r290;
	// end inline asm
	// begin inline asm
	shfl.sync.down.b32 %r286, %r553, %r288, %r289, %r290;
	// end inline asm
	mov.b32 	%f164, %r281;
	setp.gt.s32 	%p98, %r270, 29;
	setp.lt.f32 	%p99, %f245, %f164;
	or.pred  	%p100, %p98, %p99;
	@%p100 bra 	$L__BB26_140;
	setp.leu.f32 	%p101, %f245, %f164;
	setp.lt.s32 	%p102, %r553, %r286;
	and.pred  	%p103, %p101, %p102;
	selp.f32 	%f245, %f245, %f164, %p103;
	selp.b32 	%r553, %r553, %r286, %p103;
$L__BB26_140:
	mov.b32 	%r292, %f245;
	mov.b32 	%r298, 4;
	mov.b32 	%r299, 31;
	mov.b32 	%r300, -1;
	// begin inline asm
	shfl.sync.down.b32 %r291, %r292, %r298, %r299, %r300;
	// end inline asm
	// begin inline asm
	shfl.sync.down.b32 %r296, %r553, %r298, %r299, %r300;
	// end inline asm
	mov.b32 	%f167, %r291;
	setp.gt.s32 	%p104, %r270, 27;
	setp.lt.f32 	%p105, %f245, %f167;
	or.pred  	%p106, %p104, %p105;
	@%p106 bra 	$L__BB26_142;
	setp.leu.f32 	%p107, %f245, %f167;
	setp.lt.s32 	%p108, %r553, %r296;
	and.pred  	%p109, %p107, %p108;
	selp.f32 	%f245, %f245, %f167, %p109;
	selp.b32 	%r553, %r553, %r296, %p109;
$L__BB26_142:
	mov.b32 	%r302, %f245;
	mov.b32 	%r308, 8;
	mov.b32 	%r309, 31;
	mov.b32 	%r310, -1;
	// begin inline asm
	shfl.sync.down.b32 %r301, %r302, %r308, %r309, %r310;
	// end inline asm
	// begin inline asm
	shfl.sync.down.b32 %r306, %r553, %r308, %r309, %r310;
	// end inline asm
	mov.b32 	%f170, %r301;
	setp.gt.s32 	%p110, %r270, 23;
	setp.lt.f32 	%p111, %f245, %f170;
	or.pred  	%p112, %p110, %p111;
	@%p112 bra 	$L__BB26_144;
	setp.leu.f32 	%p113, %f245, %f170;
	setp.lt.s32 	%p114, %r553, %r306;
	and.pred  	%p115, %p113, %p114;
	selp.f32 	%f245, %f245, %f170, %p115;
	selp.b32 	%r553, %r553, %r306, %p115;
$L__BB26_144:
	mov.b32 	%r312, %f245;
	mov.b32 	%r318, 16;
	mov.b32 	%r319, 31;
	mov.b32 	%r320, -1;
	// begin inline asm
	shfl.sync.down.b32 %r311, %r312, %r318, %r319, %r320;
	// end inline asm
	// begin inline asm
	shfl.sync.down.b32 %r316, %r553, %r318, %r319, %r320;
	// end inline asm
	mov.b32 	%f173, %r311;
	setp.gt.s32 	%p116, %r270, 15;
	setp.lt.f32 	%p117, %f245, %f173;
	or.pred  	%p118, %p116, %p117;
	@%p118 bra 	$L__BB26_146;
	setp.leu.f32 	%p119, %f245, %f173;
	setp.lt.s32 	%p120, %r553, %r316;
	and.pred  	%p121, %p119, %p120;
	selp.f32 	%f245, %f245, %f173, %p121;
	selp.b32 	%r553, %r553, %r316, %p121;
$L__BB26_146:
	setp.ne.s32 	%p122, %r270, 0;
	@%p122 bra 	$L__BB26_148;
	shr.u32 	%r321, %r94, 2;
	and.b32  	%r322, %r321, 248;
	mov.u32 	%r323, _ZZN3cub18CUB_300001_SM_10006detail6reduce28DeviceReduceSingleTileKernelINS2_10policy_hubIN4cuda3std3__45tupleIJfiEEEj13smaller_tupleIfEE10Policy1000EPS9_SE_iSB_S9_S9_NS7_10__identityEEEvT0_T1_T2_T3_T4_T6_E12temp_storage;
	add.s32 	%r324, %r323, %r322;
	st.shared.f32 	[%r324+8], %f245;
	st.shared.u32 	[%r324+12], %r553;
$L__BB26_148:
	bar.sync 	0;
	setp.ne.s32 	%p123, %r94, 0;
	@%p123 bra 	$L__BB26_163;
	ld.shared.f32 	%f176, [_ZZN3cub18CUB_300001_SM_10006detail6reduce28DeviceReduceSingleTileKernelINS2_10policy_hubIN4cuda3std3__45tupleIJfiEEEj13smaller_tupleIfEE10Policy1000EPS9_SE_iSB_S9_S9_NS7_10__identityEEEvT0_T1_T2_T3_T4_T6_E12temp_storage+16];
	setp.lt.f32 	%p124, %f245, %f176;
	@%p124 bra 	$L__BB26_151;
	ld.shared.u32 	%r325, [_ZZN3cub18CUB_300001_SM_10006detail6reduce28DeviceReduceSingleTileKernelINS2_10policy_hubIN4cuda3std3__45tupleIJfiEEEj13smaller_tupleIfEE10Policy1000EPS9_SE_iSB_S9_S9_NS7_10__identityEEEvT0_T1_T2_T3_T4_T6_E12temp_storage+20];
	setp.geu.f32 	%p125, %f176, %f245;
	setp.lt.s32 	%p126, %r553, %r325;
	and.pred  	%p127, %p125, %p126;
	selp.f32 	%f245, %f245, %f176, %p127;
	selp.b32 	%r553, %r553, %r325, %p127;
$L__BB26_151:
	ld.shared.f32 	%f179, [_ZZN3cub18CUB_300001_SM_10006detail6reduce28DeviceReduceSingleTileKernelINS2_10policy_hubIN4cuda3std3__45tupleIJfiEEEj13smaller_tupleIfEE10Policy1000EPS9_SE_iSB_S9_S9_NS7_10__identityEEEvT0_T1_T2_T3_T4_T6_E12temp_storage+24];
	setp.lt.f32 	%p128, %f245, %f179;
	@%p128 bra 	$L__BB26_153;
	ld.shared.u32 	%r327, [_ZZN3cub18CUB_300001_SM_10006detail6reduce28DeviceReduceSingleTileKernelINS2_10policy_hubIN4cuda3std3__45tupleIJfiEEEj13smaller_tupleIfEE10Policy1000EPS9_SE_iSB_S9_S9_NS7_10__identityEEEvT0_T1_T2_T3_T4_T6_E12temp_storage+28];
	setp.geu.f32 	%p129, %f179, %f245;
	setp.lt.s32 	%p130, %r553, %r327;
	and.pred  	%p131, %p129, %p130;
	selp.f32 	%f245, %f245, %f179, %p131;
	selp.b32 	%r553, %r553, %r327, %p131;
$L__BB26_153:
	ld.shared.f32 	%f182, [_ZZN3cub18CUB_300001_SM_10006detail6reduce28DeviceReduceSingleTileKernelINS2_10policy_hubIN4cuda3std3__45tupleIJfiEEEj13smaller_tupleIfEE10Policy1000EPS9_SE_iSB_S9_S9_NS7_10__identityEEEvT0_T1_T2_T3_T4_T6_E12temp_storage+32];
	setp.lt.f32 	%p132, %f245, %f182;
	@%p132 bra 	$L__BB26_155;
	ld.shared.u32 	%r329, [_ZZN3cub18CUB_300001_SM_10006detail6reduce28DeviceReduceSingleTileKernelINS2_10policy_hubIN4cuda3std3__45tupleIJfiEEEj13smaller_tupleIfEE10Policy1000EPS9_SE_iSB_S9_S9_NS7_10__identityEEEvT0_T1_T2_T3_T4_T6_E12temp_storage+36];
	setp.geu.f32 	%p133, %f182, %f245;
	setp.lt.s32 	%p134, %r553, %r329;
	and.pred  	%p135, %p133, %p134;
	selp.f32 	%f245, %f245, %f182, %p135;
	selp.b32 	%r553, %r553, %r329, %p135;
$L__BB26_155:
	ld.shared.f32 	%f185, [_ZZN3cub18CUB_300001_SM_10006detail6reduce28DeviceReduceSingleTileKernelINS2_10policy_hubIN4cuda3std3__45tupleIJfiEEEj13smaller_tupleIfEE10Policy1000EPS9_SE_iSB_S9_S9_NS7_10__identityEEEvT0_T1_T2_T3_T4_T6_E12temp_storage+40];
	setp.lt.f32 	%p136, %f245, %f185;
	@%p136 bra 	$L__BB26_157;
	ld.shared.u32 	%r331, [_ZZN3cub18CUB_300001_SM_10006detail6reduce28DeviceReduceSingleTileKernelINS2_10policy_hubIN4cuda3std3__45tupleIJfiEEEj13smaller_tupleIfEE10Policy1000EPS9_SE_iSB_S9_S9_NS7_10__identityEEEvT0_T1_T2_T3_T4_T6_E12temp_storage+44];
	setp.geu.f32 	%p137, %f185, %f245;
	setp.lt.s32 	%p138, %r553, %r331;
	and.pred  	%p139, %p137, %p138;
	selp.f32 	%f245, %f245, %f185, %p139;
	selp.b32 	%r553, %r553, %r331, %p139;
$L__BB26_157:
	ld.shared.f32 	%f188, [_ZZN3cub18CUB_300001_SM_10006detail6reduce28DeviceReduceSingleTileKernelINS2_10policy_hubIN4cuda3std3__45tupleIJfiEEEj13smaller_tupleIfEE10Policy1000EPS9_SE_iSB_S9_S9_NS7_10__identityEEEvT0_T1_T2_T3_T4_T6_E12temp_storage+48];
	setp.lt.f32 	%p140, %f245, %f188;
	@%p140 bra 	$L__BB26_159;
	ld.shared.u32 	%r333, [_ZZN3cub18CUB_300001_SM_10006detail6reduce28DeviceReduceSingleTileKernelINS2_10policy_hubIN4cuda3std3__45tupleIJfiEEEj13smaller_tupleIfEE10Policy1000EPS9_SE_iSB_S9_S9_NS7_10__identityEEEvT0_T1_T2_T3_T4_T6_E12temp_storage+52];
	setp.geu.f32 	%p141, %f188, %f245;
	setp.lt.s32 	%p142, %r553, %r333;
	and.pred  	%p143, %p141, %p142;
	selp.f32 	%f245, %f245, %f188, %p143;
	selp.b32 	%r553, %r553, %r333, %p143;
$L__BB26_159:
	ld.shared.f32 	%f191, [_ZZN3cub18CUB_300001_SM_10006detail6reduce28DeviceReduceSingleTileKernelINS2_10policy_hubIN4cuda3std3__45tupleIJfiEEEj13smaller_tupleIfEE10Policy1000EPS9_SE_iSB_S9_S9_NS7_10__identityEEEvT0_T1_T2_T3_T4_T6_E12temp_storage+56];
	setp.lt.f32 	%p144, %f245, %f191;
	@%p144 bra 	$L__BB26_161;
	ld.shared.u32 	%r335, [_ZZN3cub18CUB_300001_SM_10006detail6reduce28DeviceReduceSingleTileKernelINS2_10policy_hubIN4cuda3std3__45tupleIJfiEEEj13smaller_tupleIfEE10Policy1000EPS9_SE_iSB_S9_S9_NS7_10__identityEEEvT0_T1_T2_T3_T4_T6_E12temp_storage+60];
	setp.geu.f32 	%p145, %f191, %f245;
	setp.lt.s32 	%p146, %r553, %r335;
	and.pred  	%p147, %p145, %p146;
	selp.f32 	%f245, %f245, %f191, %p147;
	selp.b32 	%r553, %r553, %r335, %p147;
$L__BB26_161:
	ld.shared.f32 	%f194, [_ZZN3cub18CUB_300001_SM_10006detail6reduce28DeviceReduceSingleTileKernelINS2_10policy_hubIN4cuda3std3__45tupleIJfiEEEj13smaller_tupleIfEE10Policy1000EPS9_SE_iSB_S9_S9_NS7_10__identityEEEvT0_T1_T2_T3_T4_T6_E12temp_storage+64];
	setp.lt.f32 	%p148, %f245, %f194;
	@%p148 bra 	$L__BB26_163;
	ld.shared.u32 	%r337, [_ZZN3cub18CUB_300001_SM_10006detail6reduce28DeviceReduceSingleTileKernelINS2_10policy_hubIN4cuda3std3__45tupleIJfiEEEj13smaller_tupleIfEE10Policy1000EPS9_SE_iSB_S9_S9_NS7_10__identityEEEvT0_T1_T2_T3_T4_T6_E12temp_storage+68];
	setp.geu.f32 	%p149, %f194, %f245;
	setp.lt.s32 	%p150, %r553, %r337;
	and.pred  	%p151, %p149, %p150;
	selp.b32 	%r553, %r553, %r337, %p151;
	selp.f32 	%f245, %f245, %f194, %p151;
$L__BB26_163:
	mov.u32 	%r504, %tid.x;
	setp.ne.s32 	%p307, %r504, 0;
	@%p307 bra 	$L__BB26_167;
	setp.lt.f32 	%p308, %f276, %f245;
	@%p308 bra 	$L__BB26_166;
	setp.geu.f32 	%p309, %f245, %f276;
	setp.lt.s32 	%p310, %r591, %r553;
	and.pred  	%p311, %p309, %p310;
	selp.f32 	%f276, %f276, %f245, %p311;
	selp.b32 	%r591, %r591, %r553, %p311;
$L__BB26_166:
	st.global.f32 	[%rd1], %f276;
	st.global.u32 	[%rd1+4], %r591;
$L__BB26_167:
	ret;

}
	// .globl	_ZN3cub18CUB_300001_SM_10006detail6reduce28DeviceReduceSingleTileKernelINS2_10policy_hubIN4cuda3std3__45tupleIJfiEEEy13smaller_tupleIfEE10Policy1000EN6thrust24THRUST_300001_SM_1000_NS12zip_iteratorINS8_IJNSF_6detail15normal_iteratorINSF_10device_ptrIfEEEENSF_17counting_iteratorIiNSF_11use_defaultESN_SN_EEEEEEEPS9_ySB_S9_S9_NS7_10__identityEEEvT0_T1_T2_T3_T4_T6_
.visible .entry _ZN3cub18CUB_300001_SM_10006detail6reduce28DeviceReduceSingleTileKernelINS2_10policy_hubIN4cuda3std3__45tupleIJfiEEEy13smaller_tupleIfEE10Policy1000EN6thrust24THRUST_300001_SM_1000_NS12zip_iteratorINS8_IJNSF_6detail15normal_iteratorINSF_10device_ptrIfEEEENSF_17counting_iteratorIiNSF_11use_defaultESN_SN_EEEEEEEPS9_ySB_S9_S9_NS7_10__identityEEEvT0_T1_T2_T3_T4_T6_(
	.param .align 8 .b8 _ZN3cub18CUB_300001_SM_10006detail6reduce28DeviceReduceSingleTileKernelINS2_10policy_hubIN4cuda3std3__45tupleIJfiEEEy13smaller_tupleIfEE10Policy1000EN6thrust24THRUST_300001_SM_1000_NS12zip_iteratorINS8_IJNSF_6detail15normal_iteratorINSF_10device_ptrIfEEEENSF_17counting_iteratorIiNSF_11use_defaultESN_SN_EEEEEEEPS9_ySB_S9_S9_NS7_10__identityEEEvT0_T1_T2_T3_T4_T6__param_0[16],
	.param .u64 .ptr .align 1 _ZN3cub18CUB_300001_SM_10006detail6reduce28DeviceReduceSingleTileKernelINS2_10policy_hubIN4cuda3std3__45tupleIJfiEEEy13smaller_tupleIfEE10Policy1000EN6thrust24THRUST_300001_SM_1000_NS12zip_iteratorINS8_IJNSF_6detail15normal_iteratorINSF_10device_ptrIfEEEENSF_17counting_iteratorIiNSF_11use_defaultESN_SN_EEEEEEEPS9_ySB_S9_S9_NS7_10__identityEEEvT0_T1_T2_T3_T4_T6__param_1,
	.param .u64 _ZN3cub18CUB_300001_SM_10006detail6reduce28DeviceReduceSingleTileKernelINS2_10policy_hubIN4cuda3std3__45tupleIJfiEEEy13smaller_tupleIfEE10Policy1000EN6thrust24THRUST_300001_SM_1000_NS12zip_iteratorINS8_IJNSF_6detail15normal_iteratorINSF_10device_ptrIfEEEENSF_17counting_iteratorIiNSF_11use_defaultESN_SN_EEEEEEEPS9_ySB_S9_S9_NS7_10__identityEEEvT0_T1_T2_T3_T4_T6__param_2,
	.param .align 1 .b8 _ZN3cub18CUB_300001_SM_10006detail6reduce28DeviceReduceSingleTileKernelINS2_10policy_hubIN4cuda3std3__45tupleIJfiEEEy13smaller_tupleIfEE10Policy1000EN6thrust24THRUST_300001_SM_1000_NS12zip_iteratorINS8_IJNSF_6detail15normal_iteratorINSF_10device_ptrIfEEEENSF_17counting_iteratorIiNSF_11use_defaultESN_SN_EEEEEEEPS9_ySB_S9_S9_NS7_10__identityEEEvT0_T1_T2_T3_T4_T6__param_3[1],
	.param .align 4 .b8 _ZN3cub18CUB_300001_SM_10006detail6reduce28DeviceReduceSingleTileKernelINS2_10policy_hubIN4cuda3std3__45tupleIJfiEEEy13smaller_tupleIfEE10Policy1000EN6thrust24THRUST_300001_SM_1000_NS12zip_iteratorINS8_IJNSF_6detail15normal_iteratorINSF_10device_ptrIfEEEENSF_17counting_iteratorIiNSF_11use_defaultESN_SN_EEEEEEEPS9_ySB_S9_S9_NS7_10__identityEEEvT0_T1_T2_T3_T4_T6__param_4[8],
	.param .align 1 .b8 _ZN3cub18CUB_300001_SM_10006detail6reduce28DeviceReduceSingleTileKernelINS2_10policy_hubIN4cuda3std3__45tupleIJfiEEEy13smaller_tupleIfEE10Policy1000EN6thrust24THRUST_300001_SM_1000_NS12zip_iteratorINS8_IJNSF_6detail15normal_iteratorINSF_10device_ptrIfEEEENSF_17counting_iteratorIiNSF_11use_defaultESN_SN_EEEEEEEPS9_ySB_S9_S9_NS7_10__identityEEEvT0_T1_T2_T3_T4_T6__param_5[1]
)
.maxntid 256
.minnctapersm 1
{
	.reg .pred 	%p<400>;
	.reg .b16 	%rs<5>;
	.reg .b32 	%r<646>;
	.reg .b32 	%f<369>;
	.reg .b64 	%rd<45>;
	// demoted variable
	.shared .align 4 .b8 _ZZN3cub18CUB_300001_SM_10006detail6reduce28DeviceReduceSingleTileKernelINS2_10policy_hubIN4cuda3std3__45tupleIJfiEEEy13smaller_tupleIfEE10Policy1000EN6thrust24THRUST_300001_SM_1000_NS12zip_iteratorINS8_IJNSF_6detail15normal_iteratorINSF_10device_ptrIfEEEENSF_17counting_iteratorIiNSF_11use_defaultESN_SN_EEEEEEEPS9_ySB_S9_S9_NS7_10__identityEEEvT0_T1_T2_T3_T4_T6_E12temp_storage[80];
	ld.param.u32 	%r645, [_ZN3cub18CUB_300001_SM_10006detail6reduce28DeviceReduceSingleTileKernelINS2_10policy_hubIN4cuda3std3__45tupleIJfiEEEy13smaller_tupleIfEE10Policy1000EN6thrust24THRUST_300001_SM_1000_NS12zip_iteratorINS8_IJNSF_6detail15normal_iteratorINSF_10device_ptrIfEEEENSF_17counting_iteratorIiNSF_11use_defaultESN_SN_EEEEEEEPS9_ySB_S9_S9_NS7_10__identityEEEvT0_T1_T2_T3_T4_T6__param_4+4];
	ld.param.f32 	%f368, [_ZN3cub18CUB_300001_SM_10006detail6reduce28DeviceReduceSingleTileKernelINS2_10policy_hubIN4cuda3std3__45tupleIJfiEEEy13smaller_tupleIfEE10Policy1000EN6thrust24THRUST_300001_SM_1000_NS12zip_iteratorINS8_IJNSF_6detail15normal_iteratorINSF_10device_ptrIfEEEENSF_17counting_iteratorIiNSF_11use_defaultESN_SN_EEEEEEEPS9_ySB_S9_S9_NS7_10__identityEEEvT0_T1_T2_T3_T4_T6__param_4];
	ld.param.u32 	%r247, [_ZN3cub18CUB_300001_SM_10006detail6reduce28DeviceReduceSingleTileKernelINS2_10policy_hubIN4cuda3std3__45tupleIJfiEEEy13smaller_tupleIfEE10Policy1000EN6thrust24THRUST_300001_SM_1000_NS12zip_iteratorINS8_IJNSF_6detail15normal_iteratorINSF_10device_ptrIfEEEENSF_17counting_iteratorIiNSF_11use_defaultESN_SN_EEEEEEEPS9_ySB_S9_S9_NS7_10__identityEEEvT0_T1_T2_T3_T4_T6__param_0+8];
	ld.param.u64 	%rd14, [_ZN3cub18CUB_300001_SM_10006detail6reduce28DeviceReduceSingleTileKernelINS2_10policy_hubIN4cuda3std3__45tupleIJfiEEEy13smaller_tupleIfEE10Policy1000EN6thrust24THRUST_300001_SM_1000_NS12zip_iteratorINS8_IJNSF_6detail15normal_iteratorINSF_10device_ptrIfEEEENSF_17counting_iteratorIiNSF_11use_defaultESN_SN_EEEEEEEPS9_ySB_S9_S9_NS7_10__identityEEEvT0_T1_T2_T3_T4_T6__param_0];
	ld.param.u64 	%rd16, [_ZN3cub18CUB_300001_SM_10006detail6reduce28DeviceReduceSingleTileKernelINS2_10policy_hubIN4cuda3std3__45tupleIJfiEEEy13smaller_tupleIfEE10Policy1000EN6thrust24THRUST_300001_SM_1000_NS12zip_iteratorINS8_IJNSF_6detail15normal_iteratorINSF_10device_ptrIfEEEENSF_17counting_iteratorIiNSF_11use_defaultESN_SN_EEEEEEEPS9_ySB_S9_S9_NS7_10__identityEEEvT0_T1_T2_T3_T4_T6__param_1];
	ld.param.u64 	%rd15, [_ZN3cub18CUB_300001_SM_10006detail6reduce28DeviceReduceSingleTileKernelINS2_10policy_hubIN4cuda3std3__45tupleIJfiEEEy13smaller_tupleIfEE10Policy1000EN6thrust24THRUST_300001_SM_1000_NS12zip_iteratorINS8_IJNSF_6detail15normal_iteratorINSF_10device_ptrIfEEEENSF_17counting_iteratorIiNSF_11use_defaultESN_SN_EEEEEEEPS9_ySB_S9_S9_NS7_10__identityEEEvT0_T1_T2_T3_T4_T6__param_2];
	cvta.to.global.u64 	%rd1, %rd16;
	setp.ne.s64 	%p1, %rd15, 0;
	@%p1 bra 	$L__BB27_3;
	mov.u32 	%r536, %tid.x;
	setp.ne.s32 	%p399, %r536, 0;
	@%p399 bra 	$L__BB27_216;
	st.global.f32 	[%rd1], %f368;
	st.global.u32 	[%rd1+4], %r645;
	bra.uni 	$L__BB27_216;
$L__BB27_3:
	cvta.to.global.u64 	%rd2, %rd14;
	setp.gt.u64 	%p2, %rd15, 2047;
	@%p2 bra 	$L__BB27_110;
	cvt.u32.u64 	%r2, %rd15;
	mov.u32 	%r3, %tid.x;
	setp.ge.u32 	%p196, %r3, %r2;
	mov.f32 	%f325, 0f00000000;
	mov.b32 	%r597, 0;
	mov.u32 	%r552, %r3;
	@%p196 bra 	$L__BB27_6;
	mul.wide.u32 	%rd36, %r3, 4;
	add.s64 	%rd37, %rd2, %rd36;
	add.s32 	%r597, %r247, %r3;
	ld.global.f32 	%f325, [%rd37];
	add.s32 	%r552, %r3, 256;
$L__BB27_6:
	setp.ge.u32 	%p197, %r552, %r2;
	@%p197 bra 	$L__BB27_48;
	not.b32 	%r370, %r552;
	add.s32 	%r8, %r370, %r2;
	shr.u32 	%r371, %r8, 8;
	add.s32 	%r9, %r371, 1;
	and.b32  	%r10, %r9, 7;
	setp.lt.u32 	%p198, %r8, 1792;
	@%p198 bra 	$L__BB27_27;
	add.s32 	%r541, %r552, 1024;
	add.s32 	%r540, %r247, %r552;
	and.b32  	%r372, %r9, 33554424;
	neg.s32 	%r539, %r372;
$L__BB27_9:
	.pragma "nounroll";
	add.s32 	%r373, %r541, -1024;
	mul.wide.s32 	%rd38, %r373, 4;
	add.s64 	%rd3, %rd2, %rd38;
	ld.global.f32 	%f4, [%rd3];
	setp.lt.f32 	%p199, %f325, %f4;
	@%p199 bra 	$L__BB27_11;
	setp.geu.f32 	%p200, %f4, %f325;
	setp.lt.s32 	%p201, %r597, %r540;
	and.pred  	%p202, %p200, %p201;
	selp.b32 	%r597, %r597, %r540, %p202;
	selp.f32 	%f325, %f325, %f4, %p202;
$L__BB27_11:
	ld.global.f32 	%f7, [%rd3+1024];
	setp.lt.f32 	%p203, %f325, %f7;
	@%p203 bra 	$L__BB27_13;
	add.s32 	%r374, %r540, 256;
	setp.geu.f32 	%p204, %f7, %f325;
	setp.lt.s32 	%p205, %r597, %r374;
	and.pred  	%p206, %p204, %p205;
	selp.b32 	%r597, %r597, %r374, %p206;
	selp.f32 	%f325, %f325, %f7, %p206;
$L__BB27_13:
	ld.global.f32 	%f10, [%rd3+2048];
	setp.lt.f32 	%p207, %f325, %f10;
	@%p207 bra 	$L__BB27_15;
	add.s32 	%r375, %r540, 512;
	setp.geu.f32 	%p208, %f10, %f325;
	setp.lt.s32 	%p209, %r597, %r375;
	and.pred  	%p210, %p208, %p209;
	selp.b32 	%r597, %r597, %r375, %p210;
	selp.f32 	%f325, %f325, %f10, %p210;
$L__BB27_15:
	ld.global.f32 	%f13, [%rd3+3072];
	setp.lt.f32 	%p211, %f325, %f13;
	@%p211 bra 	$L__BB27_17;
	add.s32 	%r376, %r540, 768;
	setp.geu.f32 	%p212, %f13, %f325;
	setp.lt.s32 	%p213, %r597, %r376;
	and.pred  	%p214, %p212, %p213;
	selp.b32 	%r597, %r597, %r376, %p214;
	selp.f32 	%f325, %f325, %f13, %p214;
$L__BB27_17:
	ld.global.f32 	%f16, [%rd3+4096];
	setp.lt.f32 	%p215, %f325, %f16;
	@%p215 bra 	$L__BB27_19;
	add.s32 	%r377, %r540, 1024;
	setp.geu.f32 	%p216, %f16, %f325;
	setp.lt.s32 	%p217, %r597, %r377;
	and.pred  	%p218, %p216, %p217;
	selp.b32 	%r597, %r597, %r377, %p218;
	selp.f32 	%f325, %f325, %f16, %p218;
$L__BB27_19:
	ld.global.f32 	%f19, [%rd3+5120];
	setp.lt.f32 	%p219, %f325, %f19;
	@%p219 bra 	$L__BB27_21;
	add.s32 	%r378, %r540, 1280;
	setp.geu.f32 	%p220, %f19, %f325;
	setp.lt.s32 	%p221, %r597, %r378;
	and.pred  	%p222, %p220, %p221;
	selp.b32 	%r597, %r597, %r378, %p222;
	selp.f32 	%f325, %f325, %f19, %p222;
$L__BB27_21:
	ld.global.f32 	%f22, [%rd3+6144];
	setp.lt.f32 	%p223, %f325, %f22;
	@%p223 bra 	$L__BB27_23;
	add.s32 	%r379, %r540, 1536;
	setp.geu.f32 	%p224, %f22, %f325;
	setp.lt.s32 	%p225, %r597, %r379;
	and.pred  	%p226, %p224, %p225;
	selp.b32 	%r597, %r597, %r379, %p226;
	selp.f32 	%f325, %f325, %f22, %p226;
$L__BB27_23:
	ld.global.f32 	%f25, [%rd3+7168];
	setp.lt.f32 	%p227, %f325, %f25;
	@%p227 bra 	$L__BB27_25;
	add.s32 	%r380, %r540, 1792;
	setp.geu.f32 	%p228, %f25, %f325;
	setp.lt.s32 	%p229, %r597, %r380;
	and.pred  	%p230, %p228, %p229;
	selp.b32 	%r597, %r597, %r380, %p230;
	selp.f32 	%f325, %f325, %f25, %p230;
$L__BB27_25:
	add.s32 	%r541, %r541, 2048;
	add.s32 	%r540, %r540, 2048;
	add.s32 	%r539, %r539, 8;
	setp.ne.s32 	%p231, %r539, 0;
	@%p231 bra 	$L__BB27_9;
	add.s32 	%r552, %r541, -1024;
$L__BB27_27:
	setp.eq.s32 	%p232, %r10, 0;
	@%p232 bra 	$L__BB27_48;
	setp.lt.u32 	%p233, %r10, 4;
	@%p233 bra 	$L__BB27_38;
	mul.wide.s32 	%rd39, %r552, 4;
	add.s64 	%rd4, %rd2, %rd39;
	add.s32 	%r41, %r552, %r247;
	ld.global.f32 	%f30, [%rd4];
	setp.lt.f32 	%p234, %f325, %f30;
	@%p234 bra 	$L__BB27_31;
	setp.geu.f32 	%p235, %f30, %f325;
	setp.lt.s32 	%p236, %r597, %r41;
	and.pred  	%p237, %p235, %p236;
	selp.b32 	%r597, %r597, %r41, %p237;
	selp.f32 	%f325, %f325, %f30, %p237;
$L__BB27_31:
	ld.global.f32 	%f33, [%rd4+1024];
	setp.lt.f32 	%p238, %f325, %f33;
	@%p238 bra 	$L__BB27_33;
	add.s32 	%r382, %r41, 256;
	setp.geu.f32 	%p239, %f33, %f325;
	setp.lt.s32 	%p240, %r597, %r382;
	and.pred  	%p241, %p239, %p240;
	selp.b32 	%r597, %r597, %r382, %p241;
	selp.f32 	%f325, %f325, %f33, %p241;
$L__BB27_33:
	ld.global.f32 	%f36, [%rd4+2048];
	setp.lt.f32 	%p242, %f325, %f36;
	@%p242 bra 	$L__BB27_35;
	add.s32 	%r383, %r41, 512;
	setp.geu.f32 	%p243, %f36, %f325;
	setp.lt.s32 	%p244, %r597, %r383;
	and.pred  	%p245, %p243, %p244;
	selp.b32 	%r597, %r597, %r383, %p245;
	selp.f32 	%f325, %f325, %f36, %p245;
$L__BB27_35:
	ld.global.f32 	%f39, [%rd4+3072];
	setp.lt.f32 	%p246, %f325, %f39;
	@%p246 bra 	$L__BB27_37;
	add.s32 	%r384, %r41, 768;
	setp.geu.f32 	%p247, %f39, %f325;
	setp.lt.s32 	%p248, %r597, %r384;
	and.pred  	%p249, %p247, %p248;
	selp.b32 	%r597, %r597, %r384, %p249;
	selp.f32 	%f325, %f325, %f39, %p249;
$L__BB27_37:
	add.s32 	%r552, %r552, 1024;
$L__BB27_38:
	and.b32  	%r386, %r9, 3;
	setp.eq.s32 	%p250, %r386, 0;
	@%p250 bra 	$L__BB27_48;
	setp.eq.s32 	%p251, %r386, 1;
	@%p251 bra 	$L__BB27_45;
	mul.wide.s32 	%rd40, %r552, 4;
	add.s64 	%rd5, %rd2, %rd40;
	add.s32 	%r54, %r552, %r247;
	ld.global.f32 	%f44, [%rd5];
	setp.lt.f32 	%p252, %f325, %f44;
	@%p252 bra 	$L__BB27_42;
	setp.geu.f32 	%p253, %f44, %f325;
	setp.lt.s32 	%p254, %r597, %r54;
	and.pred  	%p255, %p253, %p254;
	selp.b32 	%r597, %r597, %r54, %p255;
	selp.f32 	%f325, %f325, %f44, %p255;
$L__BB27_42:
	ld.global.f32 	%f47, [%rd5+1024];
	setp.lt.f32 	%p256, %f325, %f47;
	@%p256 bra 	$L__BB27_44;
	add.s32 	%r387, %r54, 256;
	setp.geu.f32 	%p257, %f47, %f325;
	setp.lt.s32 	%p258, %r597, %r387;
	and.pred  	%p259, %p257, %p258;
	selp.b32 	%r597, %r597, %r387, %p259;
	selp.f32 	%f325, %f325, %f47, %p259;
$L__BB27_44:
	add.s32 	%r552, %r552, 512;
$L__BB27_45:
	and.b32  	%r388, %r8, 256;
	setp.ne.s32 	%p260, %r388, 0;
	@%p260 bra 	$L__BB27_48;
	mul.wide.s32 	%rd41, %r552, 4;
	add.s64 	%rd42, %rd2, %rd41;
	add.s32 	%r63, %r552, %r247;
	ld.global.f32 	%f52, [%rd42];
	setp.lt.f32 	%p261, %f325, %f52;
	@%p261 bra 	$L__BB27_48;
	setp.geu.f32 	%p262, %f52, %f325;
	setp.lt.s32 	%p263, %r597, %r63;
	and.pred  	%p264, %p262, %p263;
	selp.b32 	%r597, %r597, %r63, %p264;
	selp.f32 	%f325, %f325, %f52, %p264;
$L__BB27_48:
	setp.lt.s64 	%p265, %rd15, 256;
	@%p265 bra 	$L__BB27_76;
	// begin inline asm
	mov.u32 %r466, %laneid;
	// end inline asm
	mov.b32 	%r468, %f325;
	mov.b32 	%r474, 1;
	mov.b32 	%r475, 31;
	mov.b32 	%r476, -1;
	// begin inline asm
	shfl.sync.down.b32 %r467, %r468, %r474, %r475, %r476;
	// end inline asm
	// begin inline asm
	shfl.sync.down.b32 %r472, %r597, %r474, %r475, %r476;
	// end inline asm
	mov.b32 	%f55, %r467;
	setp.gt.s32 	%p334, %r466, 30;
	setp.lt.f32 	%p335, %f325, %f55;
	or.pred  	%p336, %p334, %p335;
	@%p336 bra 	$L__BB27_51;
	setp.leu.f32 	%p337, %f325, %f55;
	setp.lt.s32 	%p338, %r597, %r472;
	and.pred  	%p339, %p337, %p338;
	selp.b32 	%r597, %r597, %r472, %p339;
	selp.f32 	%f325, %f325, %f55, %p339;
$L__BB27_51:
	mov.b32 	%r478, %f325;
	mov.b32 	%r484, 2;
	mov.b32 	%r485, 31;
	mov.b32 	%r486, -1;
	// begin inline asm
	shfl.sync.down.b32 %r477, %r478, %r484, %r485, %r486;
	// end inline asm
	// begin inline asm
	shfl.sync.down.b32 %r482, %r597, %r484, %r485, %r486;
	// end inline asm
	mov.b32 	%f58, %r477;
	setp.gt.s32 	%p340, %r466, 29;
	setp.lt.f32 	%p341, %f325, %f58;
	or.pred  	%p342, %p340, %p341;
	@%p342 bra 	$L__BB27_53;
	setp.leu.f32 	%p343, %f325, %f58;
	setp.lt.s32 	%p344, %r597, %r482;
	and.pred  	%p345, %p343, %p344;
	selp.b32 	%r597, %r597, %r482, %p345;
	selp.f32 	%f325, %f325, %f58, %p345;
$L__BB27_53:
	mov.b32 	%r488, %f325;
	mov.b32 	%r494, 4;
	mov.b32 	%r495, 31;
	mov.b32 	%r496, -1;
	// begin inline asm
	shfl.sync.down.b32 %r487, %r488, %r494, %r495, %r496;
	// end inline asm
	// begin inline asm
	shfl.sync.down.b32 %r492, %r597, %r494, %r495, %r496;
	// end inline asm
	mov.b32 	%f61, %r487;
	setp.gt.s32 	%p346, %r466, 27;
	setp.lt.f32 	%p347, %f325, %f61;
	or.pred  	%p348, %p346, %p347;
	@%p348 bra 	$L__BB27_55;
	setp.leu.f32 	%p349, %f325, %f61;
	setp.lt.s32 	%p350, %r597, %r492;
	and.pred  	%p351, %p349, %p350;
	selp.b32 	%r597, %r597, %r492, %p351;
	selp.f32 	%f325, %f325, %f61, %p351;
$L__BB27_55:
	mov.b32 	%r498, %f325;
	mov.b32 	%r504, 8;
	mov.b32 	%r505, 31;
	mov.b32 	%r506, -1;
	// begin inline asm
	shfl.sync.down.b32 %r497, %r498, %r504, %r505, %r506;
	// end inline asm
	// begin inline asm
	shfl.sync.down.b32 %r502, %r597, %r504, %r505, %r506;
	// end inline asm
	mov.b32 	%f64, %r497;
	setp.gt.s32 	%p352, %r466, 23;
	setp.lt.f32 	%p353, %f325, %f64;
	or.pred  	%p354, %p352, %p353;
	@%p354 bra 	$L__BB27_57;
	setp.leu.f32 	%p355, %f325, %f64;
	setp.lt.s32 	%p356, %r597, %r502;
	and.pred  	%p357, %p355, %p356;
	selp.b32 	%r597, %r597, %r502, %p357;
	selp.f32 	%f325, %f325, %f64, %p357;
$L__BB27_57:
	mov.b32 	%r508, %f325;
	mov.b32 	%r514, 16;
	mov.b32 	%r515, 31;
	mov.b32 	%r516, -1;
	// begin inline asm
	shfl.sync.down.b32 %r507, %r508, %r514, %r515, %r516;
	// end inline asm
	// begin inline asm
	shfl.sync.down.b32 %r512, %r597, %r514, %r515, %r516;
	// end inline asm
	mov.b32 	%f67, %r507;
	setp.gt.s32 	%p358, %r466, 15;
	setp.lt.f32 	%p359, %f325, %f67;
	or.pred  	%p360, %p358, %p359;
	@%p360 bra 	$L__BB27_59;
	setp.leu.f32 	%p361, %f325, %f67;
	setp.lt.s32 	%p362, %r597, %r512;
	and.pred  	%p363, %p361, %p362;
	selp.b32 	%r597, %r597, %r512, %p363;
	selp.f32 	%f325, %f325, %f67, %p363;
$L__BB27_59:
	setp.ne.s32 	%p364, %r466, 0;
	@%p364 bra 	$L__BB27_61;
	shr.u32 	%r517, %r3, 2;
	and.b32  	%r518, %r517, 248;
	mov.u32 	%r519, _ZZN3cub18CUB_300001_SM_10006detail6reduce28DeviceReduceSingleTileKernelINS2_10policy_hubIN4cuda3std3__45tupleIJfiEEEy13smaller_tupleIfEE10Policy1000EN6thrust24THRUST_300001_SM_1000_NS12zip_iteratorINS8_IJNSF_6detail15normal_iteratorINSF_10device_ptrIfEEEENSF_17counting_iteratorIiNSF_11use_defaultESN_SN_EEEEEEEPS9_ySB_S9_S9_NS7_10__identityEEEvT0_T1_T2_T3_T4_T6_E12temp_storage;
	add.s32 	%r520, %r519, %r518;
	st.shared.f32 	[%r520+8], %f325;
	st.shared.u32 	[%r520+12], %r597;
$L__BB27_61:
	bar.sync 	0;
	setp.ne.s32 	%p365, %r3, 0;
	@%p365 bra 	$L__BB27_212;
	ld.shared.f32 	%f70, [_ZZN3cub18CUB_300001_SM_10006detail6reduce28DeviceReduceSingleTileKernelINS2_10policy_hubIN4cuda3std3__45tupleIJfiEEEy13smaller_tupleIfEE10Policy1000EN6thrust24THRUST_300001_SM_1000_NS12zip_iteratorINS8_IJNSF_6detail15normal_iteratorINSF_10device_ptrIfEEEENSF_17counting_iteratorIiNSF_11use_defaultESN_SN_EEEEEEEPS9_ySB_S9_S9_NS7_10__identityEEEvT0_T1_T2_T3_T4_T6_E12temp_storage+16];
	setp.lt.f32 	%p366, %f325, %f70;
	@%p366 bra 	$L__BB27_64;
	ld.shared.u32 	%r521, [_ZZN3cub18CUB_300001_SM_10006detail6reduce28DeviceReduceSingleTileKernelINS2_10policy_hubIN4cuda3std3__45tupleIJfiEEEy13smaller_tupleIfEE10Policy1000EN6thrust24THRUST_300001_SM_1000_NS12zip_iteratorINS8_IJNSF_6detail15normal_iteratorINSF_10device_ptrIfEEEENSF_17counting_iteratorIiNSF_11use_defaultESN_SN_EEEEEEEPS9_ySB_S9_S9_NS7_10__identityEEEvT0_T1_T2_T3_T4_T6_E12temp_storage+20];
	setp.geu.f32 	%p367, %f70, %f325;
	setp.lt.s32 	%p368, %r597, %r521;
	and.pred  	%p369, %p367, %p368;
	selp.b32 	%r597, %r597, %r521, %p369;
	selp.f32 	%f325, %f325, %f70, %p369;
$L__BB27_64:
	ld.shared.f32 	%f73, [_ZZN3cub18CUB_300001_SM_10006detail6reduce28DeviceReduceSingleTileKernelINS2_10policy_hubIN4cuda3std3__45tupleIJfiEEEy13smaller_tupleIfEE10Policy1000EN6thrust24THRUST_300001_SM_1000_NS12zip_iteratorINS8_IJNSF_6detail15normal_iteratorINSF_10device_ptrIfEEEENSF_17counting_iteratorIiNSF_11use_defaultESN_SN_EEEEEEEPS9_ySB_S9_S9_NS7_10__identityEEEvT0_T1_T2_T3_T4_T6_E12temp_storage+24];
	setp.lt.f32 	%p370, %f325, %f73;
	@%p370 bra 	$L__BB27_66;
	ld.shared.u32 	%r523, [_ZZN3cub18CUB_300001_SM_10006detail6reduce28DeviceReduceSingleTileKernelINS2_10policy_hubIN4cuda3std3__45tupleIJfiEEEy13smaller_tupleIfEE10Policy1000EN6thrust24THRUST_300001_SM_1000_NS12zip_iteratorINS8_IJNSF_6detail15normal_iteratorINSF_10device_ptrIfEEEENSF_17counting_iteratorIiNSF_11use_defaultESN_SN_EEEEEEEPS9_ySB_S9_S9_NS7_10__identityEEEvT0_T1_T2_T3_T4_T6_E12temp_storage+28];
	setp.geu.f32 	%p371, %f73, %f325;
	setp.lt.s32 	%p372, %r597, %r523;
	and.pred  	%p373, %p371, %p372;
	selp.b32 	%r597, %r597, %r523, %p373;
	selp.f32 	%f325, %f325, %f73, %p373;
$L__BB27_66:
	ld.shared.f32 	%f76, [_ZZN3cub18CUB_300001_SM_10006detail6reduce28DeviceReduceSingleTileKernelINS2_10policy_hubIN4cuda3std3__45tupleIJfiEEEy13smaller_tupleIfEE10Policy1000EN6thrust24THRUST_300001_SM_1000_NS12zip_iteratorINS8_IJNSF_6detail15normal_iteratorINSF_10device_ptrIfEEEENSF_17counting_iteratorIiNSF_11use_defaultESN_SN_EEEEEEEPS9_ySB_S9_S9_NS7_10__identityEEEvT0_T1_T2_T3_T4_T6_E12temp_storage+32];
	setp.lt.f32 	%p374, %f325, %f76;
	@%p374 bra 	$L__BB27_68;
	ld.shared.u32 	%r525, [_ZZN3cub18CUB_300001_SM_10006detail6reduce28DeviceReduceSingleTileKernelINS2_10policy_hubIN4cuda3std3__45tupleIJfiEEEy13smaller_tupleIfEE10Policy1000EN6thrust24THRUST_300001_SM_1000_NS12zip_iteratorINS8_IJNSF_6detail15normal_iteratorINSF_10device_ptrIfEEEENSF_17counting_iteratorIiNSF_11use_defaultESN_SN_EEEEEEEPS9_ySB_S9_S9_NS7_10__identityEEEvT0_T1_T2_T3_T4_T6_E12temp_storage+36];
	setp.geu.f32 	%p375, %f76, %f325;
	setp.lt.s32 	%p376, %r597, %r525;
	and.pred  	%p377, %p375, %p376;
	selp.b32 	%r597, %r597, %r525, %p377;
	selp.f32 	%f325, %f325, %f76, %p377;
$L__BB27_68:
	ld.shared.f32 	%f79, [_ZZN3cub18CUB_300001_SM_10006detail6reduce28DeviceReduceSingleTileKernelINS2_10policy_hubIN4cuda3std3__45tupleIJfiEEEy13smaller_tupleIfEE10Policy1000EN6thrust24THRUST_300001_SM_1000_NS12zip_iteratorINS8_IJNSF_6detail15normal_iteratorINSF_10device_ptrIfEEEENSF_17counting_iteratorIiNSF_11use_defaultESN_SN_EEEEEEEPS9_ySB_S9_S9_NS7_10__identityEEEvT0_T1_T2_T3_T4_T6_E12temp_storage+40];
	setp.lt.f32 	%p378, %f325, %f79;
	@%p378 bra 	$L__BB27_70;
	ld.shared.u32 	%r527, [_ZZN3cub18CUB_300001_SM_10006detail6reduce28DeviceReduceSingleTileKernelINS2_10policy_hubIN4cuda3std3__45tupleIJfiEEEy13smaller_tupleIfEE10Policy1000EN6thrust24THRUST_300001_SM_1000_NS12zip_iteratorINS8_IJNSF_6detail15normal_iteratorINSF_10device_ptrIfEEEENSF_17counting_iteratorIiNSF_11use_defaultESN_SN_EEEEEEEPS9_ySB_S9_S9_NS7_10__identityEEEvT0_T1_T2_T3_T4_T6_E12temp_storage+44];
	setp.geu.f32 	%p379, %f79, %f325;
	setp.lt.s32 	%p380, %r597, %r527;
	and.pred  	%p381, %p379, %p380;
	selp.b32 	%r597, %r597, %r527, %p381;
	selp.f32 	%f325, %f325, %f79, %p381;
$L__BB27_70:
	ld.shared.f32 	%f82, [_ZZN3cub18CUB_300001_SM_10006detail6reduce28DeviceReduceSingleTileKernelINS2_10policy_hubIN4cuda3std3__45tupleIJfiEEEy13smaller_tupleIfEE10Policy1000EN6thrust24THRUST_300001_SM_1000_NS12zip_iteratorINS8_IJNSF_6detail15normal_iteratorINSF_10device_ptrIfEEEENSF_17counting_iteratorIiNSF_11use_defaultESN_SN_EEEEEEEPS9_ySB_S9_S9_NS7_10__identityEEEvT0_T1_T2_T3_T4_T6_E12temp_storage+48];
	setp.lt.f32 	%p382, %f325, %f82;
	@%p382 bra 	$L__BB27_72;
	ld.shared.u32 	%r529, [_ZZN3cub18CUB_300001_SM_10006detail6reduce28DeviceReduceSingleTileKernelINS2_10policy_hubIN4cuda3std3__45tupleIJfiEEEy13smaller_tupleIfEE10Policy1000EN6thrust24THRUST_300001_SM_1000_NS12zip_iteratorINS8_IJNSF_6detail15normal_iteratorINSF_10device_ptrIfEEEENSF_17counting_iteratorIiNSF_11use_defaultESN_SN_EEEEEEEPS9_ySB_S9_S9_NS7_10__identityEEEvT0_T1_T2_T3_T4_T6_E12temp_storage+52];
	setp.geu.f32 	%p383, %f82, %f325;
	setp.lt.s32 	%p384, %r597, %r529;
	and.pred  	%p385, %p383, %p384;
	selp.b32 	%r597, %r597, %r529, %p385;
	selp.f32 	%f325, %f325, %f82, %p385;
$L__BB27_72:
	ld.shared.f32 	%f85, [_ZZN3cub18CUB_300001_SM_10006detail6reduce28DeviceReduceSingleTileKernelINS2_10policy_hubIN4cuda3std3__45tupleIJfiEEEy13smaller_tupleIfEE10Policy1000EN6thrust24THRUST_300001_SM_1000_NS12zip_iteratorINS8_IJNSF_6detail15normal_iteratorINSF_10device_ptrIfEEEENSF_17counting_iteratorIiNSF_11use_defaultESN_SN_EEEEEEEPS9_ySB_S9_S9_NS7_10__identityEEEvT0_T1_T2_T3_T4_T6_E12temp_storage+56];
	setp.lt.f32 	%p386, %f325, %f85;
	@%p386 bra 	$L__BB27_74;
	ld.shared.u32 	%r531, [_ZZN3cub18CUB_300001_SM_10006detail6reduce28DeviceReduceSingleTileKernelINS2_10policy_hubIN4cuda3std3__45tupleIJfiEEEy13smaller_tupleIfEE10Policy1000EN6thrust24THRUST_300001_SM_1000_NS12zip_iteratorINS8_IJNSF_6detail15normal_iteratorINSF_10device_ptrIfEEEENSF_17counting_iteratorIiNSF_11use_defaultESN_SN_EEEEEEEPS9_ySB_S9_S9_NS7_10__identityEEEvT0_T1_T2_T3_T4_T6_E12temp_storage+60];
	setp.geu.f32 	%p387, %f85, %f325;
	setp.lt.s32 	%p388, %r597, %r531;
	and.pred  	%p389, %p387, %p388;
	selp.b32 	%r597, %r597, %r531, %p389;
	selp.f32 	%f325, %f325, %f85, %p389;
$L__BB27_74:
	ld.shared.f32 	%f88, [_ZZN3cub18CUB_300001_SM_10006detail6reduce28DeviceReduceSingleTileKernelINS2_10policy_hubIN4cuda3std3__45tupleIJfiEEEy13smaller_tupleIfEE10Policy1000EN6thrust24THRUST_300001_SM_1000_NS12zip_iteratorINS8_IJNSF_6detail15normal_iteratorINSF_10device_ptrIfEEEENSF_17counting_iteratorIiNSF_11use_defaultESN_SN_EEEEEEEPS9_ySB_S9_S9_NS7_10__identityEEEvT0_T1_T2_T3_T4_T6_E12temp_storage+64];
	setp.lt.f32 	%p390, %f325, %f88;
	@%p390 bra 	$L__BB27_212;
	ld.shared.u32 	%r533, [_ZZN3cub18CUB_300001_SM_10006detail6reduce28DeviceReduceSingleTileKernelINS2_10policy_hubIN4cuda3std3__45tupleIJfiEEEy13smaller_tupleIfEE10Policy1000EN6thrust24THRUST_300001_SM_1000_NS12zip_iteratorINS8_IJNSF_6detail15normal_iteratorINSF_10device_ptrIfEEEENSF_17counting_iteratorIiNSF_11use_defaultESN_SN_EEEEEEEPS9_ySB_S9_S9_NS7_10__identityEEEvT0_T1_T2_T3_T4_T6_E12temp_storage+68];
	setp.geu.f32 	%p391, %f88, %f325;
	setp.lt.s32 	%p392, %r597, %r533;
	and.pred  	%p393, %p391, %p392;
	selp.b32 	%r597, %r597, %r533, %p393;
	selp.f32 	%f325, %f325, %f88, %p393;
	bra.uni 	$L__BB27_212;
$L__BB27_76:
	// begin inline asm
	mov.u32 %r389, %laneid;
	// end inline asm
	and.b32  	%r400, %r3, 992;
	add.s32 	%r401, %r400, 32;
	setp.gt.s32 	%p266, %r401, %r2;
	not.b32 	%r402, %r400;
	add.s32 	%r403, %r2, %r402;
	selp.b32 	%r398, %r403, 31, %p266;
	mov.b32 	%r391, %f325;
	mov.b32 	%r397, 1;
	mov.b32 	%r399, -1;
	// begin inline asm
	shfl.sync.down.b32 %r390, %r391, %r397, %r398, %r399;
	// end inline asm
	// begin inline asm
	shfl.sync.down.b32 %r395, %r597, %r397, %r398, %r399;
	// end inline asm
	mov.b32 	%f90, %r390;
	setp.ge.s32 	%p267, %r389, %r398;
	setp.lt.f32 	%p268, %f325, %f90;
	or.pred  	%p269, %p267, %p268;
	@%p269 bra 	$L__BB27_78;
	setp.leu.f32 	%p270, %f325, %f90;
	setp.lt.s32 	%p271, %r597, %r395;
	and.pred  	%p272, %p270, %p271;
	selp.f32 	%f325, %f325, %f90, %p272;
	selp.b32 	%r597, %r597, %r395, %p272;
$L__BB27_78:
	mov.b32 	%r405, %f325;
	mov.b32 	%r411, 2;
	mov.b32 	%r413, -1;
	// begin inline asm
	shfl.sync.down.b32 %r404, %r405, %r411, %r398, %r413;
	// end inline asm
	// begin inline asm
	shfl.sync.down.b32 %r409, %r597, %r411, %r398, %r413;
	// end inline asm
	mov.b32 	%f93, %r404;
	add.s32 	%r414, %r389, 2;
	setp.gt.s32 	%p273, %r414, %r398;
	setp.lt.f32 	%p274, %f325, %f93;
	or.pred  	%p275, %p273, %p274;
	@%p275 bra 	$L__BB27_80;
	setp.leu.f32 	%p276, %f325, %f93;
	setp.lt.s32 	%p277, %r597, %r409;
	and.pred  	%p278, %p276, %p277;
	selp.f32 	%f325, %f325, %f93, %p278;
	selp.b32 	%r597, %r597, %r409, %p278;
$L__BB27_80:
	mov.b32 	%r416, %f325;
	mov.b32 	%r422, 4;
	mov.b32 	%r424, -1;
	// begin inline asm
	shfl.sync.down.b32 %r415, %r416, %r422, %r398, %r424;
	// end inline asm
	// begin inline asm
	shfl.sync.down.b32 %r420, %r597, %r422, %r398, %r424;
	// end inline asm
	mov.b32 	%f96, %r415;
	add.s32 	%r425, %r389, 4;
	setp.gt.s32 	%p279, %r425, %r398;
	setp.lt.f32 	%p280, %f325, %f96;
	or.pred  	%p281, %p279, %p280;
	@%p281 bra 	$L__BB27_82;
	setp.leu.f32 	%p282, %f325, %f96;
	setp.lt.s32 	%p283, %r597, %r420;
	and.pred  	%p284, %p282, %p283;
	selp.f32 	%f325, %f325, %f96, %p284;
	selp.b32 	%r597, %r597, %r420, %p284;
$L__BB27_82:
	mov.b32 	%r427, %f325;
	mov.b32 	%r433, 8;
	mov.b32 	%r435, -1;
	// begin inline asm
	shfl.sync.down.b32 %r426, %r427, %r433, %r398, %r435;
	// end inline asm
	// begin inline asm
	shfl.sync.down.b32 %r431, %r597, %r433, %r398, %r435;
	// end inline asm
	mov.b32 	%f99, %r426;
	add.s32 	%r436, %r389, 8;
	setp.gt.s32 	%p285, %r436, %r398;
	setp.lt.f32 	%p286, %f325, %f99;
	or.pred  	%p287, %p285, %p286;
	@%p287 bra 	$L__BB27_84;
	setp.leu.f32 	%p288, %f325, %f99;
	setp.lt.s32 	%p289, %r597, %r431;
	and.pred  	%p290, %p288, %p289;
	selp.f32 	%f325, %f325, %f99, %p290;
	selp.b32 	%r597, %r597, %r431, %p290;
$L__BB27_84:
	mov.b32 	%r438, %f325;
	mov.b32 	%r444, 16;
	mov.b32 	%r446, -1;
	// begin inline asm
	shfl.sync.down.b32 %r437, %r438, %r444, %r398, %r446;
	// end inline asm
	// begin inline asm
	shfl.sync.down.b32 %r442, %r597, %r444, %r398, %r446;
	// end inline asm
	mov.b32 	%f102, %r437;
	add.s32 	%r447, %r389, 16;
	setp.gt.s32 	%p291, %r447, %r398;
	setp.lt.f32 	%p292, %f325, %f102;
	or.pred  	%p293, %p291, %p292;
	@%p293 bra 	$L__BB27_86;
	setp.leu.f32 	%p294, %f325, %f102;
	setp.lt.s32 	%p295, %r597, %r442;
	and.pred  	%p296, %p294, %p295;
	selp.f32 	%f325, %f325, %f102, %p296;
	selp.b32 	%r597, %r597, %r442, %p296;
$L__BB27_86:
	setp.ne.s32 	%p297, %r389, 0;
	@%p297 bra 	$L__BB27_88;
	shr.u32 	%r448, %r3, 2;
	and.b32  	%r449, %r448, 248;
	mov.u32 	%r450, _ZZN3cub18CUB_300001_SM_10006detail6reduce28DeviceReduceSingleTileKernelINS2_10policy_hubIN4cuda3std3__45tupleIJfiEEEy13smaller_tupleIfEE10Policy1000EN6thrust24THRUST_300001_SM_1000_NS12zip_iteratorINS8_IJNSF_6detail15normal_iteratorINSF_10device_ptrIfEEEENSF_17counting_iteratorIiNSF_11use_defaultESN_SN_EEEEEEEPS9_ySB_S9_S9_NS7_10__identityEEEvT0_T1_T2_T3_T4_T6_E12temp_storage;
	add.s32 	%r451, %r450, %r449;
	st.shared.f32 	[%r451+8], %f325;
	st.shared.u32 	[%r451+12], %r597;
$L__BB27_88:
	bar.sync 	0;
	setp.ne.s32 	%p298, %r3, 0;
	@%p298 bra 	$L__BB27_212;
	setp.lt.s64 	%p299, %rd15, 33;
	@%p299 bra 	$L__BB27_92;
	ld.shared.f32 	%f105, [_ZZN3cub18CUB_300001_SM_10006detail6reduce28DeviceReduceSingleTileKernelINS2_10policy_hubIN4cuda3std3__45tupleIJfiEEEy13smaller_tupleIfEE10Policy1000EN6thrust24THRUST_300001_SM_1000_NS12zip_iteratorINS8_IJNSF_6detail15normal_iteratorINSF_10device_ptrIfEEEENSF_17counting_iteratorIiNSF_11use_defaultESN_SN_EEEEEEEPS9_ySB_S9_S9_NS7_10__identityEEEvT0_T1_T2_T3_T4_T6_E12temp_storage+16];
	setp.lt.f32 	%p300, %f325, %f105;
	@%p300 bra 	$L__BB27_92;
	ld.shared.u32 	%r452, [_ZZN3cub18CUB_300001_SM_10006detail6reduce28DeviceReduceSingleTileKernelINS2_10policy_hubIN4cuda3std3__45tupleIJfiEEEy13smaller_tupleIfEE10Policy1000EN6thrust24THRUST_300001_SM_1000_NS12zip_iteratorINS8_IJNSF_6detail15normal_iteratorINSF_10device_ptrIfEEEENSF_17counting_iteratorIiNSF_11use_defaultESN_SN_EEEEEEEPS9_ySB_S9_S9_NS7_10__identityEEEvT0_T1_T2_T3_T4_T6_E12temp_storage+20];
	setp.geu.f32 	%p301, %f105, %f325;
	setp.lt.s32 	%p302, %r597, %r452;
	and.pred  	%p303, %p301, %p302;
	selp.f32 	%f325, %f325, %f105, %p303;
	selp.b32 	%r597, %r597, %r452, %p303;
$L__BB27_92:
	setp.lt.s64 	%p304, %rd15, 65;
	@%p304 bra 	$L__BB27_95;
	ld.shared.f32 	%f108, [_ZZN3cub18CUB_300001_SM_10006detail6reduce28DeviceReduceSingleTileKernelINS2_10policy_hubIN4cuda3std3__45tupleIJfiEEEy13smaller_tupleIfEE10Policy1000EN6thrust24THRUST_300001_SM_1000_NS12zip_iteratorINS8_IJNSF_6detail15normal_iteratorINSF_10device_ptrIfEEEENSF_17counting_iteratorIiNSF_11use_defaultESN_SN_EEEEEEEPS9_ySB_S9_S9_NS7_10__identityEEEvT0_T1_T2_T3_T4_T6_E12temp_storage+24];
	setp.lt.f32 	%p305, %f325, %f108;
	@%p305 bra 	$L__BB27_95;
	ld.shared.u32 	%r454, [_ZZN3cub18CUB_300001_SM_10006detail6reduce28DeviceReduceSingleTileKernelINS2_10policy_hubIN4cuda3std3__45tupleIJfiEEEy13smaller_tupleIfEE10Policy1000EN6thrust24THRUST_300001_SM_1000_NS12zip_iteratorINS8_IJNSF_6detail15normal_iteratorINSF_10device_ptrIfEEEENSF_17counting_iteratorIiNSF_11use_defaultESN_SN_EEEEEEEPS9_ySB_S9_S9_NS7_10__identityEEEvT0_T1_T2_T3_T4_T6_E12temp_storage+28];
	setp.geu.f32 	%p306, %f108, %f325;
	setp.lt.s32 	%p307, %r597, %r454;
	and.pred  	%p308, %p306, %p307;
	selp.f32 	%f325, %f325, %f108, %p308;
	selp.b32 	%r597, %r597, %r454, %p308;
$L__BB27_95:
	setp.lt.s64 	%p309, %rd15, 97;
	@%p309 bra 	$L__BB27_98;
	ld.shared.f32 	%f111, [_ZZN3cub18CUB_300001_SM_10006detail6reduce28DeviceReduceSingleTileKernelINS2_10policy_hubIN4cuda3std3__45tupleIJfiEEEy13smaller_tupleIfEE10Policy1000EN6thrust24THRUST_300001_SM_1000_NS12zip_iteratorINS8_IJNSF_6detail15normal_iteratorINSF_10device_ptrIfEEEENSF_17counting_iteratorIiNSF_11use_defaultESN_SN_EEEEEEEPS9_ySB_S9_S9_NS7_10__identityEEEvT0_T1_T2_T3_T4_T6_E12temp_storage+32];
	setp.lt.f32 	%p310, %f325, %f111;
	@%p310 bra 	$L__BB27_98;
	ld.shared.u32 	%r456, [_ZZN3cub18CUB_300001_SM_10006detail6reduce28DeviceReduceSingleTileKernelINS2_10policy_hubIN4cuda3std3__45tupleIJfiEEEy13smaller_tupleIfEE10Policy1000EN6thrust24THRUST_300001_SM_1000_NS12zip_iteratorINS8_IJNSF_6detail15normal_iteratorINSF_10device_ptrIfEEEENSF_17counting_iteratorIiNSF_11use_defaultESN_SN_EEEEEEEPS9_ySB_S9_S9_NS7_10__identityEEEvT0_T1_T2_T3_T4_T6_E12temp_storage+36];
	setp.geu.f32 	%p311, %f111, %f325;
	setp.lt.s32 	%p312, %r597, %r456;
	and.pred  	%p313, %p311, %p312;
	selp.f32 	%f325, %f325, %f111, %p313;
	selp.b32 	%r597, %r597, %r456, %p313;
$L__BB27_98:
	setp.lt.s64 	%p314, %rd15, 129;
	@%p314 bra 	$L__BB27_101;
	ld.shared.f32 	%f114, [_ZZN3cub18CUB_300001_SM_10006detail6reduce28DeviceReduceSingleTileKernelINS2_10policy_hubIN4cuda3std3__45tupleIJfiEEEy13smaller_tupleIfEE10Policy1000EN6thrust24THRUST_300001_SM_1000_NS12zip_iteratorINS8_IJNSF_6detail15normal_iteratorINSF_10device_ptrIfEEEENSF_17counting_iteratorIiNSF_11use_defaultESN_SN_EEEEEEEPS9_ySB_S9_S9_NS7_10__identityEEEvT0_T1_T2_T3_T4_T6_E12temp_storage+40];
	setp.lt.f32 	%p315, %f325, %f114;
	@%p315 bra 	$L__BB27_101;
	ld.shared.u32 	%r458, [_ZZN3cub18CUB_300001_SM_10006detail6reduce28DeviceReduceSingleTileKernelINS2_10policy_hubIN4cuda3std3__45tupleIJfiEEEy13smaller_tupleIfEE10Policy1000EN6thrust24THRUST_300001_SM_1000_NS12zip_iteratorINS8_IJNSF_6detail15normal_iteratorINSF_10device_ptrIfEEEENSF_17counting_iteratorIiNSF_11use_defaultESN_SN_EEEEEEEPS9_ySB_S9_S9_NS7_10__identityEEEvT0_T1_T2_T3_T4_T6_E12temp_storage+44];
	setp.geu.f32 	%p316, %f114, %f325;
	setp.lt.s32 	%p317, %r597, %r458;
	and.pred  	%p318, %p316, %p317;
	selp.f32 	%f325, %f325, %f114, %p318;
	selp.b32 	%r597, %r597, %r458, %p318;
$L__BB27_101:
	setp.lt.s64 	%p319, %rd15, 161;
	@%p319 bra 	$L__BB27_104;
	ld.shared.f32 	%f117, [_ZZN3cub18CUB_300001_SM_10006detail6reduce28DeviceReduceSingleTileKernelINS2_10policy_hubIN4cuda3std3__45tupleIJfiEEEy13smaller_tupleIfEE10Policy1000EN6thrust24THRUST_300001_SM_1000_NS12zip_iteratorINS8_IJNSF_6detail15normal_iteratorINSF_10device_ptrIfEEEENSF_17counting_iteratorIiNSF_11use_defaultESN_SN_EEEEEEEPS9_ySB_S9_S9_NS7_10__identityEEEvT0_T1_T2_T3_T4_T6_E12temp_storage+48];
	setp.lt.f32 	%p320, %f325, %f117;
	@%p320 bra 	$L__BB27_104;
	ld.shared.u32 	%r460, [_ZZN3cub18CUB_300001_SM_10006detail6reduce28DeviceReduceSingleTileKernelINS2_10policy_hubIN4cuda3std3__45tupleIJfiEEEy13smaller_tupleIfEE10Policy1000EN6thrust24THRUST_300001_SM_1000_NS12zip_iteratorINS8_IJNSF_6detail15normal_iteratorINSF_10device_ptrIfEEEENSF_17counting_iteratorIiNSF_11use_defaultESN_SN_EEEEEEEPS9_ySB_S9_S9_NS7_10__identityEEEvT0_T1_T2_T3_T4_T6_E12temp_storage+52];
	setp.geu.f32 	%p321, %f117, %f325;
	setp.lt.s32 	%p322, %r597, %r460;
	and.pred  	%p323, %p321, %p322;
	selp.f32 	%f325, %f325, %f117, %p323;
	selp.b32 	%r597, %r597, %r460, %p323;
$L__BB27_104:
	setp.lt.s64 	%p324, %rd15, 193;
	@%p324 bra 	$L__BB27_107;
	ld.shared.f32 	%f120, [_ZZN3cub18CUB_300001_SM_10006detail6reduce28DeviceReduceSingleTileKernelINS2_10policy_hubIN4cuda3std3__45tupleIJfiEEEy13smaller_tupleIfEE10Policy1000EN6thrust24THRUST_300001_SM_1000_NS12zip_iteratorINS8_IJNSF_6detail15normal_iteratorINSF_10device_ptrIfEEEENSF_17counting_iteratorIiNSF_11use_defaultESN_SN_EEEEEEEPS9_ySB_S9_S9_NS7_10__identityEEEvT0_T1_T2_T3_T4_T6_E12temp_storage+56];
	setp.lt.f32 	%p325, %f325, %f120;
	@%p325 bra 	$L__BB27_107;
	ld.shared.u32 	%r462, [_ZZN3cub18CUB_300001_SM_10006detail6reduce28DeviceReduceSingleTileKernelINS2_10policy_hubIN4cuda3std3__45tupleIJfiEEEy13smaller_tupleIfEE10Policy1000EN6thrust24THRUST_300001_SM_1000_NS12zip_iteratorINS8_IJNSF_6detail15normal_iteratorINSF_10device_ptrIfEEEENSF_17counting_iteratorIiNSF_11use_defaultESN_SN_EEEEEEEPS9_ySB_S9_S9_NS7_10__identityEEEvT0_T1_T2_T3_T4_T6_E12temp_storage+60];
	setp.geu.f32 	%p326, %f120, %f325;
	setp.lt.s32 	%p327, %r597, %r462;
	and.pred  	%p328, %p326, %p327;
	selp.f32 	%f325, %f325, %f120, %p328;
	selp.b32 	%r597, %r597, %r462, %p328;
$L__BB27_107:
	setp.lt.s64 	%p329, %rd15, 225;
	@%p329 bra 	$L__BB27_212;
	ld.shared.f32 	%f123, [_ZZN3cub18CUB_300001_SM_10006detail6reduce28DeviceReduceSingleTileKernelINS2_10policy_hubIN4cuda3std3__45tupleIJfiEEEy13smaller_tupleIfEE10Policy1000EN6thrust24THRUST_300001_SM_1000_NS12zip_iteratorINS8_IJNSF_6detail15normal_iteratorINSF_10device_ptrIfEEEENSF_17counting_iteratorIiNSF_11use_defaultESN_SN_EEEEEEEPS9_ySB_S9_S9_NS7_10__identityEEEvT0_T1_T2_T3_T4_T6_E12temp_storage+64];
	setp.lt.f32 	%p330, %f325, %f123;
	@%p330 bra 	$L__BB27_212;
	ld.shared.u32 	%r464, [_ZZN3cub18CUB_300001_SM_10006detail6reduce28DeviceReduceSingleTileKernelINS2_10policy_hubIN4cuda3std3__45tupleIJfiEEEy13smaller_tupleIfEE10Policy1000EN6thrust24THRUST_300001_SM_1000_NS12zip_iteratorINS8_IJNSF_6detail15normal_iteratorINSF_10device_ptrIfEEEENSF_17counting_iteratorIiNSF_11use_defaultESN_SN_EEEEEEEPS9_ySB_S9_S9_NS7_10__identityEEEvT0_T1_T2_T3_T4_T6_E12temp_storage+68];
	setp.geu.f32 	%p331, %f123, %f325;
	setp.lt.s32 	%p332, %r597, %r464;
	and.pred  	%p333, %p331, %p332;
	selp.b32 	%r597, %r597, %r464, %p333;
	selp.f32 	%f325, %f325, %f123, %p333;
	bra.uni 	$L__BB27_212;
$L__BB27_110:
	mov.u32 	%r125, %tid.x;
	mul.wide.u32 	%rd17, %r125, 4;
	add.s64 	%rd6, %rd2, %rd17;
	add.s32 	%r126, %r125, %r247;
	ld.global.f32 	%f325, [%rd6];
	ld.global.f32 	%f126, [%rd6+1024];
	ld.global.f32 	%f127, [%rd6+2048];
	ld.global.f32 	%f128, [%rd6+3072];
	ld.global.f32 	%f129, [%rd6+4096];
	ld.global.f32 	%f130, [%rd6+5120];
	ld.global.f32 	%f131, [%rd6+6144];
	ld.global.f32 	%f132, [%rd6+7168];
	setp.lt.f32 	%p3, %f325, %f126;
	mov.u32 	%r597, %r126;
	@%p3 bra 	$L__BB27_112;
	add.s32 	%r254, %r126, 256;
	setp.geu.f32 	%p4, %f126, %f325;
	setp.lt.s32 	%p5, %r126, 2147483392;
	and.pred  	%p6, %p4, %p5;
	selp.f32 	%f325, %f325, %f126, %p6;
	selp.b32 	%r597, %r126, %r254, %p6;
$L__BB27_112:
	setp.lt.f32 	%p7, %f325, %f127;
	@%p7 bra 	$L__BB27_114;
	add.s32 	%r255, %r126, 512;
	setp.geu.f32 	%p8, %f127, %f325;
	setp.lt.s32 	%p9, %r597, %r255;
	and.pred  	%p10, %p8, %p9;
	selp.f32 	%f325, %f325, %f127, %p10;
	selp.b32 	%r597, %r597, %r255, %p10;
$L__BB27_114:
	setp.lt.f32 	%p11, %f325, %f128;
	@%p11 bra 	$L__BB27_116;
	add.s32 	%r256, %r126, 768;
	setp.geu.f32 	%p12, %f128, %f325;
	setp.lt.s32 	%p13, %r597, %r256;
	and.pred  	%p14, %p12, %p13;
	selp.f32 	%f325, %f325, %f128, %p14;
	selp.b32 	%r597, %r597, %r256, %p14;
$L__BB27_116:
	setp.lt.f32 	%p15, %f325, %f129;
	@%p15 bra 	$L__BB27_118;
	add.s32 	%r257, %r126, 1024;
	setp.geu.f32 	%p16, %f129, %f325;
	setp.lt.s32 	%p17, %r597, %r257;
	and.pred  	%p18, %p16, %p17;
	selp.f32 	%f325, %f325, %f129, %p18;
	selp.b32 	%r597, %r597, %r257, %p18;
$L__BB27_118:
	setp.lt.f32 	%p19, %f325, %f130;
	@%p19 bra 	$L__BB27_120;
	add.s32 	%r258, %r126, 1280;
	setp.geu.f32 	%p20, %f130, %f325;
	setp.lt.s32 	%p21, %r597, %r258;
	and.pred  	%p22, %p20, %p21;
	selp.f32 	%f325, %f325, %f130, %p22;
	selp.b32 	%r597, %r597, %r258, %p22;
$L__BB27_120:
	setp.lt.f32 	%p23, %f325, %f131;
	@%p23 bra 	$L__BB27_122;
	add.s32 	%r259, %r126, 1536;
	setp.geu.f32 	%p24, %f131, %f325;
	setp.lt.s32 	%p25, %r597, %r259;
	and.pred  	%p26, %p24, %p25;
	selp.f32 	%f325, %f325, %f131, %p26;
	selp.b32 	%r597, %r597, %r259, %p26;
$L__BB27_122:
	setp.lt.f32 	%p27, %f325, %f132;
	@%p27 bra 	$L__BB27_124;
	add.s32 	%r260, %r126, 1792;
	setp.geu.f32 	%p28, %f132, %f325;
	setp.lt.s32 	%p29, %r597, %r260;
	and.pred  	%p30, %p28, %p29;
	selp.f32 	%f325, %f325, %f132, %p30;
	selp.b32 	%r597, %r597, %r260, %p30;
$L__BB27_124:
	add.s64 	%rd7, %rd15, -2048;
	setp.lt.u64 	%p31, %rd7, 2048;
	mov.b64 	%rd44, 2048;
	@%p31 bra 	$L__BB27_144;
	mov.b64 	%rd44, 2048;
$L__BB27_126:
	cvt.u32.u64 	%r261, %rd44;
	shl.b64 	%rd20, %rd44, 2;
	add.s64 	%rd21, %rd6, %rd20;
	add.s32 	%r142, %r126, %r261;
	ld.global.f32 	%f148, [%rd21];
	ld.global.f32 	%f149, [%rd21+1024];
	ld.global.f32 	%f150, [%rd21+2048];
	ld.global.f32 	%f151, [%rd21+3072];
	ld.global.f32 	%f152, [%rd21+4096];
	ld.global.f32 	%f153, [%rd21+5120];
	ld.global.f32 	%f154, [%rd21+6144];
	ld.global.f32 	%f155, [%rd21+7168];
	setp.lt.f32 	%p32, %f325, %f148;
	@%p32 bra 	$L__BB27_128;
	setp.geu.f32 	%p33, %f148, %f325;
	setp.lt.s32 	%p34, %r597, %r142;
	and.pred  	%p35, %p33, %p34;
	selp.f32 	%f325, %f325, %f148, %p35;
	selp.b32 	%r597, %r597, %r142, %p35;
$L__BB27_128:
	setp.lt.f32 	%p36, %f325, %f149;
	@%p36 bra 	$L__BB27_130;
	add.s32 	%r262, %r142, 256;
	setp.geu.f32 	%p37, %f149, %f325;
	setp.lt.s32 	%p38, %r597, %r262;
	and.pred  	%p39, %p37, %p38;
	selp.f32 	%f325, %f325, %f149, %p39;
	selp.b32 	%r597, %r597, %r262, %p39;
$L__BB27_130:
	setp.lt.f32 	%p40, %f325, %f150;
	@%p40 bra 	$L__BB27_132;
	add.s32 	%r263, %r142, 512;
	setp.geu.f32 	%p41, %f150, %f325;
	setp.lt.s32 	%p42, %r597, %r263;
	and.pred  	%p43, %p41, %p42;
	selp.f32 	%f325, %f325, %f150, %p43;
	selp.b32 	%r597, %r597, %r263, %p43;
$L__BB27_132:
	setp.lt.f32 	%p44, %f325, %f151;
	@%p44 bra 	$L__BB27_134;
	add.s32 	%r264, %r142, 768;
	setp.geu.f32 	%p45, %f151, %f325;
	setp.lt.s32 	%p46, %r597, %r264;
	and.pred  	%p47, %p45, %p46;
	selp.f32 	%f325, %f325, %f151, %p47;
	selp.b32 	%r597, %r597, %r264, %p47;
$L__BB27_134:
	setp.lt.f32 	%p48, %f325, %f152;
	@%p48 bra 	$L__BB27_136;
	add.s32 	%r265, %r142, 1024;
	setp.geu.f32 	%p49, %f152, %f325;
	setp.lt.s32 	%p50, %r597, %r265;
	and.pred  	%p51, %p49, %p50;
	selp.f32 	%f325, %f325, %f152, %p51;
	selp.b32 	%r597, %r597, %r265, %p51;
$L__BB27_136:
	setp.lt.f32 	%p52, %f325, %f153;
	@%p52 bra 	$L__BB27_138;
	add.s32 	%r266, %r142, 1280;
	setp.geu.f32 	%p53, %f153, %f325;
	setp.lt.s32 	%p54, %r597, %r266;
	and.pred  	%p55, %p53, %p54;
	selp.f32 	%f325, %f325, %f153, %p55;
	selp.b32 	%r597, %r597, %r266, %p55;
$L__BB27_138:
	setp.lt.f32 	%p56, %f325, %f154;
	@%p56 bra 	$L__BB27_140;
	add.s32 	%r267, %r142, 1536;
	setp.geu.f32 	%p57, %f154, %f325;
	setp.lt.s32 	%p58, %r597, %r267;
	and.pred  	%p59, %p57, %p58;
	selp.f32 	%f325, %f325, %f154, %p59;
	selp.b32 	%r597, %r597, %r267, %p59;
$L__BB27_140:
	setp.lt.f32 	%p60, %f325, %f155;
	@%p60 bra 	$L__BB27_142;
	add.s32 	%r268, %r142, 1792;
	setp.geu.f32 	%p61, %f155, %f325;
	setp.lt.s32 	%p62, %r597, %r268;
	and.pred  	%p63, %p61, %p62;
	selp.f32 	%f325, %f325, %f155, %p63;
	selp.b32 	%r597, %r597, %r268, %p63;
$L__BB27_142:
	sub.s64 	%rd22, %rd15, %rd44;
	setp.lt.u64 	%p64, %rd22, 2048;
	@%p64 bra 	$L__BB27_185;
	add.s64 	%rd44, %rd44, 2048;
	setp.le.u64 	%p65, %rd44, %rd7;
	@%p65 bra 	$L__BB27_126;
$L__BB27_144:
	setp.le.u64 	%p66, %rd15, %rd44;
	cvt.u32.u64 	%r269, %rd44;
	cvt.u32.u64 	%r270, %rd15;
	sub.s32 	%r271, %r270, %r269;
	setp.ge.s32 	%p67, %r125, %r271;
	or.pred  	%p68, %p66, %p67;
	@%p68 bra 	$L__BB27_185;
	not.b32 	%r275, %r125;
	add.s32 	%r276, %r275, %r270;
	sub.s32 	%r160, %r276, %r269;
	shr.u32 	%r278, %r160, 8;
	add.s32 	%r161, %r278, 1;
	and.b32  	%r162, %r161, 7;
	setp.lt.u32 	%p69, %r160, 1792;
	mov.u32 	%r618, %r125;
	@%p69 bra 	$L__BB27_164;
	and.b32  	%r279, %r161, 33554424;
	neg.s32 	%r606, %r279;
	mov.u32 	%r618, %r125;
$L__BB27_147:
	.pragma "nounroll";
	cvt.u64.u32 	%rd23, %r618;
	add.s64 	%rd24, %rd44, %rd23;
	shl.b64 	%rd25, %rd24, 2;
	add.s64 	%rd11, %rd2, %rd25;
	cvt.u32.u64 	%r280, %rd24;
	add.s32 	%r167, %r247, %r280;
	ld.global.f32 	%f174, [%rd11];
	setp.lt.f32 	%p70, %f325, %f174;
	@%p70 bra 	$L__BB27_149;
	setp.geu.f32 	%p71, %f174, %f325;
	setp.lt.s32 	%p72, %r597, %r167;
	and.pred  	%p73, %p71, %p72;
	selp.f32 	%f325, %f325, %f174, %p73;
	selp.b32 	%r597, %r597, %r167, %p73;
$L__BB27_149:
	ld.global.f32 	%f177, [%rd11+1024];
	setp.lt.f32 	%p74, %f325, %f177;
	@%p74 bra 	$L__BB27_151;
	add.s32 	%r281, %r167, 256;
	setp.geu.f32 	%p75, %f177, %f325;
	setp.lt.s32 	%p76, %r597, %r281;
	and.pred  	%p77, %p75, %p76;
	selp.f32 	%f325, %f325, %f177, %p77;
	selp.b32 	%r597, %r597, %r281, %p77;
$L__BB27_151:
	ld.global.f32 	%f180, [%rd11+2048];
	setp.lt.f32 	%p78, %f325, %f180;
	@%p78 bra 	$L__BB27_153;
	add.s32 	%r282, %r167, 512;
	setp.geu.f32 	%p79, %f180, %f325;
	setp.lt.s32 	%p80, %r597, %r282;
	and.pred  	%p81, %p79, %p80;
	selp.f32 	%f325, %f325, %f180, %p81;
	selp.b32 	%r597, %r597, %r282, %p81;
$L__BB27_153:
	ld.global.f32 	%f183, [%rd11+3072];
	setp.lt.f32 	%p82, %f325, %f183;
	@%p82 bra 	$L__BB27_155;
	add.s32 	%r283, %r167, 768;
	setp.geu.f32 	%p83, %f183, %f325;
	setp.lt.s32 	%p84, %r597, %r283;
	and.pred  	%p85, %p83, %p84;
	selp.f32 	%f325, %f325, %f183, %p85;
	selp.b32 	%r597, %r597, %r283, %p85;
$L__BB27_155:
	ld.global.f32 	%f186, [%rd11+4096];
	setp.lt.f32 	%p86, %f325, %f186;
	@%p86 bra 	$L__BB27_157;
	add.s32 	%r284, %r167, 1024;
	setp.geu.f32 	%p87, %f186, %f325;
	setp.lt.s32 	%p88, %r597, %r284;
	and.pred  	%p89, %p87, %p88;
	selp.f32 	%f325, %f325, %f186, %p89;
	selp.b32 	%r597, %r597, %r284, %p89;
$L__BB27_157:
	ld.global.f32 	%f189, [%rd11+5120];
	setp.lt.f32 	%p90, %f325, %f189;
	@%p90 bra 	$L__BB27_159;
	add.s32 	%r285, %r167, 1280;
	setp.geu.f32 	%p91, %f189, %f325;
	setp.lt.s32 	%p92, %r597, %r285;
	and.pred  	%p93, %p91, %p92;
	selp.f32 	%f325, %f325, %f189, %p93;
	selp.b32 	%r597, %r597, %r285, %p93;
$L__BB27_159:
	ld.global.f32 	%f192, [%rd11+6144];
	setp.lt.f32 	%p94, %f325, %f192;
	@%p94 bra 	$L__BB27_161;
	add.s32 	%r286, %r167, 1536;
	setp.geu.f32 	%p95, %f192, %f325;
	setp.lt.s32 	%p96, %r597, %r286;
	and.pred  	%p97, %p95, %p96;
	selp.f32 	%f325, %f325, %f192, %p97;
	selp.b32 	%r597, %r597, %r286, %p97;
$L__BB27_161:
	ld.global.f32 	%f195, [%rd11+7168];
	setp.lt.f32 	%p98, %f325, %f195;
	@%p98 bra 	$L__BB27_163;
	add.s32 	%r287, %r167, 1792;
	setp.geu.f32 	%p99, %f195, %f325;
	setp.lt.s32 	%p100, %r597, %r287;
	and.pred  	%p101, %p99, %p100;
	selp.f32 	%f325, %f325, %f195, %p101;
	selp.b32 	%r597, %r597, %r287, %p101;
$L__BB27_163:
	add.s32 	%r618, %r618, 2048;
	add.s32 	%r606, %r606, 8;
	setp.ne.s32 	%p102, %r606, 0;
	@%p102 bra 	$L__BB27_147;
$L__BB27_164:
	setp.eq.s32 	%p103, %r162, 0;
	@%p103 bra 	$L__BB27_185;
	setp.lt.u32 	%p104, %r162, 4;
	@%p104 bra 	$L__BB27_175;
	cvt.u64.u32 	%rd26, %r618;
	add.s64 	%rd27, %rd44, %rd26;
	shl.b64 	%rd28, %rd27, 2;
	add.s64 	%rd12, %rd2, %rd28;
	cvt.u32.u64 	%r289, %rd27;
	add.s32 	%r189, %r247, %r289;
	ld.global.f32 	%f200, [%rd12];
	setp.lt.f32 	%p105, %f325, %f200;
	@%p105 bra 	$L__BB27_168;
	setp.geu.f32 	%p106, %f200, %f325;
	setp.lt.s32 	%p107, %r597, %r189;
	and.pred  	%p108, %p106, %p107;
	selp.f32 	%f325, %f325, %f200, %p108;
	selp.b32 	%r597, %r597, %r189, %p108;
$L__BB27_168:
	ld.global.f32 	%f203, [%rd12+1024];
	setp.lt.f32 	%p109, %f325, %f203;
	@%p109 bra 	$L__BB27_170;
	add.s32 	%r290, %r189, 256;
	setp.geu.f32 	%p110, %f203, %f325;
	setp.lt.s32 	%p111, %r597, %r290;
	and.pred  	%p112, %p110, %p111;
	selp.f32 	%f325, %f325, %f203, %p112;
	selp.b32 	%r597, %r597, %r290, %p112;
$L__BB27_170:
	ld.global.f32 	%f206, [%rd12+2048];
	setp.lt.f32 	%p113, %f325, %f206;
	@%p113 bra 	$L__BB27_172;
	add.s32 	%r291, %r189, 512;
	setp.geu.f32 	%p114, %f206, %f325;
	setp.lt.s32 	%p115, %r597, %r291;
	and.pred  	%p116, %p114, %p115;
	selp.f32 	%f325, %f325, %f206, %p116;
	selp.b32 	%r597, %r597, %r291, %p116;
$L__BB27_172:
	ld.global.f32 	%f209, [%rd12+3072];
	setp.lt.f32 	%p117, %f325, %f209;
	@%p117 bra 	$L__BB27_174;
	add.s32 	%r292, %r189, 768;
	setp.geu.f32 	%p118, %f209, %f325;
	setp.lt.s32 	%p119, %r597, %r292;
	and.pred  	%p120, %p118, %p119;
	selp.f32 	%f325, %f325, %f209, %p120;
	selp.b32 	%r597, %r597, %r292, %p120;
$L__BB27_174:
	add.s32 	%r618, %r618, 1024;
$L__BB27_175:
	and.b32  	%r294, %r161, 3;
	setp.eq.s32 	%p121, %r294, 0;
	@%p121 bra 	$L__BB27_185;
	setp.eq.s32 	%p122, %r294, 1;
	@%p122 bra 	$L__BB27_182;
	cvt.u64.u32 	%rd29, %r618;
	add.s64 	%rd30, %rd44, %rd29;
	shl.b64 	%rd31, %rd30, 2;
	add.s64 	%rd13, %rd2, %rd31;
	cvt.u32.u64 	%r295, %rd30;
	add.s32 	%r202, %r247, %r295;
	ld.global.f32 	%f214, [%rd13];
	setp.lt.f32 	%p123, %f325, %f214;
	@%p123 bra 	$L__BB27_179;
	setp.geu.f32 	%p124, %f214, %f325;
	setp.lt.s32 	%p125, %r597, %r202;
	and.pred  	%p126, %p124, %p125;
	selp.f32 	%f325, %f325, %f214, %p126;
	selp.b32 	%r597, %r597, %r202, %p126;
$L__BB27_179:
	ld.global.f32 	%f217, [%rd13+1024];
	setp.lt.f32 	%p127, %f325, %f217;
	@%p127 bra 	$L__BB27_181;
	add.s32 	%r296, %r202, 256;
	setp.geu.f32 	%p128, %f217, %f325;
	setp.lt.s32 	%p129, %r597, %r296;
	and.pred  	%p130, %p128, %p129;
	selp.f32 	%f325, %f325, %f217, %p130;
	selp.b32 	%r597, %r597, %r296, %p130;
$L__BB27_181:
	add.s32 	%r618, %r618, 512;
$L__BB27_182:
	and.b32  	%r297, %r160, 256;
	setp.ne.s32 	%p131, %r297, 0;
	@%p131 bra 	$L__BB27_185;
	cvt.u64.u32 	%rd32, %r618;
	add.s64 	%rd33, %rd44, %rd32;
	shl.b64 	%rd34, %rd33, 2;
	add.s64 	%rd35, %rd2, %rd34;
	cvt.u32.u64 	%r298, %rd33;
	add.s32 	%r211, %r247, %r298;
	ld.global.f32 	%f222, [%rd35];
	setp.lt.f32 	%p132, %f325, %f222;
	@%p132 bra 	$L__BB27_185;
	setp.geu.f32 	%p133, %f222, %f325;
	setp.lt.s32 	%p134, %r597, %r211;
	and.pred  	%p135, %p133, %p134;
	selp.f32 	%f325, %f325, %f222, %p135;
	selp.b32 	%r597, %r597, %r211, %p135;
$L__BB27_185:
	// begin inline asm
	mov.u32 %r299, %laneid;
	// end inline asm
	mov.b32 	%r301, %f325;
	mov.b32 	%r307, 1;
	mov.b32 	%r308, 31;
	mov.b32 	%r309, -1;
	// begin inline asm
	shfl.sync.down.b32 %r300, %r301, %r307, %r308, %r309;
	// end inline asm
	// begin inline asm
	shfl.sync.down.b32 %r305, %r597, %r307, %r308, %r309;
	// end inline asm
	mov.b32 	%f225, %r300;
	setp.gt.s32 	%p136, %r299, 30;
	setp.lt.f32 	%p137, %f325, %f225;
	or.pred  	%p138, %p136, %p137;
	@%p138 bra 	$L__BB27_187;
	setp.leu.f32 	%p139, %f325, %f225;
	setp.lt.s32 	%p140, %r597, %r305;
	and.pred  	%p141, %p139, %p140;
	selp.f32 	%f325, %f325, %f225, %p141;
	selp.b32 	%r597, %r597, %r305, %p141;
$L__BB27_187:
	mov.b32 	%r311, %f325;
	mov.b32 	%r317, 2;
	mov.b32 	%r318, 31;
	mov.b32 	%r319, -1;
	// begin inline asm
	shfl.sync.down.b32 %r310, %r311, %r317, %r318, %r319;
	// end inline asm
	// begin inline asm
	shfl.sync.down.b32 %r315, %r597, %r317, %r318, %r319;
	// end inline asm
	mov.b32 	%f228, %r310;
	setp.gt.s32 	%p142, %r299, 29;
	setp.lt.f32 	%p143, %f325, %f228;
	or.pred  	%p144, %p142, %p143;
	@%p144 bra 	$L__BB27_189;
	setp.leu.f32 	%p145, %f325, %f228;
	setp.lt.s32 	%p146, %r597, %r315;
	and.pred  	%p147, %p145, %p146;
	selp.f32 	%f325, %f325, %f228, %p147;
	selp.b32 	%r597, %r597, %r315, %p147;
$L__BB27_189:
	mov.b32 	%r321, %f325;
	mov.b32 	%r327, 4;
	mov.b32 	%r328, 31;
	mov.b32 	%r329, -1;
	// begin inline asm
	shfl.sync.down.b32 %r320, %r321, %r327, %r328, %r329;
	// end inline asm
	// begin inline asm
	shfl.sync.down.b32 %r325, %r597, %r327, %r328, %r329;
	// end inline asm
	mov.b32 	%f231, %r320;
	setp.gt.s32 	%p148, %r299, 27;
	setp.lt.f32 	%p149, %f325, %f231;
	or.pred  	%p150, %p148, %p149;
	@%p150 bra 	$L__BB27_191;
	setp.leu.f32 	%p151, %f325, %f231;
	setp.lt.s32 	%p152, %r597, %r325;
	and.pred  	%p153, %p151, %p152;
	selp.f32 	%f325, %f325, %f231, %p153;
	selp.b32 	%r597, %r597, %r325, %p153;
$L__BB27_191:
	mov.b32 	%r331, %f325;
	mov.b32 	%r337, 8;
	mov.b32 	%r338, 31;
	mov.b32 	%r339, -1;
	// begin inline asm
	shfl.sync.down.b32 %r330, %r331, %r337, %r338, %r339;
	// end inline asm
	// begin inline asm
	shfl.sync.down.b32 %r335, %r597, %r337, %r338, %r339;
	// end inline asm
	mov.b32 	%f234, %r330;
	setp.gt.s32 	%p154, %r299, 23;
	setp.lt.f32 	%p155, %f325, %f234;
	or.pred  	%p156, %p154, %p155;
	@%p156 bra 	$L__BB27_193;
	setp.leu.f32 	%p157, %f325, %f234;
	setp.lt.s32 	%p158, %r597, %r335;
	and.pred  	%p159, %p157, %p158;
	selp.f32 	%f325, %f325, %f234, %p159;
	selp.b32 	%r597, %r597, %r335, %p159;
$L__BB27_193:
	mov.b32 	%r341, %f325;
	mov.b32 	%r347, 16;
	mov.b32 	%r348, 31;
	mov.b32 	%r349, -1;
	// begin inline asm
	shfl.sync.down.b32 %r340, %r341, %r347, %r348, %r349;
	// end inline asm
	// begin inline asm
	shfl.sync.down.b32 %r345, %r597, %r347, %r348, %r349;
	// end inline asm
	mov.b32 	%f237, %r340;
	setp.gt.s32 	%p160, %r299, 15;
	setp.lt.f32 	%p161, %f325, %f237;
	or.pred  	%p162, %p160, %p161;
	@%p162 bra 	$L__BB27_195;
	setp.leu.f32 	%p163, %f325, %f237;
	setp.lt.s32 	%p164, %r597, %r345;
	and.pred  	%p165, %p163, %p164;
	selp.f32 	%f325, %f325, %f237, %p165;
	selp.b32 	%r597, %r597, %r345, %p165;
$L__BB27_195:
	setp.ne.s32 	%p166, %r299, 0;
	@%p166 bra 	$L__BB27_197;
	shr.u32 	%r350, %r125, 2;
	and.b32  	%r351, %r350, 248;
	mov.u32 	%r352, _ZZN3cub18CUB_300001_SM_10006detail6reduce28DeviceReduceSingleTileKernelINS2_10policy_hubIN4cuda3std3__45tupleIJfiEEEy13smaller_tupleIfEE10Policy1000EN6thrust24THRUST_300001_SM_1000_NS12zip_iteratorINS8_IJNSF_6detail15normal_iteratorINSF_10device_ptrIfEEEENSF_17counting_iteratorIiNSF_11use_defaultESN_SN_EEEEEEEPS9_ySB_S9_S9_NS7_10__identityEEEvT0_T1_T2_T3_T4_T6_E12temp_storage;
	add.s32 	%r353, %r352, %r351;
	st.shared.f32 	[%r353+8], %f325;
	st.shared.u32 	[%r353+12], %r597;
$L__BB27_197:
	bar.sync 	0;
	setp.ne.s32 	%p167, %r125, 0;
	@%p167 bra 	$L__BB27_212;
	ld.shared.f32 	%f240, [_ZZN3cub18CUB_300001_SM_10006detail6reduce28DeviceReduceSingleTileKernelINS2_10policy_hubIN4cuda3std3__45tupleIJfiEEEy13smaller_tupleIfEE10Policy1000EN6thrust24THRUST_300001_SM_1000_NS12zip_iteratorINS8_IJNSF_6detail15normal_iteratorINSF_10device_ptrIfEEEENSF_17counting_iteratorIiNSF_11use_defaultESN_SN_EEEEEEEPS9_ySB_S9_S9_NS7_10__identityEEEvT0_T1_T2_T3_T4_T6_E12temp_storage+16];
	setp.lt.f32 	%p168, %f325, %f240;
	@%p168 bra 	$L__BB27_200;
	ld.shared.u32 	%r354, [_ZZN3cub18CUB_300001_SM_10006detail6reduce28DeviceReduceSingleTileKernelINS2_10policy_hubIN4cuda3std3__45tupleIJfiEEEy13smaller_tupleIfEE10Policy1000EN6thrust24THRUST_300001_SM_1000_NS12zip_iteratorINS8_IJNSF_6detail15normal_iteratorINSF_10device_ptrIfEEEENSF_17counting_iteratorIiNSF_11use_defaultESN_SN_EEEEEEEPS9_ySB_S9_S9_NS7_10__identityEEEvT0_T1_T2_T3_T4_T6_E12temp_storage+20];
	setp.geu.f32 	%p169, %f240, %f325;
	setp.lt.s32 	%p170, %r597, %r354;
	and.pred  	%p171, %p169, %p170;
	selp.f32 	%f325, %f325, %f240, %p171;
	selp.b32 	%r597, %r597, %r354, %p171;
$L__BB27_200:
	ld.shared.f32 	%f243, [_ZZN3cub18CUB_300001_SM_10006detail6reduce28DeviceReduceSingleTileKernelINS2_10policy_hubIN4cuda3std3__45tupleIJfiEEEy13smaller_tupleIfEE10Policy1000EN6thrust24THRUST_300001_SM_1000_NS12zip_iteratorINS8_IJNSF_6detail15normal_iteratorINSF_10device_ptrIfEEEENSF_17counting_iteratorIiNSF_11use_defaultESN_SN_EEEEEEEPS9_ySB_S9_S9_NS7_10__identityEEEvT0_T1_T2_T3_T4_T6_E12temp_storage+24];
	setp.lt.f32 	%p172, %f325, %f243;
	@%p172 bra 	$L__BB27_202;
	ld.shared.u32 	%r356, [_ZZN3cub18CUB_300001_SM_10006detail6reduce28DeviceReduceSingleTileKernelINS2_10policy_hubIN4cuda3std3__45tupleIJfiEEEy13smaller_tupleIfEE10Policy1000EN6thrust24THRUST_300001_SM_1000_NS12zip_iteratorINS8_IJNSF_6detail15normal_iteratorINSF_10device_ptrIfEEEENSF_17counting_iteratorIiNSF_11use_defaultESN_SN_EEEEEEEPS9_ySB_S9_S9_NS7_10__identityEEEvT0_T1_T2_T3_T4_T6_E12temp_storage+28];
	setp.geu.f32 	%p173, %f243, %f325;
	setp.lt.s32 	%p174, %r597, %r356;
	and.pred  	%p175, %p173, %p174;
	selp.f32 	%f325, %f325, %f243, %p175;
	selp.b32 	%r597, %r597, %r356, %p175;
$L__BB27_202:
	ld.shared.f32 	%f246, [_ZZN3cub18CUB_300001_SM_10006detail6reduce28DeviceReduceSingleTileKernelINS2_10policy_hubIN4cuda3std3__45tupleIJfiEEEy13smaller_tupleIfEE10Policy1000EN6thrust24THRUST_300001_SM_1000_NS12zip_iteratorINS8_IJNSF_6detail15normal_iteratorINSF_10device_ptrIfEEEENSF_17counting_iteratorIiNSF_11use_defaultESN_SN_EEEEEEEPS9_ySB_S9_S9_NS7_10__identityEEEvT0_T1_T2_T3_T4_T6_E12temp_storage+32];
	setp.lt.f32 	%p176, %f325, %f246;
	@%p176 bra 	$L__BB27_204;
	ld.shared.u32 	%r358, [_ZZN3cub18CUB_300001_SM_10006detail6reduce28DeviceReduceSingleTileKernelINS2_10policy_hubIN4cuda3std3__45tupleIJfiEEEy13smaller_tupleIfEE10Policy1000EN6thrust24THRUST_300001_SM_1000_NS12zip_iteratorINS8_IJNSF_6detail15normal_iteratorINSF_10device_ptrIfEEEENSF_17counting_iteratorIiNSF_11use_defaultESN_SN_EEEEEEEPS9_ySB_S9_S9_NS7_10__identityEEEvT0_T1_T2_T3_T4_T6_E12temp_storage+36];
	setp.geu.f32 	%p177, %f246, %f325;
	setp.lt.s32 	%p178, %r597, %r358;
	and.pred  	%p179, %p177, %p178;
	selp.f32 	%f325, %f325, %f246, %p179;
	selp.b32 	%r597, %r597, %r358, %p179;
$L__BB27_204:
	ld.shared.f32 	%f249, [_ZZN3cub18CUB_300001_SM_10006detail6reduce28DeviceReduceSingleTileKernelINS2_10policy_hubIN4cuda3std3__45tupleIJfiEEEy13smaller_tupleIfEE10Policy1000EN6thrust24THRUST_300001_SM_1000_NS12zip_iteratorINS8_IJNSF_6detail15normal_iteratorINSF_10device_ptrIfEEEENSF_17counting_iteratorIiNSF_11use_defaultESN_SN_EEEEEEEPS9_ySB_S9_S9_NS7_10__identityEEEvT0_T1_T2_T3_T4_T6_E12temp_storage+40];
	setp.lt.f32 	%p180, %f325, %f249;
	@%p180 bra 	$L__BB27_206;
	ld.shared.u32 	%r360, [_ZZN3cub18CUB_300001_SM_10006detail6reduce28DeviceReduceSingleTileKernelINS2_10policy_hubIN4cuda3std3__45tupleIJfiEEEy13smaller_tupleIfEE10Policy1000EN6thrust24THRUST_300001_SM_1000_NS12zip_iteratorINS8_IJNSF_6detail15normal_iteratorINSF_10device_ptrIfEEEENSF_17counting_iteratorIiNSF_11use_defaultESN_SN_EEEEEEEPS9_ySB_S9_S9_NS7_10__identityEEEvT0_T1_T2_T3_T4_T6_E12temp_storage+44];
	setp.geu.f32 	%p181, %f249, %f325;
	setp.lt.s32 	%p182, %r597, %r360;
	and.pred  	%p183, %p181, %p182;
	selp.f32 	%f325, %f325, %f249, %p183;
	selp.b32 	%r597, %r597, %r360, %p183;
$L__BB27_206:
	ld.shared.f32 	%f252, [_ZZN3cub18CUB_300001_SM_10006detail6reduce28DeviceReduceSingleTileKernelINS2_10policy_hubIN4cuda3std3__45tupleIJfiEEEy13smaller_tupleIfEE10Policy1000EN6thrust24THRUST_300001_SM_1000_NS12zip_iteratorINS8_IJNSF_6detail15normal_iteratorINSF_10device_ptrIfEEEENSF_17counting_iteratorIiNSF_11use_defaultESN_SN_EEEEEEEPS9_ySB_S9_S9_NS7_10__identityEEEvT0_T1_T2_T3_T4_T6_E12temp_storage+48];
	setp.lt.f32 	%p184, %f325, %f252;
	@%p184 bra 	$L__BB27_208;
	ld.shared.u32 	%r362, [_ZZN3cub18CUB_300001_SM_10006detail6reduce28DeviceReduceSingleTileKernelINS2_10policy_hubIN4cuda3std3__45tupleIJfiEEEy13smaller_tupleIfEE10Policy1000EN6thrust24THRUST_300001_SM_1000_NS12zip_iteratorINS8_IJNSF_6detail15normal_iteratorINSF_10device_ptrIfEEEENSF_17counting_iteratorIiNSF_11use_defaultESN_SN_EEEEEEEPS9_ySB_S9_S9_NS7_10__identityEEEvT0_T1_T2_T3_T4_T6_E12temp_storage+52];
	setp.geu.f32 	%p185, %f252, %f325;
	setp.lt.s32 	%p186, %r597, %r362;
	and.pred  	%p187, %p185, %p186;
	selp.f32 	%f325, %f325, %f252, %p187;
	selp.b32 	%r597, %r597, %r362, %p187;
$L__BB27_208:
	ld.shared.f32 	%f255, [_ZZN3cub18CUB_300001_SM_10006detail6reduce28DeviceReduceSingleTileKernelINS2_10policy_hubIN4cuda3std3__45tupleIJfiEEEy13smaller_tupleIfEE10Policy1000EN6thrust24THRUST_300001_SM_1000_NS12zip_iteratorINS8_IJNSF_6detail15normal_iteratorINSF_10device_ptrIfEEEENSF_17counting_iteratorIiNSF_11use_defaultESN_SN_EEEEEEEPS9_ySB_S9_S9_NS7_10__identityEEEvT0_T1_T2_T3_T4_T6_E12temp_storage+56];
	setp.lt.f32 	%p188, %f325, %f255;
	@%p188 bra 	$L__BB27_210;
	ld.shared.u32 	%r364, [_ZZN3cub18CUB_300001_SM_10006detail6reduce28DeviceReduceSingleTileKernelINS2_10policy_hubIN4cuda3std3__45tupleIJfiEEEy13smaller_tupleIfEE10Policy1000EN6thrust24THRUST_300001_SM_1000_NS12zip_iteratorINS8_IJNSF_6detail15normal_iteratorINSF_10device_ptrIfEEEENSF_17counting_iteratorIiNSF_11use_defaultESN_SN_EEEEEEEPS9_ySB_S9_S9_NS7_10__identityEEEvT0_T1_T2_T3_T4_T6_E12temp_storage+60];
	setp.geu.f32 	%p189, %f255, %f325;
	setp.lt.s32 	%p190, %r597, %r364;
	and.pred  	%p191, %p189, %p190;
	selp.f32 	%f325, %f325, %f255, %p191;
	selp.b32 	%r597, %r597, %r364, %p191;
$L__BB27_210:
	ld.shared.f32 	%f258, [_ZZN3cub18CUB_300001_SM_10006detail6reduce28DeviceReduceSingleTileKernelINS2_10policy_hubIN4cuda3std3__45tupleIJfiEEEy13smaller_tupleIfEE10Policy1000EN6thrust24THRUST_300001_SM_1000_NS12zip_iteratorINS8_IJNSF_6detail15normal_iteratorINSF_10device_ptrIfEEEENSF_17counting_iteratorIiNSF_11use_defaultESN_SN_EEEEEEEPS9_ySB_S9_S9_NS7_10__identityEEEvT0_T1_T2_T3_T4_T6_E12temp_storage+64];
	setp.lt.f32 	%p192, %f325, %f258;
	@%p192 bra 	$L__BB27_212;
	ld.shared.u32 	%r366, [_ZZN3cub18CUB_300001_SM_10006detail6reduce28DeviceReduceSingleTileKernelINS2_10policy_hubIN4cuda3std3__45tupleIJfiEEEy13smaller_tupleIfEE10Policy1000EN6thrust24THRUST_300001_SM_1000_NS12zip_iteratorINS8_IJNSF_6detail15normal_iteratorINSF_10device_ptrIfEEEENSF_17counting_iteratorIiNSF_11use_defaultESN_SN_EEEEEEEPS9_ySB_S9_S9_NS7_10__identityEEEvT0_T1_T2_T3_T4_T6_E12temp_storage+68];
	setp.geu.f32 	%p193, %f258, %f325;
	setp.lt.s32 	%p194, %r597, %r366;
	and.pred  	%p195, %p193, %p194;
	selp.b32 	%r597, %r597, %r366, %p195;
	selp.f32 	%f325, %f325, %f258, %p195;
$L__BB27_212:
	mov.u32 	%r535, %tid.x;
	setp.ne.s32 	%p394, %r535, 0;
	@%p394 bra 	$L__BB27_216;
	setp.lt.f32 	%p395, %f368, %f325;
	@%p395 bra 	$L__BB27_215;
	setp.geu.f32 	%p396, %f325, %f368;
	setp.lt.s32 	%p397, %r645, %r597;
	and.pred  	%p398, %p396, %p397;
	selp.f32 	%f368, %f368, %f325, %p398;
	selp.b32 	%r645, %r645, %r597, %p398;
$L__BB27_215:
	st.global.f32 	[%rd1], %f368;
	st.global.u32 	[%rd1+4], %r645;
$L__BB27_216:
	ret;

}
	// .globl	_ZN3cub18CUB_300001_SM_10006detail6reduce18DeviceReduceKernelINS2_10policy_hubIN4cuda3std3__45tupleIJfiEEEy13smaller_tupleIfEE10Policy1000EN6thrust24THRUST_300001_SM_1000_NS12zip_iteratorINS8_IJNSF_6detail15normal_iteratorINSF_10device_ptrIfEEEENSF_17counting_iteratorIiNSF_11use_defaultESN_SN_EEEEEEEySB_S9_NS7_10__identityEEEvT0_PT3_T1_NS0_13GridEvenShareISV_EET2_T4_
.visible .entry _ZN3cub18CUB_300001_SM_10006detail6reduce18DeviceReduceKernelINS2_10policy_hubIN4cuda3std3__45tupleIJfiEEEy13smaller_tupleIfEE10Policy1000EN6thrust24THRUST_300001_SM_1000_NS12zip_iteratorINS8_IJNSF_6detail15normal_iteratorINSF_10device_ptrIfEEEENSF_17counting_iteratorIiNSF_11use_defaultESN_SN_EEEEEEEySB_S9_NS7_10__identityEEEvT0_PT3_T1_NS0_13GridEvenShareISV_EET2_T4_(
	.param .align 8 .b8 _ZN3cub18CUB_300001_SM_10006detail6reduce18DeviceReduceKernelINS2_10policy_hubIN4cuda3std3__45tupleIJfiEEEy13smaller_tupleIfEE10Policy1000EN6thrust24THRUST_300001_SM_1000_NS12zip_iteratorINS8_IJNSF_6detail15normal_iteratorINSF_10device_ptrIfEEEENSF_17counting_iteratorIiNSF_11use_defaultESN_SN_EEEEEEEySB_S9_NS7_10__identityEEEvT0_PT3_T1_NS0_13GridEvenShareISV_EET2_T4__param_0[16],
	.param .u64 .ptr .align 1 _ZN3cub18CUB_300001_SM_10006detail6reduce18DeviceReduceKernelINS2_10policy_hubIN4cuda3std3__45tupleIJfiEEEy13smaller_tupleIfEE10Policy1000EN6thrust24THRUST_300001_SM_1000_NS12zip_iteratorINS8_IJNSF_6detail15normal_iteratorINSF_10device_ptrIfEEEENSF_17counting_iteratorIiNSF_11use_defaultESN_SN_EEEEEEEySB_S9_NS7_10__identityEEEvT0_PT3_T1_NS0_13GridEvenShareISV_EET2_T4__param_1,
	.param .u64 _ZN3cub18CUB_300001_SM_10006detail6reduce18DeviceReduceKernelINS2_10policy_hubIN4cuda3std3__45tupleIJfiEEEy13smaller_tupleIfEE10Policy1000EN6thrust24THRUST_300001_SM_1000_NS12zip_iteratorINS8_IJNSF_6detail15normal_iteratorINSF_10device_ptrIfEEEENSF_17counting_iteratorIiNSF_11use_defaultESN_SN_EEEEEEEySB_S9_NS7_10__identityEEEvT0_PT3_T1_NS0_13GridEvenShareISV_EET2_T4__param_2,
	.param .align 8 .b8 _ZN3cub18CUB_300001_SM_10006detail6reduce18DeviceReduceKernelINS2_10policy_hubIN4cuda3std3__45tupleIJfiEEEy13smaller_tupleIfEE10Policy1000EN6thrust24THRUST_300001_SM_1000_NS12zip_iteratorINS8_IJNSF_6detail15normal_iteratorINSF_10device_ptrIfEEEENSF_17counting_iteratorIiNSF_11use_defaultESN_SN_EEEEEEEySB_S9_NS7_10__identityEEEvT0_PT3_T1_NS0_13GridEvenShareISV_EET2_T4__param_3[72],
	.param .align 1 .b8 _ZN3cub18CUB_300001_SM_10006detail6reduce18DeviceReduceKernelINS2_10policy_hubIN4cuda3std3__45tupleIJfiEEEy13smaller_tupleIfEE10Policy1000EN6thrust24THRUST_300001_SM_1000_NS12zip_iteratorINS8_IJNSF_6detail15normal_iteratorINSF_10device_ptrIfEEEENSF_17counting_iteratorIiNSF_11use_defaultESN_SN_EEEEEEEySB_S9_NS7_10__identityEEEvT0_PT3_T1_NS0_13GridEvenShareISV_EET2_T4__param_4[1],
	.param .align 1 .b8 _ZN3cub18CUB_300001_SM_10006detail6reduce18DeviceReduceKernelINS2_10policy_hubIN4cuda3std3__45tupleIJfiEEEy13smaller_tupleIfEE10Policy1000EN6thrust24THRUST_300001_SM_1000_NS12zip_iteratorINS8_IJNSF_6detail15normal_iteratorINSF_10device_ptrIfEEEENSF_17counting_iteratorIiNSF_11use_defaultESN_SN_EEEEEEEySB_S9_NS7_10__identityEEEvT0_PT3_T1_NS0_13GridEvenShareISV_EET2_T4__param_5[1]
)
.maxntid 256
{
	.reg .pred 	%p<394>;
	.reg .b32 	%r<664>;
	.reg .b32 	%f<362>;
	.reg .b64 	%rd<57>;
	// demoted variable
	.shared .align 4 .b8 _ZZN3cub18CUB_300001_SM_10006detail6reduce18DeviceReduceKernelINS2_10policy_hubIN4cuda3std3__45tupleIJfiEEEy13smaller_tupleIfEE10Policy1000EN6thrust24THRUST_300001_SM_1000_NS12zip_iteratorINS8_IJNSF_6detail15normal_iteratorINSF_10device_ptrIfEEEENSF_17counting_iteratorIiNSF_11use_defaultESN_SN_EEEEEEEySB_S9_NS7_10__identityEEEvT0_PT3_T1_NS0_13GridEvenShareISV_EET2_T4_E12temp_storage[80];
	ld.param.u32 	%r2, [_ZN3cub18CUB_300001_SM_10006detail6reduce18DeviceReduceKernelINS2_10policy_hubIN4cuda3std3__45tupleIJfiEEEy13smaller_tupleIfEE10Policy1000EN6thrust24THRUST_300001_SM_1000_NS12zip_iteratorINS8_IJNSF_6detail15normal_iteratorINSF_10device_ptrIfEEEENSF_17counting_iteratorIiNSF_11use_defaultESN_SN_EEEEEEEySB_S9_NS7_10__identityEEEvT0_PT3_T1_NS0_13GridEvenShareISV_EET2_T4__param_0+8];
	ld.param.u64 	%rd1, [_ZN3cub18CUB_300001_SM_10006detail6reduce18DeviceReduceKernelINS2_10policy_hubIN4cuda3std3__45tupleIJfiEEEy13smaller_tupleIfEE10Policy1000EN6thrust24THRUST_300001_SM_1000_NS12zip_iteratorINS8_IJNSF_6detail15normal_iteratorINSF_10device_ptrIfEEEENSF_17counting_iteratorIiNSF_11use_defaultESN_SN_EEEEEEEySB_S9_NS7_10__identityEEEvT0_PT3_T1_NS0_13GridEvenShareISV_EET2_T4__param_3+32];
	ld.param.u32 	%r1, [_ZN3cub18CUB_300001_SM_10006detail6reduce18DeviceReduceKernelINS2_10policy_hubIN4cuda3std3__45tupleIJfiEEEy13smaller_tupleIfEE10Policy1000EN6thrust24THRUST_300001_SM_1000_NS12zip_iteratorINS8_IJNSF_6detail15normal_iteratorINSF_10device_ptrIfEEEENSF_17counting_iteratorIiNSF_11use_defaultESN_SN_EEEEEEEySB_S9_NS7_10__identityEEEvT0_PT3_T1_NS0_13GridEvenShareISV_EET2_T4__param_3+40];
	ld.param.u64 	%rd15, [_ZN3cub18CUB_300001_SM_10006detail6reduce18DeviceReduceKernelINS2_10policy_hubIN4cuda3std3__45tupleIJfiEEEy13smaller_tupleIfEE10Policy1000EN6thrust24THRUST_300001_SM_1000_NS12zip_iteratorINS8_IJNSF_6detail15normal_iteratorINSF_10device_ptrIfEEEENSF_17counting_iteratorIiNSF_11use_defaultESN_SN_EEEEEEEySB_S9_NS7_10__identityEEEvT0_PT3_T1_NS0_13GridEvenShareISV_EET2_T4__param_0];
	cvta.to.global.u64 	%rd2, %rd15;
	mov.u32 	%r3, %ctaid.x;
	shl.b32 	%r248, %r1, 11;
	cvt.s64.s32 	%rd3, %r248;
	shl.b32 	%r249, %r3, 11;
	cvt.u64.u32 	%rd4, %r249;
	sub.s64 	%rd5, %rd1, %rd4;
	setp.gt.u64 	%p1, %rd5, 2047;
	@%p1 bra 	$L__BB28_106;
	cvt.u32.u64 	%r381, %rd4;
	cvt.u32.u64 	%r4, %rd1;
	sub.s32 	%r5, %r4, %r381;
	mov.u32 	%r6, %tid.x;
	setp.ge.s32 	%p195, %r6, %r5;
	mov.f32 	%f321, 0f00000000;
	mov.b32 	%r618, 0;
	mov.u32 	%r570, %r6;
	@%p195 bra 	$L__BB28_3;
	add.s32 	%r383, %r381, %r6;
	mul.wide.u32 	%rd37, %r383, 4;
	add.s64 	%rd38, %rd2, %rd37;
	add.s32 	%r618, %r2, %r383;
	ld.global.f32 	%f321, [%rd38];
	add.s32 	%r570, %r6, 256;
$L__BB28_3:
	setp.ge.s32 	%p196, %r570, %r5;
	@%p196 bra 	$L__BB28_44;
	not.b32 	%r386, %r570;
	add.s32 	%r11, %r386, %r4;
	sub.s32 	%r387, %r11, %r381;
	shr.u32 	%r388, %r387, 8;
	add.s32 	%r12, %r388, 1;
	and.b32  	%r13, %r12, 7;
	setp.lt.u32 	%p197, %r387, 1792;
	@%p197 bra 	$L__BB28_23;
	and.b32  	%r389, %r12, 33554424;
	neg.s32 	%r558, %r389;
$L__BB28_6:
	.pragma "nounroll";
	cvt.s64.s32 	%rd39, %r570;
	add.s64 	%rd40, %rd39, %rd4;
	shl.b64 	%rd41, %rd40, 2;
	add.s64 	%rd6, %rd2, %rd41;
	cvt.u32.u64 	%r390, %rd40;
	add.s32 	%r18, %r2, %r390;
	ld.global.f32 	%f4, [%rd6];
	setp.lt.f32 	%p198, %f321, %f4;
	@%p198 bra 	$L__BB28_8;
	setp.geu.f32 	%p199, %f4, %f321;
	setp.lt.s32 	%p200, %r618, %r18;
	and.pred  	%p201, %p199, %p200;
	selp.b32 	%r618, %r618, %r18, %p201;
	selp.f32 	%f321, %f321, %f4, %p201;
$L__BB28_8:
	ld.global.f32 	%f7, [%rd6+1024];
	setp.lt.f32 	%p202, %f321, %f7;
	@%p202 bra 	$L__BB28_10;
	add.s32 	%r391, %r18, 256;
	setp.geu.f32 	%p203, %f7, %f321;
	setp.lt.s32 	%p204, %r618, %r391;
	and.pred  	%p205, %p203, %p204;
	selp.b32 	%r618, %r618, %r391, %p205;
	selp.f32 	%f321, %f321, %f7, %p205;
$L__BB28_10:
	ld.global.f32 	%f10, [%rd6+2048];
	setp.lt.f32 	%p206, %f321, %f10;
	@%p206 bra 	$L__BB28_12;
	add.s32 	%r392, %r18, 512;
	setp.geu.f32 	%p207, %f10, %f321;
	setp.lt.s32 	%p208, %r618, %r392;
	and.pred  	%p209, %p207, %p208;
	selp.b32 	%r618, %r618, %r392, %p209;
	selp.f32 	%f321, %f321, %f10, %p209;
$L__BB28_12:
	ld.global.f32 	%f13, [%rd6+3072];
	setp.lt.f32 	%p210, %f321, %f13;
	@%p210 bra 	$L__BB28_14;
	add.s32 	%r393, %r18, 768;
	setp.geu.f32 	%p211, %f13, %f321;
	setp.lt.s32 	%p212, %r618, %r393;
	and.pred  	%p213, %p211, %p212;
	selp.b32 	%r618, %r618, %r393, %p213;
	selp.f32 	%f321, %f321, %f13, %p213;
$L__BB28_14:
	ld.global.f32 	%f16, [%rd6+4096];
	setp.lt.f32 	%p214, %f321, %f16;
	@%p214 bra 	$L__BB28_16;
	add.s32 	%r394, %r18, 1024;
	setp.geu.f32 	%p215, %f16, %f321;
	setp.lt.s32 	%p216, %r618, %r394;
	and.pred  	%p217, %p215, %p216;
	selp.b32 	%r618, %r618, %r394, %p217;
	selp.f32 	%f321, %f321, %f16, %p217;
$L__BB28_16:
	ld.global.f32 	%f19, [%rd6+5120];
	setp.lt.f32 	%p218, %f321, %f19;
	@%p218 bra 	$L__BB28_18;
	add.s32 	%r395, %r18, 1280;
	setp.geu.f32 	%p219, %f19, %f321;
	setp.lt.s32 	%p220, %r618, %r395;
	and.pred  	%p221, %p219, %p220;
	selp.b32 	%r618, %r618, %r395, %p221;
	selp.f32 	%f321, %f321, %f19, %p221;
$L__BB28_18:
	ld.global.f32 	%f22, [%rd6+6144];
	setp.lt.f32 	%p222, %f321, %f22;
	@%p222 bra 	$L__BB28_20;
	add.s32 	%r396, %r18, 1536;
	setp.geu.f32 	%p223, %f22, %f321;
	setp.lt.s32 	%p224, %r618, %r396;
	and.pred  	%p225, %p223, %p224;
	selp.b32 	%r618, %r618, %r396, %p225;
	selp.f32 	%f321, %f321, %f22, %p225;
$L__BB28_20:
	ld.global.f32 	%f25, [%rd6+7168];
	setp.lt.f32 	%p226, %f321, %f25;
	@%p226 bra 	$L__BB28_22;
	add.s32 	%r397, %r18, 1792;
	setp.geu.f32 	%p227, %f25, %f321;
	setp.lt.s32 	%p228, %r618, %r397;
	and.pred  	%p229, %p227, %p228;
	selp.b32 	%r618, %r618, %r397, %p229;
	selp.f32 	%f321, %f321, %f25, %p229;
$L__BB28_22:
	add.s32 	%r570, %r570, 2048;
	add.s32 	%r558, %r558, 8;
	setp.ne.s32 	%p230, %r558, 0;
	@%p230 bra 	$L__BB28_6;
$L__BB28_23:
	setp.eq.s32 	%p231, %r13, 0;
	@%p231 bra 	$L__BB28_44;
	setp.lt.u32 	%p232, %r13, 4;
	@%p232 bra 	$L__BB28_34;
	cvt.s64.s32 	%rd42, %r570;
	add.s64 	%rd43, %rd42, %rd4;
	shl.b64 	%rd44, %rd43, 2;
	add.s64 	%rd7, %rd2, %rd44;
	cvt.u32.u64 	%r399, %rd43;
	add.s32 	%r40, %r2, %r399;
	ld.global.f32 	%f30, [%rd7];
	setp.lt.f32 	%p233, %f321, %f30;
	@%p233 bra 	$L__BB28_27;
	setp.geu.f32 	%p234, %f30, %f321;
	setp.lt.s32 	%p235, %r618, %r40;
	and.pred  	%p236, %p234, %p235;
	selp.b32 	%r618, %r618, %r40, %p236;
	selp.f32 	%f321, %f321, %f30, %p236;
$L__BB28_27:
	ld.global.f32 	%f33, [%rd7+1024];
	setp.lt.f32 	%p237, %f321, %f33;
	@%p237 bra 	$L__BB28_29;
	add.s32 	%r400, %r40, 256;
	setp.geu.f32 	%p238, %f33, %f321;
	setp.lt.s32 	%p239, %r618, %r400;
	and.pred  	%p240, %p238, %p239;
	selp.b32 	%r618, %r618, %r400, %p240;
	selp.f32 	%f321, %f321, %f33, %p240;
$L__BB28_29:
	ld.global.f32 	%f36, [%rd7+2048];
	setp.lt.f32 	%p241, %f321, %f36;
	@%p241 bra 	$L__BB28_31;
	add.s32 	%r401, %r40, 512;
	setp.geu.f32 	%p242, %f36, %f321;
	setp.lt.s32 	%p243, %r618, %r401;
	and.pred  	%p244, %p242, %p243;
	selp.b32 	%r618, %r618, %r401, %p244;
	selp.f32 	%f321, %f321, %f36, %p244;
$L__BB28_31:
	ld.global.f32 	%f39, [%rd7+3072];
	setp.lt.f32 	%p245, %f321, %f39;
	@%p245 bra 	$L__BB28_33;
	add.s32 	%r402, %r40, 768;
	setp.geu.f32 	%p246, %f39, %f321;
	setp.lt.s32 	%p247, %r618, %r402;
	and.pred  	%p248, %p246, %p247;
	selp.b32 	%r618, %r618, %r402, %p248;
	selp.f32 	%f321, %f321, %f39, %p248;
$L__BB28_33:
	add.s32 	%r570, %r570, 1024;
$L__BB28_34:
	and.b32  	%r404, %r12, 3;
	setp.eq.s32 	%p249, %r404, 0;
	@%p249 bra 	$L__BB28_44;
	setp.eq.s32 	%p250, %r404, 1;
	@%p250 bra 	$L__BB28_41;
	cvt.s64.s32 	%rd45, %r570;
	add.s64 	%rd46, %rd45, %rd4;
	shl.b64 	%rd47, %rd46, 2;
	add.s64 	%rd8, %rd2, %rd47;
	cvt.u32.u64 	%r405, %rd46;
	add.s32 	%r53, %r2, %r405;
	ld.global.f32 	%f44, [%rd8];
	setp.lt.f32 	%p251, %f321, %f44;
	@%p251 bra 	$L__BB28_38;
	setp.geu.f32 	%p252, %f44, %f321;
	setp.lt.s32 	%p253, %r618, %r53;
	and.pred  	%p254, %p252, %p253;
	selp.b32 	%r618, %r618, %r53, %p254;
	selp.f32 	%f321, %f321, %f44, %p254;
$L__BB28_38:
	ld.global.f32 	%f47, [%rd8+1024];
	setp.lt.f32 	%p255, %f321, %f47;
	@%p255 bra 	$L__BB28_40;
	add.s32 	%r406, %r53, 256;
	setp.geu.f32 	%p256, %f47, %f321;
	setp.lt.s32 	%p257, %r618, %r406;
	and.pred  	%p258, %p256, %p257;
	selp.b32 	%r618, %r618, %r406, %p258;
	selp.f32 	%f321, %f321, %f47, %p258;
$L__BB28_40:
	add.s32 	%r570, %r570, 512;
$L__BB28_41:
	and.b32  	%r407, %r11, 256;
	setp.ne.s32 	%p259, %r407, 0;
	@%p259 bra 	$L__BB28_44;
	cvt.s64.s32 	%rd48, %r570;
	add.s64 	%rd49, %rd48, %rd4;
	shl.b64 	%rd50, %rd49, 2;
	add.s64 	%rd51, %rd2, %rd50;
	cvt.u32.u64 	%r408, %rd49;
	add.s32 	%r62, %r2, %r408;
	ld.global.f32 	%f52, [%rd51];
	setp.lt.f32 	%p260, %f321, %f52;
	@%p260 bra 	$L__BB28_44;
	setp.geu.f32 	%p261, %f52, %f321;
	setp.lt.s32 	%p262, %r618, %r62;
	and.pred  	%p263, %p261, %p262;
	selp.b32 	%r618, %r618, %r62, %p263;
	selp.f32 	%f321, %f321, %f52, %p263;
$L__BB28_44:
	setp.lt.s32 	%p264, %r5, 256;
	@%p264 bra 	$L__BB28_72;
	// begin inline asm
	mov.u32 %r486, %laneid;
	// end inline asm
	mov.b32 	%r488, %f321;
	mov.b32 	%r494, 1;
	mov.b32 	%r495, 31;
	mov.b32 	%r496, -1;
	// begin inline asm
	shfl.sync.down.b32 %r487, %r488, %r494, %r495, %r496;
	// end inline asm
	// begin inline asm
	shfl.sync.down.b32 %r492, %r618, %r494, %r495, %r496;
	// end inline asm
	mov.b32 	%f55, %r487;
	setp.gt.s32 	%p333, %r486, 30;
	setp.lt.f32 	%p334, %f321, %f55;
	or.pred  	%p335, %p333, %p334;
	@%p335 bra 	$L__BB28_47;
	setp.leu.f32 	%p336, %f321, %f55;
	setp.lt.s32 	%p337, %r618, %r492;
	and.pred  	%p338, %p336, %p337;
	selp.b32 	%r618, %r618, %r492, %p338;
	selp.f32 	%f321, %f321, %f55, %p338;
$L__BB28_47:
	mov.b32 	%r498, %f321;
	mov.b32 	%r504, 2;
	mov.b32 	%r505, 31;
	mov.b32 	%r506, -1;
	// begin inline asm
	shfl.sync.down.b32 %r497, %r498, %r504, %r505, %r506;
	// end inline asm
	// begin inline asm
	shfl.sync.down.b32 %r502, %r618, %r504, %r505, %r506;
	// end inline asm
	mov.b32 	%f58, %r497;
	setp.gt.s32 	%p339, %r486, 29;
	setp.lt.f32 	%p340, %f321, %f58;
	or.pred  	%p341, %p339, %p340;
	@%p341 bra 	$L__BB28_49;
	setp.leu.f32 	%p342, %f321, %f58;
	setp.lt.s32 	%p343, %r618, %r502;
	and.pred  	%p344, %p342, %p343;
	selp.b32 	%r618, %r618, %r502, %p344;
	selp.f32 	%f321, %f321, %f58, %p344;
$L__BB28_49:
	mov.b32 	%r508, %f321;
	mov.b32 	%r514, 4;
	mov.b32 	%r515, 31;
	mov.b32 	%r516, -1;
	// begin inline asm
	shfl.sync.down.b32 %r507, %r508, %r514, %r515, %r516;
	// end inline asm
	// begin inline asm
	shfl.sync.down.b32 %r512, %r618, %r514, %r515, %r516;
	// end inline asm
	mov.b32 	%f61, %r507;
	setp.gt.s32 	%p345, %r486, 27;
	setp.lt.f32 	%p346, %f321, %f61;
	or.pred  	%p347, %p345, %p346;
	@%p347 bra 	$L__BB28_51;
	setp.leu.f32 	%p348, %f321, %f61;
	setp.lt.s32 	%p349, %r618, %r512;
	and.pred  	%p350, %p348, %p349;
	selp.b32 	%r618, %r618, %r512, %p350;
	selp.f32 	%f321, %f321, %f61, %p350;
$L__BB28_51:
	mov.b32 	%r518, %f321;
	mov.b32 	%r524, 8;
	mov.b32 	%r525, 31;
	mov.b32 	%r526, -1;
	// begin inline asm
	shfl.sync.down.b32 %r517, %r518, %r524, %r525, %r526;
	// end inline asm
	// begin inline asm
	shfl.sync.down.b32 %r522, %r618, %r524, %r525, %r526;
	// end inline asm
	mov.b32 	%f64, %r517;
	setp.gt.s32 	%p351, %r486, 23;
	setp.lt.f32 	%p352, %f321, %f64;
	or.pred  	%p353, %p351, %p352;
	@%p353 bra 	$L__BB28_53;
	setp.leu.f32 	%p354, %f321, %f64;
	setp.lt.s32 	%p355, %r618, %r522;
	and.pred  	%p356, %p354, %p355;
	selp.b32 	%r618, %r618, %r522, %p356;
	selp.f32 	%f321, %f321, %f64, %p356;
$L__BB28_53:
	mov.b32 	%r528, %f321;
	mov.b32 	%r534, 16;
	mov.b32 	%r535, 31;
	mov.b32 	%r536, -1;
	// begin inline asm
	shfl.sync.down.b32 %r527, %r528, %r534, %r535, %r536;
	// end inline asm
	// begin inline asm
	shfl.sync.down.b32 %r532, %r618, %r534, %r535, %r536;
	// end inline asm
	mov.b32 	%f67, %r527;
	setp.gt.s32 	%p357, %r486, 15;
	setp.lt.f32 	%p358, %f321, %f67;
	or.pred  	%p359, %p357, %p358;
	@%p359 bra 	$L__BB28_55;
	setp.leu.f32 	%p360, %f321, %f67;
	setp.lt.s32 	%p361, %r618, %r532;
	and.pred  	%p362, %p360, %p361;
	selp.b32 	%r618, %r618, %r532, %p362;
	selp.f32 	%f321, %f321, %f67, %p362;
$L__BB28_55:
	setp.ne.s32 	%p363, %r486, 0;
	@%p363 bra 	$L__BB28_57;
	shr.u32 	%r537, %r6, 2;
	and.b32  	%r538, %r537, 248;
	mov.u32 	%r539, _ZZN3cub18CUB_300001_SM_10006detail6reduce18DeviceReduceKernelINS2_10policy_hubIN4cuda3std3__45tupleIJfiEEEy13smaller_tupleIfEE10Policy1000EN6thrust24THRUST_300001_SM_1000_NS12zip_iteratorINS8_IJNSF_6detail15normal_iteratorINSF_10device_ptrIfEEEENSF_17counting_iteratorIiNSF_11use_defaultESN_SN_EEEEEEEySB_S9_NS7_10__identityEEEvT0_PT3_T1_NS0_13GridEvenShareISV_EET2_T4_E12temp_storage;
	add.s32 	%r540, %r539, %r538;
	st.shared.f32 	[%r540+8], %f321;
	st.shared.u32 	[%r540+12], %r618;
$L__BB28_57:
	bar.sync 	0;
	setp.ne.s32 	%p364, %r6, 0;
	@%p364 bra 	$L__BB28_208;
	ld.shared.f32 	%f70, [_ZZN3cub18CUB_300001_SM_10006detail6reduce18DeviceReduceKernelINS2_10policy_hubIN4cuda3std3__45tupleIJfiEEEy13smaller_tupleIfEE10Policy1000EN6thrust24THRUST_300001_SM_1000_NS12zip_iteratorINS8_IJNSF_6detail15normal_iteratorINSF_10device_ptrIfEEEENSF_17counting_iteratorIiNSF_11use_defaultESN_SN_EEEEEEEySB_S9_NS7_10__identityEEEvT0_PT3_T1_NS0_13GridEvenShareISV_EET2_T4_E12temp_storage+16];
	setp.lt.f32 	%p365, %f321, %f70;
	@%p365 bra 	$L__BB28_60;
	ld.shared.u32 	%r541, [_ZZN3cub18CUB_300001_SM_10006detail6reduce18DeviceReduceKernelINS2_10policy_hubIN4cuda3std3__45tupleIJfiEEEy13smaller_tupleIfEE10Policy1000EN6thrust24THRUST_300001_SM_1000_NS12zip_iteratorINS8_IJNSF_6detail15normal_iteratorINSF_10device_ptrIfEEEENSF_17counting_iteratorIiNSF_11use_defaultESN_SN_EEEEEEEySB_S9_NS7_10__identityEEEvT0_PT3_T1_NS0_13GridEvenShareISV_EET2_T4_E12temp_storage+20];
	setp.geu.f32 	%p366, %f70, %f321;
	setp.lt.s32 	%p367, %r618, %r541;
	and.pred  	%p368, %p366, %p367;
	selp.b32 	%r618, %r618, %r541, %p368;
	selp.f32 	%f321, %f321, %f70, %p368;
$L__BB28_60:
	ld.shared.f32 	%f73, [_ZZN3cub18CUB_300001_SM_10006detail6reduce18DeviceReduceKernelINS2_10policy_hubIN4cuda3std3__45tupleIJfiEEEy13smaller_tupleIfEE10Policy1000EN6thrust24THRUST_300001_SM_1000_NS12zip_iteratorINS8_IJNSF_6detail15normal_iteratorINSF_10device_ptrIfEEEENSF_17counting_iteratorIiNSF_11use_defaultESN_SN_EEEEEEEySB_S9_NS7_10__identityEEEvT0_PT3_T1_NS0_13GridEvenShareISV_EET2_T4_E12temp_storage+24];
	setp.lt.f32 	%p369, %f321, %f73;
	@%p369 bra 	$L__BB28_62;
	ld.shared.u32 	%r543, [_ZZN3cub18CUB_300001_SM_10006detail6reduce18DeviceReduceKernelINS2_10policy_hubIN4cuda3std3__45tupleIJfiEEEy13smaller_tupleIfEE10Policy1000EN6thrust24THRUST_300001_SM_1000_NS12zip_iteratorINS8_IJNSF_6detail15normal_iteratorINSF_10device_ptrIfEEEENSF_17counting_iteratorIiNSF_11use_defaultESN_SN_EEEEEEEySB_S9_NS7_10__identityEEEvT0_PT3_T1_NS0_13GridEvenShareISV_EET2_T4_E12temp_storage+28];
	setp.geu.f32 	%p370, %f73, %f321;
	setp.lt.s32 	%p371, %r618, %r543;
	and.pred  	%p372, %p370, %p371;
	selp.b32 	%r618, %r618, %r543, %p372;
	selp.f32 	%f321, %f321, %f73, %p372;
$L__BB28_62:
	ld.shared.f32 	%f76, [_ZZN3cub18CUB_300001_SM_10006detail6reduce18DeviceReduceKernelINS2_10policy_hubIN4cuda3std3__45tupleIJfiEEEy13smaller_tupleIfEE10Policy1000EN6thrust24THRUST_300001_SM_1000_NS12zip_iteratorINS8_IJNSF_6detail15normal_iteratorINSF_10device_ptrIfEEEENSF_17counting_iteratorIiNSF_11use_defaultESN_SN_EEEEEEEySB_S9_NS7_10__identityEEEvT0_PT3_T1_NS0_13GridEvenShareISV_EET2_T4_E12temp_storage+32];
	setp.lt.f32 	%p373, %f321, %f76;
	@%p373 bra 	$L__BB28_64;
	ld.shared.u32 	%r545, [_ZZN3cub18CUB_300001_SM_10006detail6reduce18DeviceReduceKernelINS2_10policy_hubIN4cuda3std3__45tupleIJfiEEEy13smaller_tupleIfEE10Policy1000EN6thrust24THRUST_300001_SM_1000_NS12zip_iteratorINS8_IJNSF_6detail15normal_iteratorINSF_10device_ptrIfEEEENSF_17counting_iteratorIiNSF_11use_defaultESN_SN_EEEEEEEySB_S9_NS7_10__identityEEEvT0_PT3_T1_NS0_13GridEvenShareISV_EET2_T4_E12temp_storage+36];
	setp.geu.f32 	%p374, %f76, %f321;
	setp.lt.s32 	%p375, %r618, %r545;
	and.pred  	%p376, %p374, %p375;
	selp.b32 	%r618, %r618, %r545, %p376;
	selp.f32 	%f321, %f321, %f76, %p376;
$L__BB28_64:
	ld.shared.f32 	%f79, [_ZZN3cub18CUB_300001_SM_10006detail6reduce18DeviceReduceKernelINS2_10policy_hubIN4cuda3std3__45tupleIJfiEEEy13smaller_tupleIfEE10Policy1000EN6thrust24THRUST_300001_SM_1000_NS12zip_iteratorINS8_IJNSF_6detail15normal_iteratorINSF_10device_ptrIfEEEENSF_17counting_iteratorIiNSF_11use_defaultESN_SN_EEEEEEEySB_S9_NS7_10__identityEEEvT0_PT3_T1_NS0_13GridEvenShareISV_EET2_T4_E12temp_storage+40];
	setp.lt.f32 	%p377, %f321, %f79;
	@%p377 bra 	$L__BB28_66;
	ld.shared.u32 	%r547, [_ZZN3cub18CUB_300001_SM_10006detail6reduce18DeviceReduceKernelINS2_10policy_hubIN4cuda3std3__45tupleIJfiEEEy13smaller_tupleIfEE10Policy1000EN6thrust24THRUST_300001_SM_1000_NS12zip_iteratorINS8_IJNSF_6detail15normal_iteratorINSF_10device_ptrIfEEEENSF_17counting_iteratorIiNSF_11use_defaultESN_SN_EEEEEEEySB_S9_NS7_10__identityEEEvT0_PT3_T1_NS0_13GridEvenShareISV_EET2_T4_E12temp_storage+44];
	setp.geu.f32 	%p378, %f79, %f321;
	setp.lt.s32 	%p379, %r618, %r547;
	and.pred  	%p380, %p378, %p379;
	selp.b32 	%r618, %r618, %r547, %p380;
	selp.f32 	%f321, %f321, %f79, %p380;
$L__BB28_66:
	ld.shared.f32 	%f82, [_ZZN3cub18CUB_300001_SM_10006detail6reduce18DeviceReduceKernelINS2_10policy_hubIN4cuda3std3__45tupleIJfiEEEy13smaller_tupleIfEE10Policy1000EN6thrust24THRUST_300001_SM_1000_NS12zip_iteratorINS8_IJNSF_6detail15normal_iteratorINSF_10device_ptrIfEEEENSF_17counting_iteratorIiNSF_11use_defaultESN_SN_EEEEEEEySB_S9_NS7_10__identityEEEvT0_PT3_T1_NS0_13GridEvenShareISV_EET2_T4_E12temp_storage+48];
	setp.lt.f32 	%p381, %f321, %f82;
	@%p381 bra 	$L__BB28_68;
	ld.shared.u32 	%r549, [_ZZN3cub18CUB_300001_SM_10006detail6reduce18DeviceReduceKernelINS2_10policy_hubIN4cuda3std3__45tupleIJfiEEEy13smaller_tupleIfEE10Policy1000EN6thrust24THRUST_300001_SM_1000_NS12zip_iteratorINS8_IJNSF_6detail15normal_iteratorINSF_10device_ptrIfEEEENSF_17counting_iteratorIiNSF_11use_defaultESN_SN_EEEEEEEySB_S9_NS7_10__identityEEEvT0_PT3_T1_NS0_13GridEvenShareISV_EET2_T4_E12temp_storage+52];
	setp.geu.f32 	%p382, %f82, %f321;
	setp.lt.s32 	%p383, %r618, %r549;
	and.pred  	%p384, %p382, %p383;
	selp.b32 	%r618, %r618, %r549, %p384;
	selp.f32 	%f321, %f321, %f82, %p384;
$L__BB28_68:
	ld.shared.f32 	%f85, [_ZZN3cub18CUB_300001_SM_10006detail6reduce18DeviceReduceKernelINS2_10policy_hubIN4cuda3std3__45tupleIJfiEEEy13smaller_tupleIfEE10Policy1000EN6thrust24THRUST_300001_SM_1000_NS12zip_iteratorINS8_IJNSF_6detail15normal_iteratorINSF_10device_ptrIfEEEENSF_17counting_iteratorIiNSF_11use_defaultESN_SN_EEEEEEEySB_S9_NS7_10__identityEEEvT0_PT3_T1_NS0_13GridEvenShareISV_EET2_T4_E12temp_storage+56];
	setp.lt.f32 	%p385, %f321, %f85;
	@%p385 bra 	$L__BB28_70;
	ld.shared.u32 	%r551, [_ZZN3cub18CUB_300001_SM_10006detail6reduce18DeviceReduceKernelINS2_10policy_hubIN4cuda3std3__45tupleIJfiEEEy13smaller_tupleIfEE10Policy1000EN6thrust24THRUST_300001_SM_1000_NS12zip_iteratorINS8_IJNSF_6detail15normal_iteratorINSF_10device_ptrIfEEEENSF_17counting_iteratorIiNSF_11use_defaultESN_SN_EEEEEEEySB_S9_NS7_10__identityEEEvT0_PT3_T1_NS0_13GridEvenShareISV_EET2_T4_E12temp_storage+60];
	setp.geu.f32 	%p386, %f85, %f321;
	setp.lt.s32 	%p387, %r618, %r551;
	and.pred  	%p388, %p386, %p387;
	selp.b32 	%r618, %r618, %r551, %p388;
	selp.f32 	%f321, %f321, %f85, %p388;
$L__BB28_70:
	ld.shared.f32 	%f88, [_ZZN3cub18CUB_300001_SM_10006detail6reduce18DeviceReduceKernelINS2_10policy_hubIN4cuda3std3__45tupleIJfiEEEy13smaller_tupleIfEE10Policy1000EN6thrust24THRUST_300001_SM_1000_NS12zip_iteratorINS8_IJNSF_6detail15normal_iteratorINSF_10device_ptrIfEEEENSF_17counting_iteratorIiNSF_11use_defaultESN_SN_EEEEEEEySB_S9_NS7_10__identityEEEvT0_PT3_T1_NS0_13GridEvenShareISV_EET2_T4_E12temp_storage+64];
	setp.lt.f32 	%p389, %f321, %f88;
	@%p389 bra 	$L__BB28_208;
	ld.shared.u32 	%r553, [_ZZN3cub18CUB_300001_SM_10006detail6reduce18DeviceReduceKernelINS2_10policy_hubIN4cuda3std3__45tupleIJfiEEEy13smaller_tupleIfEE10Policy1000EN6thrust24THRUST_300001_SM_1000_NS12zip_iteratorINS8_IJNSF_6detail15normal_iteratorINSF_10device_ptrIfEEEENSF_17counting_iteratorIiNSF_11use_defaultESN_SN_EEEEEEEySB_S9_NS7_10__identityEEEvT0_PT3_T1_NS0_13GridEvenShareISV_EET2_T4_E12temp_storage+68];
	setp.geu.f32 	%p390, %f88, %f321;
	setp.lt.s32 	%p391, %r618, %r553;
	and.pred  	%p392, %p390, %p391;
	selp.b32 	%r618, %r618, %r553, %p392;
	selp.f32 	%f321, %f321, %f88, %p392;
	bra.uni 	$L__BB28_208;
$L__BB28_72:
	// begin inline asm
	mov.u32 %r409, %laneid;
	// end inline asm
	and.b32  	%r420, %r6, 992;
	add.s32 	%r421, %r420, 32;
	setp.gt.s32 	%p265, %r421, %r5;
	not.b32 	%r422, %r420;
	add.s32 	%r423, %r5, %r422;
	selp.b32 	%r418, %r423, 31, %p265;
	mov.b32 	%r411, %f321;
	mov.b32 	%r417, 1;
	mov.b32 	%r419, -1;
	// begin inline asm
	shfl.sync.down.b32 %r410, %r411, %r417, %r418, %r419;
	// end inline asm
	// begin inline asm
	shfl.sync.down.b32 %r415, %r618, %r417, %r418, %r419;
	// end inline asm
	mov.b32 	%f90, %r410;
	setp.ge.s32 	%p266, %r409, %r418;
	setp.lt.f32 	%p267, %f321, %f90;
	or.pred  	%p268, %p266, %p267;
	@%p268 bra 	$L__BB28_74;
	setp.leu.f32 	%p269, %f321, %f90;
	setp.lt.s32 	%p270, %r618, %r415;
	and.pred  	%p271, %p269, %p270;
	selp.f32 	%f321, %f321, %f90, %p271;
	selp.b32 	%r618, %r618, %r415, %p271;
$L__BB28_74:
	mov.b32 	%r425, %f321;
	mov.b32 	%r431, 2;
	mov.b32 	%r433, -1;
	// begin inline asm
	shfl.sync.down.b32 %r424, %r425, %r431, %r418, %r433;
	// end inline asm
	// begin inline asm
	shfl.sync.down.b32 %r429, %r618, %r431, %r418, %r433;
	// end inline asm
	mov.b32 	%f93, %r424;
	add.s32 	%r434, %r409, 2;
	setp.gt.s32 	%p272, %r434, %r418;
	setp.lt.f32 	%p273, %f321, %f93;
	or.pred  	%p274, %p272, %p273;
	@%p274 bra 	$L__BB28_76;
	setp.leu.f32 	%p275, %f321, %f93;
	setp.lt.s32 	%p276, %r618, %r429;
	and.pred  	%p277, %p275, %p276;
	selp.f32 	%f321, %f321, %f93, %p277;
	selp.b32 	%r618, %r618, %r429, %p277;
$L__BB28_76:
	mov.b32 	%r436, %f321;
	mov.b32 	%r442, 4;
	mov.b32 	%r444, -1;
	// begin inline asm
	shfl.sync.down.b32 %r435, %r436, %r442, %r418, %r444;
	// end inline asm
	// begin inline asm
	shfl.sync.down.b32 %r440, %r618, %r442, %r418, %r444;
	// end inline asm
	mov.b32 	%f96, %r435;
	add.s32 	%r445, %r409, 4;
	setp.gt.s32 	%p278, %r445, %r418;
	setp.lt.f32 	%p279, %f321, %f96;
	or.pred  	%p280, %p278, %p279;
	@%p280 bra 	$L__BB28_78;
	setp.leu.f32 	%p281, %f321, %f96;
	setp.lt.s32 	%p282, %r618, %r440;
	and.pred  	%p283, %p281, %p282;
	selp.f32 	%f321, %f321, %f96, %p283;
	selp.b32 	%r618, %r618, %r440, %p283;
$L__BB28_78:
	mov.b32 	%r447, %f321;
	mov.b32 	%r453, 8;
	mov.b32 	%r455, -1;
	// begin inline asm
	shfl.sync.down.b32 %r446, %r447, %r453, %r418, %r455;
	// end inline asm
	// begin inline asm
	shfl.sync.down.b32 %r451, %r618, %r453, %r418, %r455;
	// end inline asm
	mov.b32 	%f99, %r446;
	add.s32 	%r456, %r409, 8;
	setp.gt.s32 	%p284, %r456, %r418;
	setp.lt.f32 	%p285, %f321, %f99;
	or.pred  	%p286, %p284, %p285;
	@%p286 bra 	$L__BB28_80;
	setp.leu.f32 	%p287, %f321, %f99;
	setp.lt.s32 	%p288, %r618, %r451;
	and.pred  	%p289, %p287, %p288;
	selp.f32 	%f321, %f321, %f99, %p289;
	selp.b32 	%r618, %r618, %r451, %p289;
$L__BB28_80:
	mov.b32 	%r458, %f321;
	mov.b32 	%r464, 16;
	mov.b32 	%r466, -1;
	// begin inline asm
	shfl.sync.down.b32 %r457, %r458, %r464, %r418, %r466;
	// end inline asm
	// begin inline asm
	shfl.sync.down.b32 %r462, %r618, %r464, %r418, %r466;
	// end inline asm
	mov.b32 	%f102, %r457;
	add.s32 	%r467, %r409, 16;
	setp.gt.s32 	%p290, %r467, %r418;
	setp.lt.f32 	%p291, %f321, %f102;
	or.pred  	%p292, %p290, %p291;
	@%p292 bra 	$L__BB28_82;
	setp.leu.f32 	%p293, %f321, %f102;
	setp.lt.s32 	%p294, %r618, %r462;
	and.pred  	%p295, %p293, %p294;
	selp.f32 	%f321, %f321, %f102, %p295;
	selp.b32 	%r618, %r618, %r462, %p295;
$L__BB28_82:
	setp.ne.s32 	%p296, %r409, 0;
	@%p296 bra 	$L__BB28_84;
	shr.u32 	%r468, %r6, 2;
	and.b32  	%r469, %r468, 248;
	mov.u32 	%r470, _ZZN3cub18CUB_300001_SM_10006detail6reduce18DeviceReduceKernelINS2_10policy_hubIN4cuda3std3__45tupleIJfiEEEy13smaller_tupleIfEE10Policy1000EN6thrust24THRUST_300001_SM_1000_NS12zip_iteratorINS8_IJNSF_6detail15normal_iteratorINSF_10device_ptrIfEEEENSF_17counting_iteratorIiNSF_11use_defaultESN_SN_EEEEEEEySB_S9_NS7_10__identityEEEvT0_PT3_T1_NS0_13GridEvenShareISV_EET2_T4_E12temp_storage;
	add.s32 	%r471, %r470, %r469;
	st.shared.f32 	[%r471+8], %f321;
	st.shared.u32 	[%r471+12], %r618;
$L__BB28_84:
	bar.sync 	0;
	setp.ne.s32 	%p297, %r6, 0;
	@%p297 bra 	$L__BB28_208;
	setp.lt.s32 	%p298, %r5, 33;
	@%p298 bra 	$L__BB28_88;
	ld.shared.f32 	%f105, [_ZZN3cub18CUB_300001_SM_10006detail6reduce18DeviceReduceKernelINS2_10policy_hubIN4cuda3std3__45tupleIJfiEEEy13smaller_tupleIfEE10Policy1000EN6thrust24THRUST_300001_SM_1000_NS12zip_iteratorINS8_IJNSF_6detail15normal_iteratorINSF_10device_ptrIfEEEENSF_17counting_iteratorIiNSF_11use_defaultESN_SN_EEEEEEEySB_S9_NS7_10__identityEEEvT0_PT3_T1_NS0_13GridEvenShareISV_EET2_T4_E12temp_storage+16];
	setp.lt.f32 	%p299, %f321, %f105;
	@%p299 bra 	$L__BB28_88;
	ld.shared.u32 	%r472, [_ZZN3cub18CUB_300001_SM_10006detail6reduce18DeviceReduceKernelINS2_10policy_hubIN4cuda3std3__45tupleIJfiEEEy13smaller_tupleIfEE10Policy1000EN6thrust24THRUST_300001_SM_1000_NS12zip_iteratorINS8_IJNSF_6detail15normal_iteratorINSF_10device_ptrIfEEEENSF_17counting_iteratorIiNSF_11use_defaultESN_SN_EEEEEEEySB_S9_NS7_10__identityEEEvT0_PT3_T1_NS0_13GridEvenShareISV_EET2_T4_E12temp_storage+20];
	setp.geu.f32 	%p300, %f105, %f321;
	setp.lt.s32 	%p301, %r618, %r472;
	and.pred  	%p302, %p300, %p301;
	selp.f32 	%f321, %f321, %f105, %p302;
	selp.b32 	%r618, %r618, %r472, %p302;
$L__BB28_88:
	setp.lt.s32 	%p303, %r5, 65;
	@%p303 bra 	$L__BB28_91;
	ld.shared.f32 	%f108, [_ZZN3cub18CUB_300001_SM_10006detail6reduce18DeviceReduceKernelINS2_10policy_hubIN4cuda3std3__45tupleIJfiEEEy13smaller_tupleIfEE10Policy1000EN6thrust24THRUST_300001_SM_1000_NS12zip_iteratorINS8_IJNSF_6detail15normal_iteratorINSF_10device_ptrIfEEEENSF_17counting_iteratorIiNSF_11use_defaultESN_SN_EEEEEEEySB_S9_NS7_10__identityEEEvT0_PT3_T1_NS0_13GridEvenShareISV_EET2_T4_E12temp_storage+24];
	setp.lt.f32 	%p304, %f321, %f108;
	@%p304 bra 	$L__BB28_91;
	ld.shared.u32 	%r474, [_ZZN3cub18CUB_300001_SM_10006detail6reduce18DeviceReduceKernelINS2_10policy_hubIN4cuda3std3__45tupleIJfiEEEy13smaller_tupleIfEE10Policy1000EN6thrust24THRUST_300001_SM_1000_NS12zip_iteratorINS8_IJNSF_6detail15normal_iteratorINSF_10device_ptrIfEEEENSF_17counting_iteratorIiNSF_11use_defaultESN_SN_EEEEEEEySB_S9_NS7_10__identityEEEvT0_PT3_T1_NS0_13GridEvenShareISV_EET2_T4_E12temp_storage+28];
	setp.geu.f32 	%p305, %f108, %f321;
	setp.lt.s32 	%p306, %r618, %r474;
	and.pred  	%p307, %p305, %p306;
	selp.f32 	%f321, %f321, %f108, %p307;
	selp.b32 	%r618, %r618, %r474, %p307;
$L__BB28_91:
	setp.lt.s32 	%p308, %r5, 97;
	@%p308 bra 	$L__BB28_94;
	ld.shared.f32 	%f111, [_ZZN3cub18CUB_300001_SM_10006detail6reduce18DeviceReduceKernelINS2_10policy_hubIN4cuda3std3__45tupleIJfiEEEy13smaller_tupleIfEE10Policy1000EN6thrust24THRUST_300001_SM_1000_NS12zip_iteratorINS8_IJNSF_6detail15normal_iteratorINSF_10device_ptrIfEEEENSF_17counting_iteratorIiNSF_11use_defaultESN_SN_EEEEEEEySB_S9_NS7_10__identityEEEvT0_PT3_T1_NS0_13GridEvenShareISV_EET2_T4_E12temp_storage+32];
	setp.lt.f32 	%p309, %f321, %f111;
	@%p309 bra 	$L__BB28_94;
	ld.shared.u32 	%r476, [_ZZN3cub18CUB_300001_SM_10006detail6reduce18DeviceReduceKernelINS2_10policy_hubIN4cuda3std3__45tupleIJfiEEEy13smaller_tupleIfEE10Policy1000EN6thrust24THRUST_300001_SM_1000_NS12zip_iteratorINS8_IJNSF_6detail15normal_iteratorINSF_10device_ptrIfEEEENSF_17counting_iteratorIiNSF_11use_defaultESN_SN_EEEEEEEySB_S9_NS7_10__identityEEEvT0_PT3_T1_NS0_13GridEvenShareISV_EET2_T4_E12temp_storage+36];
	setp.geu.f32 	%p310, %f111, %f321;
	setp.lt.s32 	%p311, %r618, %r476;
	and.pred  	%p312, %p310, %p311;
	selp.f32 	%f321, %f321, %f111, %p312;
	selp.b32 	%r618, %r618, %r476, %p312;
$L__BB28_94:
	setp.lt.s32 	%p313, %r5, 129;
	@%p313 bra 	$L__BB28_97;
	ld.shared.f32 	%f114, [_ZZN3cub18CUB_300001_SM_10006detail6reduce18DeviceReduceKernelINS2_10policy_hubIN4cuda3std3__45tupleIJfiEEEy13smaller_tupleIfEE10Policy1000EN6thrust24THRUST_300001_SM_1000_NS12zip_iteratorINS8_IJNSF_6detail15normal_iteratorINSF_10device_ptrIfEEEENSF_17counting_iteratorIiNSF_11use_defaultESN_SN_EEEEEEEySB_S9_NS7_10__identityEEEvT0_PT3_T1_NS0_13GridEvenShareISV_EET2_T4_E12temp_storage+40];
	setp.lt.f32 	%p314, %f321, %f114;
	@%p314 bra 	$L__BB28_97;
	ld.shared.u32 	%r478, [_ZZN3cub18CUB_300001_SM_10006detail6reduce18DeviceReduceKernelINS2_10policy_hubIN4cuda3std3__45tupleIJfiEEEy13smaller_tupleIfEE10Policy1000EN6thrust24THRUST_300001_SM_1000_NS12zip_iteratorINS8_IJNSF_6detail15normal_iteratorINSF_10device_ptrIfEEEENSF_17counting_iteratorIiNSF_11use_defaultESN_SN_EEEEEEEySB_S9_NS7_10__identityEEEvT0_PT3_T1_NS0_13GridEvenShareISV_EET2_T4_E12temp_storage+44];
	setp.geu.f32 	%p315, %f114, %f321;
	setp.lt.s32 	%p316, %r618, %r478;
	and.pred  	%p317, %p315, %p316;
	selp.f32 	%f321, %f321, %f114, %p317;
	selp.b32 	%r618, %r618, %r478, %p317;
$L__BB28_97:
	setp.lt.s32 	%p318, %r5, 161;
	@%p318 bra 	$L__BB28_100;
	ld.shared.f32 	%f117, [_ZZN3cub18CUB_300001_SM_10006detail6reduce18DeviceReduceKernelINS2_10policy_hubIN4cuda3std3__45tupleIJfiEEEy13smaller_tupleIfEE10Policy1000EN6thrust24THRUST_300001_SM_1000_NS12zip_iteratorINS8_IJNSF_6detail15normal_iteratorINSF_10device_ptrIfEEEENSF_17counting_iteratorIiNSF_11use_defaultESN_SN_EEEEEEEySB_S9_NS7_10__identityEEEvT0_PT3_T1_NS0_13GridEvenShareISV_EET2_T4_E12temp_storage+48];
	setp.lt.f32 	%p319, %f321, %f117;
	@%p319 bra 	$L__BB28_100;
	ld.shared.u32 	%r480, [_ZZN3cub18CUB_300001_SM_10006detail6reduce18DeviceReduceKernelINS2_10policy_hubIN4cuda3std3__45tupleIJfiEEEy13smaller_tupleIfEE10Policy1000EN6thrust24THRUST_300001_SM_1000_NS12zip_iteratorINS8_IJNSF_6detail15normal_iteratorINSF_10device_ptrIfEEEENSF_17counting_iteratorIiNSF_11use_defaultESN_SN_EEEEEEEySB_S9_NS7_10__identityEEEvT0_PT3_T1_NS0_13GridEvenShareISV_EET2_T4_E12temp_storage+52];
	setp.geu.f32 	%p320, %f117, %f321;
	setp.lt.s32 	%p321, %r618, %r480;
	and.pred  	%p322, %p320, %p321;
	selp.f32 	%f321, %f321, %f117, %p322;
	selp.b32 	%r618, %r618, %r480, %p322;
$L__BB28_100:
	setp.lt.s32 	%p323, %r5, 193;
	@%p323 bra 	$L__BB28_103;
	ld.shared.f32 	%f120, [_ZZN3cub18CUB_300001_SM_10006detail6reduce18DeviceReduceKernelINS2_10policy_hubIN4cuda3std3__45tupleIJfiEEEy13smaller_tupleIfEE10Policy1000EN6thrust24THRUST_300001_SM_1000_NS12zip_iteratorINS8_IJNSF_6detail15normal_iteratorINSF_10device_ptrIfEEEENSF_17counting_iteratorIiNSF_11use_defaultESN_SN_EEEEEEEySB_S9_NS7_10__identityEEEvT0_PT3_T1_NS0_13GridEvenShareISV_EET2_T4_E12temp_storage+56];
	setp.lt.f32 	%p324, %f321, %f120;
	@%p324 bra 	$L__BB28_103;
	ld.shared.u32 	%r482, [_ZZN3cub18CUB_300001_SM_10006detail6reduce18DeviceReduceKernelINS2_10policy_hubIN4cuda3std3__45tupleIJfiEEEy13smaller_tupleIfEE10Policy1000EN6thrust24THRUST_300001_SM_1000_NS12zip_iteratorINS8_IJNSF_6detail15normal_iteratorINSF_10device_ptrIfEEEENSF_17counting_iteratorIiNSF_11use_defaultESN_SN_EEEEEEEySB_S9_NS7_10__identityEEEvT0_PT3_T1_NS0_13GridEvenShareISV_EET2_T4_E12temp_storage+60];
	setp.geu.f32 	%p325, %f120, %f321;
	setp.lt.s32 	%p326, %r618, %r482;
	and.pred  	%p327, %p325, %p326;
	selp.f32 	%f321, %f321, %f120, %p327;
	selp.b32 	%r618, %r618, %r482, %p327;
$L__BB28_103:
	setp.lt.s32 	%p328, %r5, 225;
	@%p328 bra 	$L__BB28_208;
	ld.shared.f32 	%f123, [_ZZN3cub18CUB_300001_SM_10006detail6reduce18DeviceReduceKernelINS2_10policy_hubIN4cuda3std3__45tupleIJfiEEEy13smaller_tupleIfEE10Policy1000EN6thrust24THRUST_300001_SM_1000_NS12zip_iteratorINS8_IJNSF_6detail15normal_iteratorINSF_10device_ptrIfEEEENSF_17counting_iteratorIiNSF_11use_defaultESN_SN_EEEEEEEySB_S9_NS7_10__identityEEEvT0_PT3_T1_NS0_13GridEvenShareISV_EET2_T4_E12temp_storage+64];
	setp.lt.f32 	%p329, %f321, %f123;
	@%p329 bra 	$L__BB28_208;
	ld.shared.u32 	%r484, [_ZZN3cub18CUB_300001_SM_10006detail6reduce18DeviceReduceKernelINS2_10policy_hubIN4cuda3std3__45tupleIJfiEEEy13smaller_tupleIfEE10Policy1000EN6thrust24THRUST_300001_SM_1000_NS12zip_iteratorINS8_IJNSF_6detail15normal_iteratorINSF_10device_ptrIfEEEENSF_17counting_iteratorIiNSF_11use_defaultESN_SN_EEEEEEEySB_S9_NS7_10__identityEEEvT0_PT3_T1_NS0_13GridEvenShareISV_EET2_T4_E12temp_storage+68];
	setp.geu.f32 	%p330, %f123, %f321;
	setp.lt.s32 	%p331, %r618, %r484;
	and.pred  	%p332, %p330, %p331;
	selp.b32 	%r618, %r618, %r484, %p332;
	selp.f32 	%f321, %f321, %f123, %p332;
	bra.uni 	$L__BB28_208;
$L__BB28_106:
	cvt.u32.u64 	%r250, %rd4;
	mov.u32 	%r124, %tid.x;
	add.s32 	%r251, %r250, %r124;
	mul.wide.u32 	%rd16, %r251, 4;
	add.s64 	%rd17, %rd2, %rd16;
	add.s32 	%r125, %r251, %r2;
	ld.global.f32 	%f321, [%rd17];
	ld.global.f32 	%f126, [%rd17+1024];
	ld.global.f32 	%f127, [%rd17+2048];
	ld.global.f32 	%f128, [%rd17+3072];
	ld.global.f32 	%f129, [%rd17+4096];
	ld.global.f32 	%f130, [%rd17+5120];
	ld.global.f32 	%f131, [%rd17+6144];
	ld.global.f32 	%f132, [%rd17+7168];
	setp.lt.f32 	%p2, %f321, %f126;
	mov.u32 	%r618, %r125;
	@%p2 bra 	$L__BB28_108;
	add.s32 	%r252, %r125, 256;
	setp.geu.f32 	%p3, %f126, %f321;
	setp.lt.s32 	%p4, %r125, 2147483392;
	and.pred  	%p5, %p3, %p4;
	selp.f32 	%f321, %f321, %f126, %p5;
	selp.b32 	%r618, %r125, %r252, %p5;
$L__BB28_108:
	setp.lt.f32 	%p6, %f321, %f127;
	@%p6 bra 	$L__BB28_110;
	add.s32 	%r253, %r125, 512;
	setp.geu.f32 	%p7, %f127, %f321;
	setp.lt.s32 	%p8, %r618, %r253;
	and.pred  	%p9, %p7, %p8;
	selp.f32 	%f321, %f321, %f127, %p9;
	selp.b32 	%r618, %r618, %r253, %p9;
$L__BB28_110:
	setp.lt.f32 	%p10, %f321, %f128;
	@%p10 bra 	$L__BB28_112;
	add.s32 	%r254, %r125, 768;
	setp.geu.f32 	%p11, %f128, %f321;
	setp.lt.s32 	%p12, %r618, %r254;
	and.pred  	%p13, %p11, %p12;
	selp.f32 	%f321, %f321, %f128, %p13;
	selp.b32 	%r618, %r618, %r254, %p13;
$L__BB28_112:
	setp.lt.f32 	%p14, %f321, %f129;
	@%p14 bra 	$L__BB28_114;
	add.s32 	%r255, %r125, 1024;
	setp.geu.f32 	%p15, %f129, %f321;
	setp.lt.s32 	%p16, %r618, %r255;
	and.pred  	%p17, %p15, %p16;
	selp.f32 	%f321, %f321, %f129, %p17;
	selp.b32 	%r618, %r618, %r255, %p17;
$L__BB28_114:
	setp.lt.f32 	%p18, %f321, %f130;
	@%p18 bra 	$L__BB28_116;
	add.s32 	%r256, %r125, 1280;
	setp.geu.f32 	%p19, %f130, %f321;
	setp.lt.s32 	%p20, %r618, %r256;
	and.pred  	%p21, %p19, %p20;
	selp.f32 	%f321, %f321, %f130, %p21;
	selp.b32 	%r618, %r618, %r256, %p21;
$L__BB28_116:
	setp.lt.f32 	%p22, %f321, %f131;
	@%p22 bra 	$L__BB28_118;
	add.s32 	%r257, %r125, 1536;
	setp.geu.f32 	%p23, %f131, %f321;
	setp.lt.s32 	%p24, %r618, %r257;
	and.pred  	%p25, %p23, %p24;
	selp.f32 	%f321, %f321, %f131, %p25;
	selp.b32 	%r618, %r618, %r257, %p25;
$L__BB28_118:
	setp.lt.f32 	%p26, %f321, %f132;
	@%p26 bra 	$L__BB28_120;
	add.s32 	%r258, %r125, 1792;
	setp.geu.f32 	%p27, %f132, %f321;
	setp.lt.s32 	%p28, %r618, %r258;
	and.pred  	%p29, %p27, %p28;
	selp.f32 	%f321, %f321, %f132, %p29;
	selp.b32 	%r618, %r618, %r258, %p29;
$L__BB28_120:
	setp.lt.u64 	%p30, %rd5, %rd3;
	@%p30 bra 	$L__BB28_181;
	cvt.u32.u64 	%r260, %rd3;
	cvt.u32.u64 	%r140, %rd1;
	not.b32 	%r262, %r124;
	add.s32 	%r263, %r262, %r140;
	sub.s32 	%r264, %r263, %r260;
	sub.s32 	%r614, %r264, %r250;
	mov.b32 	%r615, 0;
	add.s64 	%rd18, %rd1, -2048;
	cvt.u64.u32 	%rd19, %r124;
	mov.u64 	%rd56, %rd4;
$L__BB28_122:
	add.s64 	%rd56, %rd56, %rd3;
	setp.gt.u64 	%p31, %rd56, %rd18;
	@%p31 bra 	$L__BB28_140;
	cvt.u32.u64 	%r265, %rd56;
	add.s32 	%r266, %r2, %r265;
	add.s64 	%rd20, %rd56, %rd19;
	shl.b64 	%rd21, %rd20, 2;
	add.s64 	%rd22, %rd2, %rd21;
	add.s32 	%r145, %r266, %r124;
	ld.global.f32 	%f148, [%rd22];
	ld.global.f32 	%f149, [%rd22+1024];
	ld.global.f32 	%f150, [%rd22+2048];
	ld.global.f32 	%f151, [%rd22+3072];
	ld.global.f32 	%f152, [%rd22+4096];
	ld.global.f32 	%f153, [%rd22+5120];
	ld.global.f32 	%f154, [%rd22+6144];
	ld.global.f32 	%f155, [%rd22+7168];
	setp.lt.f32 	%p32, %f321, %f148;
	@%p32 bra 	$L__BB28_125;
	setp.geu.f32 	%p33, %f148, %f321;
	setp.lt.s32 	%p34, %r618, %r145;
	and.pred  	%p35, %p33, %p34;
	selp.f32 	%f321, %f321, %f148, %p35;
	selp.b32 	%r618, %r618, %r145, %p35;
$L__BB28_125:
	setp.lt.f32 	%p36, %f321, %f149;
	@%p36 bra 	$L__BB28_127;
	add.s32 	%r267, %r145, 256;
	setp.geu.f32 	%p37, %f149, %f321;
	setp.lt.s32 	%p38, %r618, %r267;
	and.pred  	%p39, %p37, %p38;
	selp.f32 	%f321, %f321, %f149, %p39;
	selp.b32 	%r618, %r618, %r267, %p39;
$L__BB28_127:
	setp.lt.f32 	%p40, %f321, %f150;
	@%p40 bra 	$L__BB28_129;
	add.s32 	%r268, %r145, 512;
	setp.geu.f32 	%p41, %f150, %f321;
	setp.lt.s32 	%p42, %r618, %r268;
	and.pred  	%p43, %p41, %p42;
	selp.f32 	%f321, %f321, %f150, %p43;
	selp.b32 	%r618, %r618, %r268, %p43;
$L__BB28_129:
	setp.lt.f32 	%p44, %f321, %f151;
	@%p44 bra 	$L__BB28_131;
	add.s32 	%r269, %r145, 768;
	setp.geu.f32 	%p45, %f151, %f321;
	setp.lt.s32 	%p46, %r618, %r269;
	and.pred  	%p47, %p45, %p46;
	selp.f32 	%f321, %f321, %f151, %p47;
	selp.b32 	%r618, %r618, %r269, %p47;
$L__BB28_131:
	setp.lt.f32 	%p48, %f321, %f152;
	@%p48 bra 	$L__BB28_133;
	add.s32 	%r270, %r145, 1024;
	setp.geu.f32 	%p49, %f152, %f321;
	setp.lt.s32 	%p50, %r618, %r270;
	and.pred  	%p51, %p49, %p50;
	selp.f32 	%f321, %f321, %f152, %p51;
	selp.b32 	%r618, %r618, %r270, %p51;
$L__BB28_133:
	setp.lt.f32 	%p52, %f321, %f153;
	@%p52 bra 	$L__BB28_135;
	add.s32 	%r271, %r145, 1280;
	setp.geu.f32 	%p53, %f153, %f321;
	setp.lt.s32 	%p54, %r618, %r271;
	and.pred  	%p55, %p53, %p54;
	selp.f32 	%f321, %f321, %f153, %p55;
	selp.b32 	%r618, %r618, %r271, %p55;
$L__BB28_135:
	setp.lt.f32 	%p56, %f321, %f154;
	@%p56 bra 	$L__BB28_137;
	add.s32 	%r272, %r145, 1536;
	setp.geu.f32 	%p57, %f154, %f321;
	setp.lt.s32 	%p58, %r618, %r272;
	and.pred  	%p59, %p57, %p58;
	selp.f32 	%f321, %f321, %f154, %p59;
	selp.b32 	%r618, %r618, %r272, %p59;
$L__BB28_137:
	setp.lt.f32 	%p60, %f321, %f155;
	@%p60 bra 	$L__BB28_139;
	add.s32 	%r273, %r145, 1792;
	setp.geu.f32 	%p61, %f155, %f321;
	setp.lt.s32 	%p62, %r618, %r273;
	and.pred  	%p63, %p61, %p62;
	selp.f32 	%f321, %f321, %f155, %p63;
	selp.b32 	%r618, %r618, %r273, %p63;
$L__BB28_139:
	cvt.u32.u64 	%r274, %rd3;
	sub.s64 	%rd23, %rd1, %rd56;
	setp.lt.u64 	%p64, %rd23, %rd3;
	add.s32 	%r615, %r615, 1;
	sub.s32 	%r614, %r614, %r274;
	@%p64 bra 	$L__BB28_181;
	bra.uni 	$L__BB28_122;
$L__BB28_140:
	setp.le.u64 	%p65, %rd1, %rd56;
	cvt.u32.u64 	%r275, %rd56;
	cvt.u32.u64 	%r276, %rd1;
	sub.s32 	%r277, %r276, %r275;
	setp.ge.s32 	%p66, %r124, %r277;
	or.pred  	%p67, %p65, %p66;
	@%p67 bra 	$L__BB28_181;
	cvt.u32.u64 	%r280, %rd3;
	cvt.u32.u64 	%r281, %rd4;
	not.b32 	%r282, %r124;
	add.s32 	%r164, %r282, %r140;
	add.s32 	%r283, %r280, %r281;
	sub.s32 	%r284, %r164, %r283;
	mul.lo.s32 	%r285, %r1, %r615;
	shl.b32 	%r286, %r285, 11;
	sub.s32 	%r287, %r284, %r286;
	shr.u32 	%r288, %r287, 8;
	add.s32 	%r165, %r288, 1;
	and.b32  	%r166, %r165, 7;
	setp.lt.u32 	%p68, %r287, 1792;
	mov.u32 	%r637, %r124;
	@%p68 bra 	$L__BB28_160;
	shr.u32 	%r289, %r614, 8;
	add.s32 	%r290, %r289, 1;
	and.b32  	%r291, %r290, 33554424;
	neg.s32 	%r625, %r291;
	mov.u32 	%r637, %r124;
$L__BB28_143:
	.pragma "nounroll";
	cvt.u64.u32 	%rd24, %r637;
	add.s64 	%rd25, %rd56, %rd24;
	shl.b64 	%rd26, %rd25, 2;
	add.s64 	%rd11, %rd2, %rd26;
	cvt.u32.u64 	%r292, %rd25;
	add.s32 	%r171, %r2, %r292;
	ld.global.f32 	%f173, [%rd11];
	setp.lt.f32 	%p69, %f321, %f173;
	@%p69 bra 	$L__BB28_145;
	setp.geu.f32 	%p70, %f173, %f321;
	setp.lt.s32 	%p71, %r618, %r171;
	and.pred  	%p72, %p70, %p71;
	selp.f32 	%f321, %f321, %f173, %p72;
	selp.b32 	%r618, %r618, %r171, %p72;
$L__BB28_145:
	ld.global.f32 	%f176, [%rd11+1024];
	setp.lt.f32 	%p73, %f321, %f176;
	@%p73 bra 	$L__BB28_147;
	add.s32 	%r293, %r171, 256;
	setp.geu.f32 	%p74, %f176, %f321;
	setp.lt.s32 	%p75, %r618, %r293;
	and.pred  	%p76, %p74, %p75;
	selp.f32 	%f321, %f321, %f176, %p76;
	selp.b32 	%r618, %r618, %r293, %p76;
$L__BB28_147:
	ld.global.f32 	%f179, [%rd11+2048];
	setp.lt.f32 	%p77, %f321, %f179;
	@%p77 bra 	$L__BB28_149;
	add.s32 	%r294, %r171, 512;
	setp.geu.f32 	%p78, %f179, %f321;
	setp.lt.s32 	%p79, %r618, %r294;
	and.pred  	%p80, %p78, %p79;
	selp.f32 	%f321, %f321, %f179, %p80;
	selp.b32 	%r618, %r618, %r294, %p80;
$L__BB28_149:
	ld.global.f32 	%f182, [%rd11+3072];
	setp.lt.f32 	%p81, %f321, %f182;
	@%p81 bra 	$L__BB28_151;
	add.s32 	%r295, %r171, 768;
	setp.geu.f32 	%p82, %f182, %f321;
	setp.lt.s32 	%p83, %r618, %r295;
	and.pred  	%p84, %p82, %p83;
	selp.f32 	%f321, %f321, %f182, %p84;
	selp.b32 	%r618, %r618, %r295, %p84;
$L__BB28_151:
	ld.global.f32 	%f185, [%rd11+4096];
	setp.lt.f32 	%p85, %f321, %f185;
	@%p85 bra 	$L__BB28_153;
	add.s32 	%r296, %r171, 1024;
	setp.geu.f32 	%p86, %f185, %f321;
	setp.lt.s32 	%p87, %r618, %r296;
	and.pred  	%p88, %p86, %p87;
	selp.f32 	%f321, %f321, %f185, %p88;
	selp.b32 	%r618, %r618, %r296, %p88;
$L__BB28_153:
	ld.global.f32 	%f188, [%rd11+5120];
	setp.lt.f32 	%p89, %f321, %f188;
	@%p89 bra 	$L__BB28_155;
	add.s32 	%r297, %r171, 1280;
	setp.geu.f32 	%p90, %f188, %f321;
	setp.lt.s32 	%p91, %r618, %r297;
	and.pred  	%p92, %p90, %p91;
	selp.f32 	%f321, %f321, %f188, %p92;
	selp.b32 	%r618, %r618, %r297, %p92;
$L__BB28_155:
	ld.global.f32 	%f191, [%rd11+6144];
	setp.lt.f32 	%p93, %f321, %f191;
	@%p93 bra 	$L__BB28_157;
	add.s32 	%r298, %r171, 1536;
	setp.geu.f32 	%p94, %f191, %f321;
	setp.lt.s32 	%p95, %r618, %r298;
	and.pred  	%p96, %p94, %p95;
	selp.f32 	%f321, %f321, %f191, %p96;
	selp.b32 	%r618, %r618, %r298, %p96;
$L__BB28_157:
	ld.global.f32 	%f194, [%rd11+7168];
	setp.lt.f32 	%p97, %f321, %f194;
	@%p97 bra 	$L__BB28_159;
	add.s32 	%r299, %r171, 1792;
	setp.geu.f32 	%p98, %f194, %f321;
	setp.lt.s32 	%p99, %r618, %r299;
	and.pred  	%p100, %p98, %p99;
	selp.f32 	%f321, %f321, %f194, %p100;
	selp.b32 	%r618, %r618, %r299, %p100;
$L__BB28_159:
	add.s32 	%r637, %r637, 2048;
	add.s32 	%r625, %r625, 8;
	setp.ne.s32 	%p101, %r625, 0;
	@%p101 bra 	$L__BB28_143;
$L__BB28_160:
	setp.eq.s32 	%p102, %r166, 0;
	@%p102 bra 	$L__BB28_181;
	setp.lt.u32 	%p103, %r166, 4;
	@%p103 bra 	$L__BB28_171;
	cvt.u64.u32 	%rd27, %r637;
	add.s64 	%rd28, %rd56, %rd27;
	shl.b64 	%rd29, %rd28, 2;
	add.s64 	%rd12, %rd2, %rd29;
	cvt.u32.u64 	%r301, %rd28;
	add.s32 	%r193, %r2, %r301;
	ld.global.f32 	%f199, [%rd12];
	setp.lt.f32 	%p104, %f321, %f199;
	@%p104 bra 	$L__BB28_164;
	setp.geu.f32 	%p105, %f199, %f321;
	setp.lt.s32 	%p106, %r618, %r193;
	and.pred  	%p107, %p105, %p106;
	selp.f32 	%f321, %f321, %f199, %p107;
	selp.b32 	%r618, %r618, %r193, %p107;
$L__BB28_164:
	ld.global.f32 	%f202, [%rd12+1024];
	setp.lt.f32 	%p108, %f321, %f202;
	@%p108 bra 	$L__BB28_166;
	add.s32 	%r302, %r193, 256;
	setp.geu.f32 	%p109, %f202, %f321;
	setp.lt.s32 	%p110, %r618, %r302;
	and.pred  	%p111, %p109, %p110;
	selp.f32 	%f321, %f321, %f202, %p111;
	selp.b32 	%r618, %r618, %r302, %p111;
$L__BB28_166:
	ld.global.f32 	%f205, [%rd12+2048];
	setp.lt.f32 	%p112, %f321, %f205;
	@%p112 bra 	$L__BB28_168;
	add.s32 	%r303, %r193, 512;
	setp.geu.f32 	%p113, %f205, %f321;
	setp.lt.s32 	%p114, %r618, %r303;
	and.pred  	%p115, %p113, %p114;
	selp.f32 	%f321, %f321, %f205, %p115;
	selp.b32 	%r618, %r618, %r303, %p115;
$L__BB28_168:
	ld.global.f32 	%f208, [%rd12+3072];
	setp.lt.f32 	%p116, %f321, %f208;
	@%p116 bra 	$L__BB28_170;
	add.s32 	%r304, %r193, 768;
	setp.geu.f32 	%p117, %f208, %f321;
	setp.lt.s32 	%p118, %r618, %r304;
	and.pred  	%p119, %p117, %p118;
	selp.f32 	%f321, %f321, %f208, %p119;
	selp.b32 	%r618, %r618, %r304, %p119;
$L__BB28_170:
	add.s32 	%r637, %r637, 1024;
$L__BB28_171:
	and.b32  	%r306, %r165, 3;
	setp.eq.s32 	%p120, %r306, 0;
	@%p120 bra 	$L__BB28_181;
	setp.eq.s32 	%p121, %r306, 1;
	@%p121 bra 	$L__BB28_178;
	cvt.u64.u32 	%rd30, %r637;
	add.s64 	%rd31, %rd56, %rd30;
	shl.b64 	%rd32, %rd31, 2;
	add.s64 	%rd13, %rd2, %rd32;
	cvt.u32.u64 	%r307, %rd31;
	add.s32 	%r206, %r2, %r307;
	ld.global.f32 	%f213, [%rd13];
	setp.lt.f32 	%p122, %f321, %f213;
	@%p122 bra 	$L__BB28_175;
	setp.geu.f32 	%p123, %f213, %f321;
	setp.lt.s32 	%p124, %r618, %r206;
	and.pred  	%p125, %p123, %p124;
	selp.f32 	%f321, %f321, %f213, %p125;
	selp.b32 	%r618, %r618, %r206, %p125;
$L__BB28_175:
	ld.global.f32 	%f216, [%rd13+1024];
	setp.lt.f32 	%p126, %f321, %f216;
	@%p126 bra 	$L__BB28_177;
	add.s32 	%r308, %r206, 256;
	setp.geu.f32 	%p127, %f216, %f321;
	setp.lt.s32 	%p128, %r618, %r308;
	and.pred  	%p129, %p127, %p128;
	selp.f32 	%f321, %f321, %f216, %p129;
	selp.b32 	%r618, %r618, %r308, %p129;
$L__BB28_177:
	add.s32 	%r637, %r637, 512;
$L__BB28_178:
	and.b32  	%r309, %r164, 256;
	setp.ne.s32 	%p130, %r309, 0;
	@%p130 bra 	$L__BB28_181;
	cvt.u64.u32 	%rd33, %r637;
	add.s64 	%rd34, %rd56, %rd33;
	shl.b64 	%rd35, %rd34, 2;
	add.s64 	%rd36, %rd2, %rd35;
	cvt.u32.u64 	%r310, %rd34;
	add.s32 	%r215, %r2, %r310;
	ld.global.f32 	%f221, [%rd36];
	setp.lt.f32 	%p131, %f321, %f221;
	@%p131 bra 	$L__BB28_181;
	setp.geu.f32 	%p132, %f221, %f321;
	setp.lt.s32 	%p133, %r618, %r215;
	and.pred  	%p134, %p132, %p133;
	selp.f32 	%f321, %f321, %f221, %p134;
	selp.b32 	%r618, %r618, %r215, %p134;
$L__BB28_181:
	// begin inline asm
	mov.u32 %r311, %laneid;
	// end inline asm
	mov.b32 	%r313, %f321;
	mov.b32 	%r319, 1;
	mov.b32 	%r320, 31;
	mov.b32 	%r321, -1;
	// begin inline asm
	shfl.sync.down.b32 %r312, %r313, %r319, %r320, %r321;
	// end inline asm
	// begin inline asm
	shfl.sync.down.b32 %r317, %r618, %r319, %r320, %r321;
	// end inline asm
	mov.b32 	%f224, %r312;
	setp.gt.s32 	%p135, %r311, 30;
	setp.lt.f32 	%p136, %f321, %f224;
	or.pred  	%p137, %p135, %p136;
	@%p137 bra 	$L__BB28_183;
	setp.leu.f32 	%p138, %f321, %f224;
	setp.lt.s32 	%p139, %r618, %r317;
	and.pred  	%p140, %p138, %p139;
	selp.f32 	%f321, %f321, %f224, %p140;
	selp.b32 	%r618, %r618, %r317, %p140;
$L__BB28_183:
	mov.b32 	%r323, %f321;
	mov.b32 	%r329, 2;
	mov.b32 	%r330, 31;
	mov.b32 	%r331, -1;
	// begin inline asm
	shfl.sync.down.b32 %r322, %r323, %r329, %r330, %r331;
	// end inline asm
	// begin inline asm
	shfl.sync.down.b32 %r327, %r618, %r329, %r330, %r331;
	// end inline asm
	mov.b32 	%f227, %r322;
	setp.gt.s32 	%p141, %r311, 29;
	setp.lt.f32 	%p142, %f321, %f227;
	or.pred  	%p143, %p141, %p142;
	@%p143 bra 	$L__BB28_185;
	setp.leu.f32 	%p144, %f321, %f227;
	setp.lt.s32 	%p145, %r618, %r327;
	and.pred  	%p146, %p144, %p145;
	selp.f32 	%f321, %f321, %f227, %p146;
	selp.b32 	%r618, %r618, %r327, %p146;
$L__BB28_185:
	mov.b32 	%r333, %f321;
	mov.b32 	%r339, 4;
	mov.b32 	%r340, 31;
	mov.b32 	%r341, -1;
	// begin inline asm
	shfl.sync.down.b32 %r332, %r333, %r339, %r340, %r341;
	// end inline asm
	// begin inline asm
	shfl.sync.down.b32 %r337, %r618, %r339, %r340, %r341;
	// end inline asm
	mov.b32 	%f230, %r332;
	setp.gt.s32 	%p147, %r311, 27;
	setp.lt.f32 	%p148, %f321, %f230;
	or.pred  	%p149, %p147, %p148;
	@%p149 bra 	$L__BB28_187;
	setp.leu.f32 	%p150, %f321, %f230;
	setp.lt.s32 	%p151, %r618, %r337;
	and.pred  	%p152, %p150, %p151;
	selp.f32 	%f321, %f321, %f230, %p152;
	selp.b32 	%r618, %r618, %r337, %p152;
$L__BB28_187:
	mov.b32 	%r343, %f321;
	mov.b32 	%r349, 8;
	mov.b32 	%r350, 31;
	mov.b32 	%r351, -1;
	// begin inline asm
	shfl.sync.down.b32 %r342, %r343, %r349, %r350, %r351;
	// end inline asm
	// begin inline asm
	shfl.sync.down.b32 %r347, %r618, %r349, %r350, %r351;
	// end inline asm
	mov.b32 	%f233, %r342;
	setp.gt.s32 	%p153, %r311, 23;
	setp.lt.f32 	%p154, %f321, %f233;
	or.pred  	%p155, %p153, %p154;
	@%p155 bra 	$L__BB28_189;
	setp.leu.f32 	%p156, %f321, %f233;
	setp.lt.s32 	%p157, %r618, %r347;
	and.pred  	%p158, %p156, %p157;
	selp.f32 	%f321, %f321, %f233, %p158;
	selp.b32 	%r618, %r618, %r347, %p158;
$L__BB28_189:
	mov.b32 	%r353, %f321;
	mov.b32 	%r359, 16;
	mov.b32 	%r360, 31;
	mov.b32 	%r361, -1;
	// begin inline asm
	shfl.sync.down.b32 %r352, %r353, %r359, %r360, %r361;
	// end inline asm
	// begin inline asm
	shfl.sync.down.b32 %r357, %r618, %r359, %r360, %r361;
	// end inline asm
	mov.b32 	%f236, %r352;
	setp.gt.s32 	%p159, %r311, 15;
	setp.lt.f32 	%p160, %f321, %f236;
	or.pred  	%p161, %p159, %p160;
	@%p161 bra 	$L__BB28_191;
	setp.leu.f32 	%p162, %f321, %f236;
	setp.lt.s32 	%p163, %r618, %r357;
	and.pred  	%p164, %p162, %p163;
	selp.f32 	%f321, %f321, %f236, %p164;
	selp.b32 	%r618, %r618, %r357, %p164;
$L__BB28_191:
	setp.ne.s32 	%p165, %r311, 0;
	@%p165 bra 	$L__BB28_193;
	shr.u32 	%r362, %r124, 2;
	and.b32  	%r363, %r362, 248;
	mov.u32 	%r364, _ZZN3cub18CUB_300001_SM_10006detail6reduce18DeviceReduceKernelINS2_10policy_hubIN4cuda3std3__45tupleIJfiEEEy13smaller_tupleIfEE10Policy1000EN6thrust24THRUST_300001_SM_1000_NS12zip_iteratorINS8_IJNSF_6detail15normal_iteratorINSF_10device_ptrIfEEEENSF_17counting_iteratorIiNSF_11use_defaultESN_SN_EEEEEEEySB_S9_NS7_10__identityEEEvT0_PT3_T1_NS0_13GridEvenShareISV_EET2_T4_E12temp_storage;
	add.s32 	%r365, %r364, %r363;
	st.shared.f32 	[%r365+8], %f321;
	st.shared.u32 	[%r365+12], %r618;
$L__BB28_193:
	bar.sync 	0;
	setp.ne.s32 	%p166, %r124, 0;
	@%p166 bra 	$L__BB28_208;
	ld.shared.f32 	%f239, [_ZZN3cub18CUB_300001_SM_10006detail6reduce18DeviceReduceKernelINS2_10policy_hubIN4cuda3std3__45tupleIJfiEEEy13smaller_tupleIfEE10Policy1000EN6thrust24THRUST_300001_SM_1000_NS12zip_iteratorINS8_IJNSF_6detail15normal_iteratorINSF_10device_ptrIfEEEENSF_17counting_iteratorIiNSF_11use_defaultESN_SN_EEEEEEEySB_S9_NS7_10__identityEEEvT0_PT3_T1_NS0_13GridEvenShareISV_EET2_T4_E12temp_storage+16];
	setp.lt.f32 	%p167, %f321, %f239;
	@%p167 bra 	$L__BB28_196;
	ld.shared.u32 	%r366, [_ZZN3cub18CUB_300001_SM_10006detail6reduce18DeviceReduceKernelINS2_10policy_hubIN4cuda3std3__45tupleIJfiEEEy13smaller_tupleIfEE10Policy1000EN6thrust24THRUST_300001_SM_1000_NS12zip_iteratorINS8_IJNSF_6detail15normal_iteratorINSF_10device_ptrIfEEEENSF_17counting_iteratorIiNSF_11use_defaultESN_SN_EEEEEEEySB_S9_NS7_10__identityEEEvT0_PT3_T1_NS0_13GridEvenShareISV_EET2_T4_E12temp_storage+20];
	setp.geu.f32 	%p168, %f239, %f321;
	setp.lt.s32 	%p169, %r618, %r366;
	and.pred  	%p170, %p168, %p169;
	selp.f32 	%f321, %f321, %f239, %p170;
	selp.b32 	%r618, %r618, %r366, %p170;
$L__BB28_196:
	ld.shared.f32 	%f242, [_ZZN3cub18CUB_300001_SM_10006detail6reduce18DeviceReduceKernelINS2_10policy_hubIN4cuda3std3__45tupleIJfiEEEy13smaller_tupleIfEE10Policy1000EN6thrust24THRUST_300001_SM_1000_NS12zip_iteratorINS8_IJNSF_6detail15normal_iteratorINSF_10device_ptrIfEEEENSF_17counting_iteratorIiNSF_11use_defaultESN_SN_EEEEEEEySB_S9_NS7_10__identityEEEvT0_PT3_T1_NS0_13GridEvenShareISV_EET2_T4_E12temp_storage+24];
	setp.lt.f32 	%p171, %f321, %f242;
	@%p171 bra 	$L__BB28_198;
	ld.shared.u32 	%r368, [_ZZN3cub18CUB_300001_SM_10006detail6reduce18DeviceReduceKernelINS2_10policy_hubIN4cuda3std3__45tupleIJfiEEEy13smaller_tupleIfEE10Policy1000EN6thrust24THRUST_300001_SM_1000_NS12zip_iteratorINS8_IJNSF_6detail15normal_iteratorINSF_10device_ptrIfEEEENSF_17counting_iteratorIiNSF_11use_defaultESN_SN_EEEEEEEySB_S9_NS7_10__identityEEEvT0_PT3_T1_NS0_13GridEvenShareISV_EET2_T4_E12temp_storage+28];
	setp.geu.f32 	%p172, %f242, %f321;
	setp.lt.s32 	%p173, %r618, %r368;
	and.pred  	%p174, %p172, %p173;
	selp.f32 	%f321, %f321, %f242, %p174;
	selp.b32 	%r618, %r618, %r368, %p174;
$L__BB28_198:
	ld.shared.f32 	%f245, [_ZZN3cub18CUB_300001_SM_10006detail6reduce18DeviceReduceKernelINS2_10policy_hubIN4cuda3std3__45tupleIJfiEEEy13smaller_tupleIfEE10Policy1000EN6thrust24THRUST_300001_SM_1000_NS12zip_iteratorINS8_IJNSF_6detail15normal_iteratorINSF_10device_ptrIfEEEENSF_17counting_iteratorIiNSF_11use_defaultESN_SN_EEEEEEEySB_S9_NS7_10__identityEEEvT0_PT3_T1_NS0_13GridEvenShareISV_EET2_T4_E12temp_storage+32];
	setp.lt.f32 	%p175, %f321, %f245;
	@%p175 bra 	$L__BB28_200;
	ld.shared.u32 	%r370, [_ZZN3cub18CUB_300001_SM_10006detail6reduce18DeviceReduceKernelINS2_10policy_hubIN4cuda3std3__45tupleIJfiEEEy13smaller_tupleIfEE10Policy1000EN6thrust24THRUST_300001_SM_1000_NS12zip_iteratorINS8_IJNSF_6detail15normal_iteratorINSF_10device_ptrIfEEEENSF_17counting_iteratorIiNSF_11use_defaultESN_SN_EEEEEEEySB_S9_NS7_10__identityEEEvT0_PT3_T1_NS0_13GridEvenShareISV_EET2_T4_E12temp_storage+36];
	setp.geu.f32 	%p176, %f245, %f321;
	setp.lt.s32 	%p177, %r618, %r370;
	and.pred  	%p178, %p176, %p177;
	selp.f32 	%f321, %f321, %f245, %p178;
	selp.b32 	%r618, %r618, %r370, %p178;
$L__BB28_200:
	ld.shared.f32 	%f248, [_ZZN3cub18CUB_300001_SM_10006detail6reduce18DeviceReduceKernelINS2_10policy_hubIN4cuda3std3__45tupleIJfiEEEy13smaller_tupleIfEE10Policy1000EN6thrust24THRUST_300001_SM_1000_NS12zip_iteratorINS8_IJNSF_6detail15normal_iteratorINSF_10device_ptrIfEEEENSF_17counting_iteratorIiNSF_11use_defaultESN_SN_EEEEEEEySB_S9_NS7_10__identityEEEvT0_PT3_T1_NS0_13GridEvenShareISV_EET2_T4_E12temp_storage+40];
	setp.lt.f32 	%p179, %f321, %f248;
	@%p179 bra 	$L__BB28_202;
	ld.shared.u32 	%r372, [_ZZN3cub18CUB_300001_SM_10006detail6reduce18DeviceReduceKernelINS2_10policy_hubIN4cuda3std3__45tupleIJfiEEEy13smaller_tupleIfEE10Policy1000EN6thrust24THRUST_300001_SM_1000_NS12zip_iteratorINS8_IJNSF_6detail15normal_iteratorINSF_10device_ptrIfEEEENSF_17counting_iteratorIiNSF_11use_defaultESN_SN_EEEEEEEySB_S9_NS7_10__identityEEEvT0_PT3_T1_NS0_13GridEvenShareISV_EET2_T4_E12temp_storage+44];
	setp.geu.f32 	%p180, %f248, %f321;
	setp.lt.s32 	%p181, %r618, %r372;
	and.pred  	%p182, %p180, %p181;
	selp.f32 	%f321, %f321, %f248, %p182;
	selp.b32 	%r618, %r618, %r372, %p182;
$L__BB28_202:
	ld.shared.f32 	%f251, [_ZZN3cub18CUB_300001_SM_10006detail6reduce18DeviceReduceKernelINS2_10policy_hubIN4cuda3std3__45tupleIJfiEEEy13smaller_tupleIfEE10Policy1000EN6thrust24THRUST_300001_SM_1000_NS12zip_iteratorINS8_IJNSF_6detail15normal_iteratorINSF_10device_ptrIfEEEENSF_17counting_iteratorIiNSF_11use_defaultESN_SN_EEEEEEEySB_S9_NS7_10__identityEEEvT0_PT3_T1_NS0_13GridEvenShareISV_EET2_T4_E12temp_storage+48];
	setp.lt.f32 	%p183, %f321, %f251;
	@%p183 bra 	$L__BB28_204;
	ld.shared.u32 	%r374, [_ZZN3cub18CUB_300001_SM_10006detail6reduce18DeviceReduceKernelINS2_10policy_hubIN4cuda3std3__45tupleIJfiEEEy13smaller_tupleIfEE10Policy1000EN6thrust24THRUST_300001_SM_1000_NS12zip_iteratorINS8_IJNSF_6detail15normal_iteratorINSF_10device_ptrIfEEEENSF_17counting_iteratorIiNSF_11use_defaultESN_SN_EEEEEEEySB_S9_NS7_10__identityEEEvT0_PT3_T1_NS0_13GridEvenShareISV_EET2_T4_E12temp_storage+52];
	setp.geu.f32 	%p184, %f251, %f321;
	setp.lt.s32 	%p185, %r618, %r374;
	and.pred  	%p186, %p184, %p185;
	selp.f32 	%f321, %f321, %f251, %p186;
	selp.b32 	%r618, %r618, %r374, %p186;
$L__BB28_204:
	ld.shared.f32 	%f254, [_ZZN3cub18CUB_300001_SM_10006detail6reduce18DeviceReduceKernelINS2_10policy_hubIN4cuda3std3__45tupleIJfiEEEy13smaller_tupleIfEE10Policy1000EN6thrust24THRUST_300001_SM_1000_NS12zip_iteratorINS8_IJNSF_6detail15normal_iteratorINSF_10device_ptrIfEEEENSF_17counting_iteratorIiNSF_11use_defaultESN_SN_EEEEEEEySB_S9_NS7_10__identityEEEvT0_PT3_T1_NS0_13GridEvenShareISV_EET2_T4_E12temp_storage+56];
	setp.lt.f32 	%p187, %f321, %f254;
	@%p187 bra 	$L__BB28_206;
	ld.shared.u32 	%r376, [_ZZN3cub18CUB_300001_SM_10006detail6reduce18DeviceReduceKernelINS2_10policy_hubIN4cuda3std3__45tupleIJfiEEEy13smaller_tupleIfEE10Policy1000EN6thrust24THRUST_300001_SM_1000_NS12zip_iteratorINS8_IJNSF_6detail15normal_iteratorINSF_10device_ptrIfEEEENSF_17counting_iteratorIiNSF_11use_defaultESN_SN_EEEEEEEySB_S9_NS7_10__identityEEEvT0_PT3_T1_NS0_13GridEvenShareISV_EET2_T4_E12temp_storage+60];
	setp.geu.f32 	%p188, %f254, %f321;
	setp.lt.s32 	%p189, %r618, %r376;
	and.pred  	%p190, %p188, %p189;
	selp.f32 	%f321, %f321, %f254, %p190;
	selp.b32 	%r618, %r618, %r376, %p190;
$L__BB28_206:
	ld.shared.f32 	%f257, [_ZZN3cub18CUB_300001_SM_10006detail6reduce18DeviceReduceKernelINS2_10policy_hubIN4cuda3std3__45tupleIJfiEEEy13smaller_tupleIfEE10Policy1000EN6thrust24THRUST_300001_SM_1000_NS12zip_iteratorINS8_IJNSF_6detail15normal_iteratorINSF_10device_ptrIfEEEENSF_17counting_iteratorIiNSF_11use_defaultESN_SN_EEEEEEEySB_S9_NS7_10__identityEEEvT0_PT3_T1_NS0_13GridEvenShareISV_EET2_T4_E12temp_storage+64];
	setp.lt.f32 	%p191, %f321, %f257;
	@%p191 bra 	$L__BB28_208;
	ld.shared.u32 	%r378, [_ZZN3cub18CUB_300001_SM_10006detail6reduce18DeviceReduceKernelINS2_10policy_hubIN4cuda3std3__45tupleIJfiEEEy13smaller_tupleIfEE10Policy1000EN6thrust24THRUST_300001_SM_1000_NS12zip_iteratorINS8_IJNSF_6detail15normal_iteratorINSF_10device_ptrIfEEEENSF_17counting_iteratorIiNSF_11use_defaultESN_SN_EEEEEEEySB_S9_NS7_10__identityEEEvT0_PT3_T1_NS0_13GridEvenShareISV_EET2_T4_E12temp_storage+68];
	setp.geu.f32 	%p192, %f257, %f321;
	setp.lt.s32 	%p193, %r618, %r378;
	and.pred  	%p194, %p192, %p193;
	selp.b32 	%r618, %r618, %r378, %p194;
	selp.f32 	%f321, %f321, %f257, %p194;
$L__BB28_208:
	mov.u32 	%r555, %tid.x;
	setp.ne.s32 	%p393, %r555, 0;
	@%p393 bra 	$L__BB28_210;
	ld.param.u64 	%rd55, [_ZN3cub18CUB_300001_SM_10006detail6reduce18DeviceReduceKernelINS2_10policy_hubIN4cuda3std3__45tupleIJfiEEEy13smaller_tupleIfEE10Policy1000EN6thrust24THRUST_300001_SM_1000_NS12zip_iteratorINS8_IJNSF_6detail15normal_iteratorINSF_10device_ptrIfEEEENSF_17counting_iteratorIiNSF_11use_defaultESN_SN_EEEEEEEySB_S9_NS7_10__identityEEEvT0_PT3_T1_NS0_13GridEvenShareISV_EET2_T4__param_1];
	cvta.to.global.u64 	%rd52, %rd55;
	mul.wide.u32 	%rd53, %r3, 8;
	add.s64 	%rd54, %rd52, %rd53;
	st.global.f32 	[%rd54], %f321;
	st.global.u32 	[%rd54+4], %r618;
$L__BB28_210:
	ret;

}
	// .globl	_ZN3cub18CUB_300001_SM_10006detail6reduce28DeviceReduceSingleTileKernelINS2_10policy_hubIN4cuda3std3__45tupleIJfiEEEy13smaller_tupleIfEE10Policy1000EPS9_SE_iSB_S9_S9_NS7_10__identityEEEvT0_T1_T2_T3_T4_T6_
.visible .entry _ZN3cub18CUB_300001_SM_10006detail6reduce28DeviceReduceSingleTileKernelINS2_10policy_hubIN4cuda3std3__45tupleIJfiEEEy13smaller_tupleIfEE10Policy1000EPS9_SE_iSB_S9_S9_NS7_10__identityEEEvT0_T1_T2_T3_T4_T6_(
	.param .u64 .ptr .align 1 _ZN3cub18CUB_300001_SM_10006detail6reduce28DeviceReduceSingleTileKernelINS2_10policy_hubIN4cuda3std3__45tupleIJfiEEEy13smaller_tupleIfEE10Policy1000EPS9_SE_iSB_S9_S9_NS7_10__identityEEEvT0_T1_T2_T3_T4_T6__param_0,
	.param .u64 .ptr .align 1 _ZN3cub18CUB_300001_SM_10006detail6reduce28DeviceReduceSingleTileKernelINS2_10policy_hubIN4cuda3std3__45tupleIJfiEEEy13smaller_tupleIfEE10Policy1000EPS9_SE_iSB_S9_S9_NS7_10__identityEEEvT0_T1_T2_T3_T4_T6__param_1,
	.param .u32 _ZN3cub18CUB_300001_SM_10006detail6reduce28DeviceReduceSingleTileKernelINS2_10policy_hubIN4cuda3std3__45tupleIJfiEEEy13smaller_tupleIfEE10Policy1000EPS9_SE_iSB_S9_S9_NS7_10__identityEEEvT0_T1_T2_T3_T4_T6__param_2,
	.param .align 1 .b8 _ZN3cub18CUB_300001_SM_10006detail6reduce28DeviceReduceSingleTileKernelINS2_10policy_hubIN4cuda3std3__45tupleIJfiEEEy13smaller_tupleIfEE10Policy1000EPS9_SE_iSB_S9_S9_NS7_10__identityEEEvT0_T1_T2_T3_T4_T6__param_3[1],
	.param .align 4 .b8 _ZN3cub18CUB_300001_SM_10006detail6reduce28DeviceReduceSingleTileKernelINS2_10policy_hubIN4cuda3std3__45tupleIJfiEEEy13smaller_tupleIfEE10Policy1000EPS9_SE_iSB_S9_S9_NS7_10__identityEEEvT0_T1_T2_T3_T4_T6__param_4[8],
	.param .align 1 .b8 _ZN3cub18CUB_300001_SM_10006detail6reduce28DeviceReduceSingleTileKernelINS2_10policy_hubIN4cuda3std3__45tupleIJfiEEEy13smaller_tupleIfEE10Policy1000EPS9_SE_iSB_S9_S9_NS7_10__identityEEEvT0_T1_T2_T3_T4_T6__param_5[1]
)
.maxntid 256
.minnctapersm 1
{
	.reg .pred 	%p<313>;
	.reg .b32 	%r<592>;
	.reg .b32 	%f<277>;
	.reg .b64 	%rd<80>;
	// demoted variable
	.shared .align 4 .b8 _ZZN3cub18CUB_300001_SM_10006detail6reduce28DeviceReduceSingleTileKernelINS2_10policy_hubIN4cuda3std3__45tupleIJfiEEEy13smaller_tupleIfEE10Policy1000EPS9_SE_iSB_S9_S9_NS7_10__identityEEEvT0_T1_T2_T3_T4_T6_E12temp_storage[80];
	ld.param.u32 	%r591, [_ZN3cub18CUB_300001_SM_10006detail6reduce28DeviceReduceSingleTileKernelINS2_10policy_hubIN4cuda3std3__45tupleIJfiEEEy13smaller_tupleIfEE10Policy1000EPS9_SE_iSB_S9_S9_NS7_10__identityEEEvT0_T1_T2_T3_T4_T6__param_4+4];
	ld.param.f32 	%f276, [_ZN3cub18CUB_300001_SM_10006detail6reduce28DeviceReduceSingleTileKernelINS2_10policy_hubIN4cuda3std3__45tupleIJfiEEEy13smaller_tupleIfEE10Policy1000EPS9_SE_iSB_S9_S9_NS7_10__identityEEEvT0_T1_T2_T3_T4_T6__param_4];
	ld.param.u64 	%rd10, [_ZN3cub18CUB_300001_SM_10006detail6reduce28DeviceReduceSingleTileKernelINS2_10policy_hubIN4cuda3std3__45tupleIJfiEEEy13smaller_tupleIfEE10Policy1000EPS9_SE_iSB_S9_S9_NS7_10__identityEEEvT0_T1_T2_T3_T4_T6__param_0];
	ld.param.u64 	%rd11, [_ZN3cub18CUB_300001_SM_10006detail6reduce28DeviceReduceSingleTileKernelINS2_10policy_hubIN4cuda3std3__45tupleIJfiEEEy13smaller_tupleIfEE10Policy1000EPS9_SE_iSB_S9_S9_NS7_10__identityEEEvT0_T1_T2_T3_T4_T6__param_1];
	ld.param.u32 	%r216, [_ZN3cub18CUB_300001_SM_10006detail6reduce28DeviceReduceSingleTileKernelINS2_10policy_hubIN4cuda3std3__45tupleIJfiEEEy13smaller_tupleIfEE10Policy1000EPS9_SE_iSB_S9_S9_NS7_10__identityEEEvT0_T1_T2_T3_T4_T6__param_2];
	cvta.to.global.u64 	%rd1, %rd11;
	setp.ne.s32 	%p1, %r216, 0;
	@%p1 bra 	$L__BB29_3;
	mov.u32 	%r505, %tid.x;
	setp.ne.s32 	%p312, %r505, 0;
	@%p312 bra 	$L__BB29_167;
	st.global.f32 	[%rd1], %f276;
	st.global.u32 	[%rd1+4], %r591;
	bra.uni 	$L__BB29_167;
$L__BB29_3:
	setp.gt.s32 	%p2, %r216, 2047;
	@%p2 bra 	$L__BB29_84;
	mov.u32 	%r1, %tid.x;
	setp.ge.s32 	%p152, %r1, %r216;
	mov.f32 	%f245, 0f00000000;
	mov.b32 	%r553, 0;
	mov.u32 	%r512, %r1;
	@%p152 bra 	$L__BB29_6;
	mul.wide.u32 	%rd65, %r1, 8;
	add.s64 	%rd63, %rd10, %rd65;
	// begin inline asm
	ld.global.nc.u32 %r340, [%rd63];
	// end inline asm
	add.s64 	%rd64, %rd63, 4;
	// begin inline asm
	ld.global.nc.u32 %r553, [%rd64];
	// end inline asm
	mov.b32 	%f245, %r340;
	add.s32 	%r512, %r1, 256;
$L__BB29_6:
	setp.ge.s32 	%p153, %r512, %r216;
	@%p153 bra 	$L__BB29_22;
	not.b32 	%r343, %r512;
	add.s32 	%r6, %r216, %r343;
	and.b32  	%r344, %r6, 768;
	setp.eq.s32 	%p154, %r344, 768;
	@%p154 bra 	$L__BB29_12;
	mul.wide.u32 	%rd66, %r512, 8;
	add.s64 	%rd78, %rd10, %rd66;
	shr.u32 	%r345, %r6, 8;
	add.s32 	%r346, %r345, 1;
	and.b32  	%r347, %r346, 3;
	neg.s32 	%r508, %r347;
$L__BB29_9:
	.pragma "nounroll";
	// begin inline asm
	ld.global.nc.u32 %r348, [%rd78];
	// end inline asm
	add.s64 	%rd68, %rd78, 4;
	// begin inline asm
	ld.global.nc.u32 %r349, [%rd68];
	// end inline asm
	mov.b32 	%f4, %r348;
	setp.lt.f32 	%p155, %f245, %f4;
	@%p155 bra 	$L__BB29_11;
	setp.leu.f32 	%p156, %f245, %f4;
	setp.lt.s32 	%p157, %r553, %r349;
	and.pred  	%p158, %p156, %p157;
	selp.b32 	%r553, %r553, %r349, %p158;
	selp.f32 	%f245, %f245, %f4, %p158;
$L__BB29_11:
	add.s32 	%r512, %r512, 256;
	add.s64 	%rd78, %rd78, 2048;
	add.s32 	%r508, %r508, 1;
	setp.ne.s32 	%p159, %r508, 0;
	@%p159 bra 	$L__BB29_9;
$L__BB29_12:
	setp.lt.u32 	%p160, %r6, 768;
	@%p160 bra 	$L__BB29_22;
$L__BB29_13:
	mul.wide.s32 	%rd71, %r512, 8;
	add.s64 	%rd69, %rd10, %rd71;
	// begin inline asm
	ld.global.nc.u32 %r350, [%rd69];
	// end inline asm
	add.s64 	%rd70, %rd69, 4;
	// begin inline asm
	ld.global.nc.u32 %r351, [%rd70];
	// end inline asm
	mov.b32 	%f10, %r350;
	setp.lt.f32 	%p161, %f245, %f10;
	@%p161 bra 	$L__BB29_15;
	setp.leu.f32 	%p162, %f245, %f10;
	setp.lt.s32 	%p163, %r553, %r351;
	and.pred  	%p164, %p162, %p163;
	selp.b32 	%r553, %r553, %r351, %p164;
	selp.f32 	%f245, %f245, %f10, %p164;
$L__BB29_15:
	add.s64 	%rd72, %rd69, 2048;
	// begin inline asm
	ld.global.nc.u32 %r352, [%rd72];
	// end inline asm
	add.s64 	%rd73, %rd69, 2052;
	// begin inline asm
	ld.global.nc.u32 %r353, [%rd73];
	// end inline asm
	mov.b32 	%f13, %r352;
	setp.lt.f32 	%p165, %f245, %f13;
	@%p165 bra 	$L__BB29_17;
	setp.leu.f32 	%p166, %f245, %f13;
	setp.lt.s32 	%p167, %r553, %r353;
	and.pred  	%p168, %p166, %p167;
	selp.b32 	%r553, %r553, %r353, %p168;
	selp.f32 	%f245, %f245, %f13, %p168;
$L__BB29_17:
	add.s64 	%rd74, %rd69, 4096;
	// begin inline asm
	ld.global.nc.u32 %r354, [%rd74];
	// end inline asm
	add.s64 	%rd75, %rd69, 4100;
	// begin inline asm
	ld.global.nc.u32 %r355, [%rd75];
	// end inline asm
	mov.b32 	%f16, %r354;
	setp.lt.f32 	%p169, %f245, %f16;
	@%p169 bra 	$L__BB29_19;
	setp.leu.f32 	%p170, %f245, %f16;
	setp.lt.s32 	%p171, %r553, %r355;
	and.pred  	%p172, %p170, %p171;
	selp.b32 	%r553, %r553, %r355, %p172;
	selp.f32 	%f245, %f245, %f16, %p172;
$L__BB29_19:
	add.s64 	%rd76, %rd69, 6144;
	// begin inline asm
	ld.global.nc.u32 %r356, [%rd76];
	// end inline asm
	add.s64 	%rd77, %rd69, 6148;
	// begin inline asm
	ld.global.nc.u32 %r357, [%rd77];
	// end inline asm
	mov.b32 	%f19, %r356;
	setp.lt.f32 	%p173, %f245, %f19;
	@%p173 bra 	$L__BB29_21;
	setp.leu.f32 	%p174, %f245, %f19;
	setp.lt.s32 	%p175, %r553, %r357;
	and.pred  	%p176, %p174, %p175;
	selp.b32 	%r553, %r553, %r357, %p176;
	selp.f32 	%f245, %f245, %f19, %p176;
$L__BB29_21:
	add.s32 	%r512, %r512, 1024;
	setp.lt.s32 	%p177, %r512, %r216;
	@%p177 bra 	$L__BB29_13;
$L__BB29_22:
	setp.lt.s32 	%p178, %r216, 256;
	@%p178 bra 	$L__BB29_50;
	// begin inline asm
	mov.u32 %r435, %laneid;
	// end inline asm
	mov.b32 	%r437, %f245;
	mov.b32 	%r443, 1;
	mov.b32 	%r444, 31;
	mov.b32 	%r445, -1;
	// begin inline asm
	shfl.sync.down.b32 %r436, %r437, %r443, %r444, %r445;
	// end inline asm
	// begin inline asm
	shfl.sync.down.b32 %r441, %r553, %r443, %r444, %r445;
	// end inline asm
	mov.b32 	%f23, %r436;
	setp.gt.s32 	%p247, %r435, 30;
	setp.lt.f32 	%p248, %f245, %f23;
	or.pred  	%p249, %p247, %p248;
	@%p249 bra 	$L__BB29_25;
	setp.leu.f32 	%p250, %f245, %f23;
	setp.lt.s32 	%p251, %r553, %r441;
	and.pred  	%p252, %p250, %p251;
	selp.b32 	%r553, %r553, %r441, %p252;
	selp.f32 	%f245, %f245, %f23, %p252;
$L__BB29_25:
	mov.b32 	%r447, %f245;
	mov.b32 	%r453, 2;
	mov.b32 	%r454, 31;
	mov.b32 	%r455, -1;
	// begin inline asm
	shfl.sync.down.b32 %r446, %r447, %r453, %r454, %r455;
	// end inline asm
	// begin inline asm
	shfl.sync.down.b32 %r451, %r553, %r453, %r454, %r455;
	// end inline asm
	mov.b32 	%f26, %r446;
	setp.gt.s32 	%p253, %r435, 29;
	setp.lt.f32 	%p254, %f245, %f26;
	or.pred  	%p255, %p253, %p254;
	@%p255 bra 	$L__BB29_27;
	setp.leu.f32 	%p256, %f245, %f26;
	setp.lt.s32 	%p257, %r553, %r451;
	and.pred  	%p258, %p256, %p257;
	selp.b32 	%r553, %r553, %r451, %p258;
	selp.f32 	%f245, %f245, %f26, %p258;
$L__BB29_27:
	mov.b32 	%r457, %f245;
	mov.b32 	%r463, 4;
	mov.b32 	%r464, 31;
	mov.b32 	%r465, -1;
	// begin inline asm
	shfl.sync.down.b32 %r456, %r457, %r463, %r464, %r465;
	// end inline asm
	// begin inline asm
	shfl.sync.down.b32 %r461, %r553, %r463, %r464, %r465;
	// end inline asm
	mov.b32 	%f29, %r456;
	setp.gt.s32 	%p259, %r435, 27;
	setp.lt.f32 	%p260, %f245, %f29;
	or.pred  	%p261, %p259, %p260;
	@%p261 bra 	$L__BB29_29;
	setp.leu.f32 	%p262, %f245, %f29;
	setp.lt.s32 	%p263, %r553, %r461;
	and.pred  	%p264, %p262, %p263;
	selp.b32 	%r553, %r553, %r461, %p264;
	selp.f32 	%f245, %f245, %f29, %p264;
$L__BB29_29:
	mov.b32 	%r467, %f245;
	mov.b32 	%r473, 8;
	mov.b32 	%r474, 31;
	mov.b32 	%r475, -1;
	// begin inline asm
	shfl.sync.down.b32 %r466, %r467, %r473, %r474, %r475;
	// end inline asm
	// begin inline asm
	shfl.sync.down.b32 %r471, %r553, %r473, %r474, %r475;
	// end inline asm
	mov.b32 	%f32, %r466;
	setp.gt.s32 	%p265, %r435, 23;
	setp.lt.f32 	%p266, %f245, %f32;
	or.pred  	%p267, %p265, %p266;
	@%p267 bra 	$L__BB29_31;
	setp.leu.f32 	%p268, %f245, %f32;
	setp.lt.s32 	%p269, %r553, %r471;
	and.pred  	%p270, %p268, %p269;
	selp.b32 	%r553, %r553, %r471, %p270;
	selp.f32 	%f245, %f245, %f32, %p270;
$L__BB29_31:
	mov.b32 	%r477, %f245;
	mov.b32 	%r483, 16;
	mov.b32 	%r484, 31;
	mov.b32 	%r485, -1;
	// begin inline asm
	shfl.sync.down.b32 %r476, %r477, %r483, %r484, %r485;
	// end inline asm
	// begin inline asm
	shfl.sync.down.b32 %r481, %r553, %r483, %r484, %r485;
	// end inline asm
	mov.b32 	%f35, %r476;
	setp.gt.s32 	%p271, %r435, 15;
	setp.lt.f32 	%p272, %f245, %f35;
	or.pred  	%p273, %p271, %p272;
	@%p273 bra 	$L__BB29_33;
	setp.leu.f32 	%p274, %f245, %f35;
	setp.lt.s32 	%p275, %r553, %r481;
	and.pred  	%p276, %p274, %p275;
	selp.b32 	%r553, %r553, %r481, %p276;
	selp.f32 	%f245, %f245, %f35, %p276;
$L__BB29_33:
	setp.ne.s32 	%p277, %r435, 0;
	@%p277 bra 	$L__BB29_35;
	shr.u32 	%r486, %r1, 2;
	and.b32  	%r487, %r486, 248;
	mov.u32 	%r488, _ZZN3cub18CUB_300001_SM_10006detail6reduce28DeviceReduceSingleTileKernelINS2_10policy_hubIN4cuda3std3__45tupleIJfiEEEy13smaller_tupleIfEE10Policy1000EPS9_SE_iSB_S9_S9_NS7_10__identityEEEvT0_T1_T2_T3_T4_T6_E12temp_storage;
	add.s32 	%r489, %r488, %r487;
	st.shared.f32 	[%r489+8], %f245;
	st.shared.u32 	[%r489+12], %r553;
$L__BB29_35:
	bar.sync 	0;
	setp.ne.s32 	%p278, %r1, 0;
	@%p278 bra 	$L__BB29_163;
	ld.shared.f32 	%f38, [_ZZN3cub18CUB_300001_SM_10006detail6reduce28DeviceReduceSingleTileKernelINS2_10policy_hubIN4cuda3std3__45tupleIJfiEEEy13smaller_tupleIfEE10Policy1000EPS9_SE_iSB_S9_S9_NS7_10__identityEEEvT0_T1_T2_T3_T4_T6_E12temp_storage+16];
	setp.lt.f32 	%p279, %f245, %f38;
	@%p279 bra 	$L__BB29_38;
	ld.shared.u32 	%r490, [_ZZN3cub18CUB_300001_SM_10006detail6reduce28DeviceReduceSingleTileKernelINS2_10policy_hubIN4cuda3std3__45tupleIJfiEEEy13smaller_tupleIfEE10Policy1000EPS9_SE_iSB_S9_S9_NS7_10__identityEEEvT0_T1_T2_T3_T4_T6_E12temp_storage+20];
	setp.geu.f32 	%p280, %f38, %f245;
	setp.lt.s32 	%p281, %r553, %r490;
	and.pred  	%p282, %p280, %p281;
	selp.b32 	%r553, %r553, %r490, %p282;
	selp.f32 	%f245, %f245, %f38, %p282;
$L__BB29_38:
	ld.shared.f32 	%f41, [_ZZN3cub18CUB_300001_SM_10006detail6reduce28DeviceReduceSingleTileKernelINS2_10policy_hubIN4cuda3std3__45tupleIJfiEEEy13smaller_tupleIfEE10Policy1000EPS9_SE_iSB_S9_S9_NS7_10__identityEEEvT0_T1_T2_T3_T4_T6_E12temp_storage+24];
	setp.lt.f32 	%p283, %f245, %f41;
	@%p283 bra 	$L__BB29_40;
	ld.shared.u32 	%r492, [_ZZN3cub18CUB_300001_SM_10006detail6reduce28DeviceReduceSingleTileKernelINS2_10policy_hubIN4cuda3std3__45tupleIJfiEEEy13smaller_tupleIfEE10Policy1000EPS9_SE_iSB_S9_S9_NS7_10__identityEEEvT0_T1_T2_T3_T4_T6_E12temp_storage+28];
	setp.geu.f32 	%p284, %f41, %f245;
	setp.lt.s32 	%p285, %r553, %r492;
	and.pred  	%p286, %p284, %p285;
	selp.b32 	%r553, %r553, %r492, %p286;
	selp.f32 	%f245, %f245, %f41, %p286;
$L__BB29_40:
	ld.shared.f32 	%f44, [_ZZN3cub18CUB_300001_SM_10006detail6reduce28DeviceReduceSingleTileKernelINS2_10policy_hubIN4cuda3std3__45tupleIJfiEEEy13smaller_tupleIfEE10Policy1000EPS9_SE_iSB_S9_S9_NS7_10__identityEEEvT0_T1_T2_T3_T4_T6_E12temp_storage+32];
	setp.lt.f32 	%p287, %f245, %f44;
	@%p287 bra 	$L__BB29_42;
	ld.shared.u32 	%r494, [_ZZN3cub18CUB_300001_SM_10006detail6reduce28DeviceReduceSingleTileKernelINS2_10policy_hubIN4cuda3std3__45tupleIJfiEEEy13smaller_tupleIfEE10Policy1000EPS9_SE_iSB_S9_S9_NS7_10__identityEEEvT0_T1_T2_T3_T4_T6_E12temp_storage+36];
	setp.geu.f32 	%p288, %f44, %f245;
	setp.lt.s32 	%p289, %r553, %r494;
	and.pred  	%p290, %p288, %p289;
	selp.b32 	%r553, %r553, %r494, %p290;
	selp.f32 	%f245, %f245, %f44, %p290;
$L__BB29_42:
	ld.shared.f32 	%f47, [_ZZN3cub18CUB_300001_SM_10006detail6reduce28DeviceReduceSingleTileKernelINS2_10policy_hubIN4cuda3std3__45tupleIJfiEEEy13smaller_tupleIfEE10Policy1000EPS9_SE_iSB_S9_S9_NS7_10__identityEEEvT0_T1_T2_T3_T4_T6_E12temp_storage+40];
	setp.lt.f32 	%p291, %f245, %f47;
	@%p291 bra 	$L__BB29_44;
	ld.shared.u32 	%r496, [_ZZN3cub18CUB_300001_SM_10006detail6reduce28DeviceReduceSingleTileKernelINS2_10policy_hubIN4cuda3std3__45tupleIJfiEEEy13smaller_tupleIfEE10Policy1000EPS9_SE_iSB_S9_S9_NS7_10__identityEEEvT0_T1_T2_T3_T4_T6_E12temp_storage+44];
	setp.geu.f32 	%p292, %f47, %f245;
	setp.lt.s32 	%p293, %r553, %r496;
	and.pred  	%p294, %p292, %p293;
	selp.b32 	%r553, %r553, %r496, %p294;
	selp.f32 	%f245, %f245, %f47, %p294;
$L__BB29_44:
	ld.shared.f32 	%f50, [_ZZN3cub18CUB_300001_SM_10006detail6reduce28DeviceReduceSingleTileKernelINS2_10policy_hubIN4cuda3std3__45tupleIJfiEEEy13smaller_tupleIfEE10Policy1000EPS9_SE_iSB_S9_S9_NS7_10__identityEEEvT0_T1_T2_T3_T4_T6_E12temp_storage+48];
	setp.lt.f32 	%p295, %f245, %f50;
	@%p295 bra 	$L__BB29_46;
	ld.shared.u32 	%r498, [_ZZN3cub18CUB_300001_SM_10006detail6reduce28DeviceReduceSingleTileKernelINS2_10policy_hubIN4cuda3std3__45tupleIJfiEEEy13smaller_tupleIfEE10Policy1000EPS9_SE_iSB_S9_S9_NS7_10__identityEEEvT0_T1_T2_T3_T4_T6_E12temp_storage+52];
	setp.geu.f32 	%p296, %f50, %f245;
	setp.lt.s32 	%p297, %r553, %r498;
	and.pred  	%p298, %p296, %p297;
	selp.b32 	%r553, %r553, %r498, %p298;
	selp.f32 	%f245, %f245, %f50, %p298;
$L__BB29_46:
	ld.shared.f32 	%f53, [_ZZN3cub18CUB_300001_SM_10006detail6reduce28DeviceReduceSingleTileKernelINS2_10policy_hubIN4cuda3std3__45tupleIJfiEEEy13smaller_tupleIfEE10Policy1000EPS9_SE_iSB_S9_S9_NS7_10__identityEEEvT0_T1_T2_T3_T4_T6_E12temp_storage+56];
	setp.lt.f32 	%p299, %f245, %f53;
	@%p299 bra 	$L__BB29_48;
	ld.shared.u32 	%r500, [_ZZN3cub18CUB_300001_SM_10006detail6reduce28DeviceReduceSingleTileKernelINS2_10policy_hubIN4cuda3std3__45tupleIJfiEEEy13smaller_tupleIfEE10Policy1000EPS9_SE_iSB_S9_S9_NS7_10__identityEEEvT0_T1_T2_T3_T4_T6_E12temp_storage+60];
	setp.geu.f32 	%p300, %f53, %f245;
	setp.lt.s32 	%p301, %r553, %r500;
	and.pred  	%p302, %p300, %p301;
	selp.b32 	%r553, %r553, %r500, %p302;
	selp.f32 	%f245, %f245, %f53, %p302;
$L__BB29_48:
	ld.shared.f32 	%f56, [_ZZN3cub18CUB_300001_SM_10006detail6reduce28DeviceReduceSingleTileKernelINS2_10policy_hubIN4cuda3std3__45tupleIJfiEEEy13smaller_tupleIfEE10Policy1000EPS9_SE_iSB_S9_S9_NS7_10__identityEEEvT0_T1_T2_T3_T4_T6_E12temp_storage+64];
	setp.lt.f32 	%p303, %f245, %f56;
	@%p303 bra 	$L__BB29_163;
	ld.shared.u32 	%r502, [_ZZN3cub18CUB_300001_SM_10006detail6reduce28DeviceReduceSingleTileKernelINS2_10policy_hubIN4cuda3std3__45tupleIJfiEEEy13smaller_tupleIfEE10Policy1000EPS9_SE_iSB_S9_S9_NS7_10__identityEEEvT0_T1_T2_T3_T4_T6_E12temp_storage+68];
	setp.geu.f32 	%p304, %f56, %f245;
	setp.lt.s32 	%p305, %r553, %r502;
	and.pred  	%p306, %p304, %p305;
	selp.b32 	%r553, %r553, %r502, %p306;
	selp.f32 	%f245, %f245, %f56, %p306;
	bra.uni 	$L__BB29_163;
$L__BB29_50:
	// begin inline asm
	mov.u32 %r358, %laneid;
	// end inline asm
	and.b32  	%r369, %r1, 992;
	add.s32 	%r370, %r369, 32;
	setp.gt.s32 	%p179, %r370, %r216;
	not.b32 	%r371, %r369;
	add.s32 	%r372, %r216, %r371;
	selp.b32 	%r367, %r372, 31, %p179;
	mov.b32 	%r360, %f245;
	mov.b32 	%r366, 1;
	mov.b32 	%r368, -1;
	// begin inline asm
	shfl.sync.down.b32 %r359, %r360, %r366, %r367, %r368;
	// end inline asm
	// begin inline asm
	shfl.sync.down.b32 %r364, %r553, %r366, %r367, %r368;
	// end inline asm
	mov.b32 	%f58, %r359;
	setp.ge.s32 	%p180, %r358, %r367;
	setp.lt.f32 	%p181, %f245, %f58;
	or.pred  	%p182, %p180, %p181;
	@%p182 bra 	$L__BB29_52;
	setp.leu.f32 	%p183, %f245, %f58;
	setp.lt.s32 	%p184, %r553, %r364;
	and.pred  	%p185, %p183, %p184;
	selp.b32 	%r553, %r553, %r364, %p185;
	selp.f32 	%f245, %f245, %f58, %p185;
$L__BB29_52:
	mov.b32 	%r374, %f245;
	mov.b32 	%r380, 2;
	mov.b32 	%r382, -1;
	// begin inline asm
	shfl.sync.down.b32 %r373, %r374, %r380, %r367, %r382;
	// end inline asm
	// begin inline asm
	shfl.sync.down.b32 %r378, %r553, %r380, %r367, %r382;
	// end inline asm
	mov.b32 	%f61, %r373;
	add.s32 	%r383, %r358, 2;
	setp.gt.s32 	%p186, %r383, %r367;
	setp.lt.f32 	%p187, %f245, %f61;
	or.pred  	%p188, %p186, %p187;
	@%p188 bra 	$L__BB29_54;
	setp.leu.f32 	%p189, %f245, %f61;
	setp.lt.s32 	%p190, %r553, %r378;
	and.pred  	%p191, %p189, %p190;
	selp.b32 	%r553, %r553, %r378, %p191;
	selp.f32 	%f245, %f245, %f61, %p191;
$L__BB29_54:
	mov.b32 	%r385, %f245;
	mov.b32 	%r391, 4;
	mov.b32 	%r393, -1;
	// begin inline asm
	shfl.sync.down.b32 %r384, %r385, %r391, %r367, %r393;
	// end inline asm
	// begin inline asm
	shfl.sync.down.b32 %r389, %r553, %r391, %r367, %r393;
	// end inline asm
	mov.b32 	%f64, %r384;
	add.s32 	%r394, %r358, 4;
	setp.gt.s32 	%p192, %r394, %r367;
	setp.lt.f32 	%p193, %f245, %f64;
	or.pred  	%p194, %p192, %p193;
	@%p194 bra 	$L__BB29_56;
	setp.leu.f32 	%p195, %f245, %f64;
	setp.lt.s32 	%p196, %r553, %r389;
	and.pred  	%p197, %p195, %p196;
	selp.b32 	%r553, %r553, %r389, %p197;
	selp.f32 	%f245, %f245, %f64, %p197;
$L__BB29_56:
	mov.b32 	%r396, %f245;
	mov.b32 	%r402, 8;
	mov.b32 	%r404, -1;
	// begin inline asm
	shfl.sync.down.b32 %r395, %r396, %r402, %r367, %r404;
	// end inline asm
	// begin inline asm
	shfl.sync.down.b32 %r400, %r553, %r402, %r367, %r404;
	// end inline asm
	mov.b32 	%f67, %r395;
	add.s32 	%r405, %r358, 8;
	setp.gt.s32 	%p198, %r405, %r367;
	setp.lt.f32 	%p199, %f245, %f67;
	or.pred  	%p200, %p198, %p199;
	@%p200 bra 	$L__BB29_58;
	setp.leu.f32 	%p201, %f245, %f67;
	setp.lt.s32 	%p202, %r553, %r400;
	and.pred  	%p203, %p201, %p202;
	selp.b32 	%r553, %r553, %r400, %p203;
	selp.f32 	%f245, %f245, %f67, %p203;
$L__BB29_58:
	mov.b32 	%r407, %f245;
	mov.b32 	%r413, 16;
	mov.b32 	%r415, -1;
	// begin inline asm
	shfl.sync.down.b32 %r406, %r407, %r413, %r367, %r415;
	// end inline asm
	// begin inline asm
	shfl.sync.down.b32 %r411, %r553, %r413, %r367, %r415;
	// end inline asm
	mov.b32 	%f70, %r406;
	add.s32 	%r416, %r358, 16;
	setp.gt.s32 	%p204, %r416, %r367;
	setp.lt.f32 	%p205, %f245, %f70;
	or.pred  	%p206, %p204, %p205;
	@%p206 bra 	$L__BB29_60;
	setp.leu.f32 	%p207, %f245, %f70;
	setp.lt.s32 	%p208, %r553, %r411;
	and.pred  	%p209, %p207, %p208;
	selp.b32 	%r553, %r553, %r411, %p209;
	selp.f32 	%f245, %f245, %f70, %p209;
$L__BB29_60:
	setp.ne.s32 	%p210, %r358, 0;
	@%p210 bra 	$L__BB29_62;
	shr.u32 	%r417, %r1, 2;
	and.b32  	%r418, %r417, 248;
	mov.u32 	%r419, _ZZN3cub18CUB_300001_SM_10006detail6reduce28DeviceReduceSingleTileKernelINS2_10policy_hubIN4cuda3std3__45tupleIJfiEEEy13smaller_tupleIfEE10Policy1000EPS9_SE_iSB_S9_S9_NS7_10__identityEEEvT0_T1_T2_T3_T4_T6_E12temp_storage;
	add.s32 	%r420, %r419, %r418;
	st.shared.f32 	[%r420+8], %f245;
	st.shared.u32 	[%r420+12], %r553;
$L__BB29_62:
	bar.sync 	0;
	setp.ne.s32 	%p211, %r1, 0;
	@%p211 bra 	$L__BB29_163;
	setp.lt.s32 	%p212, %r216, 33;
	@%p212 bra 	$L__BB29_66;
	ld.shared.f32 	%f73, [_ZZN3cub18CUB_300001_SM_10006detail6reduce28DeviceReduceSingleTileKernelINS2_10policy_hubIN4cuda3std3__45tupleIJfiEEEy13smaller_tupleIfEE10Policy1000EPS9_SE_iSB_S9_S9_NS7_10__identityEEEvT0_T1_T2_T3_T4_T6_E12temp_storage+16];
	setp.lt.f32 	%p213, %f245, %f73;
	@%p213 bra 	$L__BB29_66;
	ld.shared.u32 	%r421, [_ZZN3cub18CUB_300001_SM_10006detail6reduce28DeviceReduceSingleTileKernelINS2_10policy_hubIN4cuda3std3__45tupleIJfiEEEy13smaller_tupleIfEE10Policy1000EPS9_SE_iSB_S9_S9_NS7_10__identityEEEvT0_T1_T2_T3_T4_T6_E12temp_storage+20];
	setp.geu.f32 	%p214, %f73, %f245;
	setp.lt.s32 	%p215, %r553, %r421;
	and.pred  	%p216, %p214, %p215;
	selp.f32 	%f245, %f245, %f73, %p216;
	selp.b32 	%r553, %r553, %r421, %p216;
$L__BB29_66:
	setp.lt.s32 	%p217, %r216, 65;
	@%p217 bra 	$L__BB29_69;
	ld.shared.f32 	%f76, [_ZZN3cub18CUB_300001_SM_10006detail6reduce28DeviceReduceSingleTileKernelINS2_10policy_hubIN4cuda3std3__45tupleIJfiEEEy13smaller_tupleIfEE10Policy1000EPS9_SE_iSB_S9_S9_NS7_10__identityEEEvT0_T1_T2_T3_T4_T6_E12temp_storage+24];
	setp.lt.f32 	%p218, %f245, %f76;
	@%p218 bra 	$L__BB29_69;
	ld.shared.u32 	%r423, [_ZZN3cub18CUB_300001_SM_10006detail6reduce28DeviceReduceSingleTileKernelINS2_10policy_hubIN4cuda3std3__45tupleIJfiEEEy13smaller_tupleIfEE10Policy1000EPS9_SE_iSB_S9_S9_NS7_10__identityEEEvT0_T1_T2_T3_T4_T6_E12temp_storage+28];
	setp.geu.f32 	%p219, %f76, %f245;
	setp.lt.s32 	%p220, %r553, %r423;
	and.pred  	%p221, %p219, %p220;
	selp.f32 	%f245, %f245, %f76, %p221;
	selp.b32 	%r553, %r553, %r423, %p221;
$L__BB29_69:
	setp.lt.s32 	%p222, %r216, 97;
	@%p222 bra 	$L__BB29_72;
	ld.shared.f32 	%f79, [_ZZN3cub18CUB_300001_SM_10006detail6reduce28DeviceReduceSingleTileKernelINS2_10policy_hubIN4cuda3std3__45tupleIJfiEEEy13smaller_tupleIfEE10Policy1000EPS9_SE_iSB_S9_S9_NS7_10__identityEEEvT0_T1_T2_T3_T4_T6_E12temp_storage+32];
	setp.lt.f32 	%p223, %f245, %f79;
	@%p223 bra 	$L__BB29_72;
	ld.shared.u32 	%r425, [_ZZN3cub18CUB_300001_SM_10006detail6reduce28DeviceReduceSingleTileKernelINS2_10policy_hubIN4cuda3std3__45tupleIJfiEEEy13smaller_tupleIfEE10Policy1000EPS9_SE_iSB_S9_S9_NS7_10__identityEEEvT0_T1_T2_T3_T4_T6_E12temp_storage+36];
	setp.geu.f32 	%p224, %f79, %f245;
	setp.lt.s32 	%p225, %r553, %r425;
	and.pred  	%p226, %p224, %p225;
	selp.f32 	%f245, %f245, %f79, %p226;
	selp.b32 	%r553, %r553, %r425, %p226;
$L__BB29_72:
	setp.lt.s32 	%p227, %r216, 129;
	@%p227 bra 	$L__BB29_75;
	ld.shared.f32 	%f82, [_ZZN3cub18CUB_300001_SM_10006detail6reduce28DeviceReduceSingleTileKernelINS2_10policy_hubIN4cuda3std3__45tupleIJfiEEEy13smaller_tupleIfEE10Policy1000EPS9_SE_iSB_S9_S9_NS7_10__identityEEEvT0_T1_T2_T3_T4_T6_E12temp_storage+40];
	setp.lt.f32 	%p228, %f245, %f82;
	@%p228 bra 	$L__BB29_75;
	ld.shared.u32 	%r427, [_ZZN3cub18CUB_300001_SM_10006detail6reduce28DeviceReduceSingleTileKernelINS2_10policy_hubIN4cuda3std3__45tupleIJfiEEEy13smaller_tupleIfEE10Policy1000EPS9_SE_iSB_S9_S9_NS7_10__identityEEEvT0_T1_T2_T3_T4_T6_E12temp_storage+44];
	setp.geu.f32 	%p229, %f82, %f245;
	setp.lt.s32 	%p230, %r553, %r427;
	and.pred  	%p231, %p229, %p230;
	selp.f32 	%f245, %f245, %f82, %p231;
	selp.b32 	%r553, %r553, %r427, %p231;
$L__BB29_75:
	setp.lt.s32 	%p232, %r216, 161;
	@%p232 bra 	$L__BB29_78;
	ld.shared.f32 	%f85, [_ZZN3cub18CUB_300001_SM_10006detail6reduce28DeviceReduceSingleTileKernelINS2_10policy_hubIN4cuda3std3__45tupleIJfiEEEy13smaller_tupleIfEE10Policy1000EPS9_SE_iSB_S9_S9_NS7_10__identityEEEvT0_T1_T2_T3_T4_T6_E12temp_storage+48];
	setp.lt.f32 	%p233, %f245, %f85;
	@%p233 bra 	$L__BB29_78;
	ld.shared.u32 	%r429, [_ZZN3cub18CUB_300001_SM_10006detail6reduce28DeviceReduceSingleTileKernelINS2_10policy_hubIN4cuda3std3__45tupleIJfiEEEy13smaller_tupleIfEE10Policy1000EPS9_SE_iSB_S9_S9_NS7_10__identityEEEvT0_T1_T2_T3_T4_T6_E12temp_storage+52];
	setp.geu.f32 	%p234, %f85, %f245;
	setp.lt.s32 	%p235, %r553, %r429;
	and.pred  	%p236, %p234, %p235;
	selp.f32 	%f245, %f245, %f85, %p236;
	selp.b32 	%r553, %r553, %r429, %p236;
$L__BB29_78:
	setp.lt.s32 	%p237, %r216, 193;
	@%p237 bra 	$L__BB29_81;
	ld.shared.f32 	%f88, [_ZZN3cub18CUB_300001_SM_10006detail6reduce28DeviceReduceSingleTileKernelINS2_10policy_hubIN4cuda3std3__45tupleIJfiEEEy13smaller_tupleIfEE10Policy1000EPS9_SE_iSB_S9_S9_NS7_10__identityEEEvT0_T1_T2_T3_T4_T6_E12temp_storage+56];
	setp.lt.f32 	%p238, %f245, %f88;
	@%p238 bra 	$L__BB29_81;
	ld.shared.u32 	%r431, [_ZZN3cub18CUB_300001_SM_10006detail6reduce28DeviceReduceSingleTileKernelINS2_10policy_hubIN4cuda3std3__45tupleIJfiEEEy13smaller_tupleIfEE10Policy1000EPS9_SE_iSB_S9_S9_NS7_10__identityEEEvT0_T1_T2_T3_T4_T6_E12temp_storage+60];
	setp.geu.f32 	%p239, %f88, %f245;
	setp.lt.s32 	%p240, %r553, %r431;
	and.pred  	%p241, %p239, %p240;
	selp.f32 	%f245, %f245, %f88, %p241;
	selp.b32 	%r553, %r553, %r431, %p241;
$L__BB29_81:
	setp.lt.s32 	%p242, %r216, 225;
	@%p242 bra 	$L__BB29_163;
	ld.shared.f32 	%f91, [_ZZN3cub18CUB_300001_SM_10006detail6reduce28DeviceReduceSingleTileKernelINS2_10policy_hubIN4cuda3std3__45tupleIJfiEEEy13smaller_tupleIfEE10Policy1000EPS9_SE_iSB_S9_S9_NS7_10__identityEEEvT0_T1_T2_T3_T4_T6_E12temp_storage+64];
	setp.lt.f32 	%p243, %f245, %f91;
	@%p243 bra 	$L__BB29_163;
	ld.shared.u32 	%r433, [_ZZN3cub18CUB_300001_SM_10006detail6reduce28DeviceReduceSingleTileKernelINS2_10policy_hubIN4cuda3std3__45tupleIJfiEEEy13smaller_tupleIfEE10Policy1000EPS9_SE_iSB_S9_S9_NS7_10__identityEEEvT0_T1_T2_T3_T4_T6_E12temp_storage+68];
	setp.geu.f32 	%p244, %f91, %f245;
	setp.lt.s32 	%p245, %r553, %r433;
	and.pred  	%p246, %p244, %p245;
	selp.b32 	%r553, %r553, %r433, %p246;
	selp.f32 	%f245, %f245, %f91, %p246;
	bra.uni 	$L__BB29_163;
$L__BB29_84:
	mov.u32 	%r94, %tid.x;
	mul.wide.u32 	%rd28, %r94, 8;
	add.s64 	%rd12, %rd10, %rd28;
	// begin inline asm
	ld.global.nc.u32 %r218, [%rd12];
	// end inline asm
	add.s64 	%rd13, %rd12, 4;
	// begin inline asm
	ld.global.nc.u32 %r553, [%rd13];
	// end inline asm
	mov.b32 	%f245, %r218;
	add.s64 	%rd14, %rd12, 2048;
	// begin inline asm
	ld.global.nc.u32 %r220, [%rd14];
	// end inline asm
	add.s64 	%rd15, %rd12, 2052;
	// begin inline asm
	ld.global.nc.u32 %r221, [%rd15];
	// end inline asm
	mov.b32 	%f94, %r220;
	add.s64 	%rd16, %rd12, 4096;
	// begin inline asm
	ld.global.nc.u32 %r222, [%rd16];
	// end inline asm
	add.s64 	%rd17, %rd12, 4100;
	// begin inline asm
	ld.global.nc.u32 %r223, [%rd17];
	// end inline asm
	mov.b32 	%f95, %r222;
	add.s64 	%rd18, %rd12, 6144;
	// begin inline asm
	ld.global.nc.u32 %r224, [%rd18];
	// end inline asm
	add.s64 	%rd19, %rd12, 6148;
	// begin inline asm
	ld.global.nc.u32 %r225, [%rd19];
	// end inline asm
	mov.b32 	%f96, %r224;
	add.s64 	%rd20, %rd12, 8192;
	// begin inline asm
	ld.global.nc.u32 %r226, [%rd20];
	// end inline asm
	add.s64 	%rd21, %rd12, 8196;
	// begin inline asm
	ld.global.nc.u32 %r227, [%rd21];
	// end inline asm
	mov.b32 	%f97, %r226;
	add.s64 	%rd22, %rd12, 10240;
	// begin inline asm
	ld.global.nc.u32 %r228, [%rd22];
	// end inline asm
	add.s64 	%rd23, %rd12, 10244;
	// begin inline asm
	ld.global.nc.u32 %r229, [%rd23];
	// end inline asm
	mov.b32 	%f98, %r228;
	add.s64 	%rd24, %rd12, 12288;
	// begin inline asm
	ld.global.nc.u32 %r230, [%rd24];
	// end inline asm
	add.s64 	%rd25, %rd12, 12292;
	// begin inline asm
	ld.global.nc.u32 %r231, [%rd25];
	// end inline asm
	mov.b32 	%f99, %r230;
	add.s64 	%rd26, %rd12, 14336;
	// begin inline asm
	ld.global.nc.u32 %r232, [%rd26];
	// end inline asm
	add.s64 	%rd27, %rd12, 14340;
	// begin inline asm
	ld.global.nc.u32 %r233, [%rd27];
	// end inline asm
	mov.b32 	%f100, %r232;
	setp.lt.f32 	%p3, %f245, %f94;
	@%p3 bra 	$L__BB29_86;
	setp.geu.f32 	%p4, %f94, %f245;
	setp.lt.s32 	%p5, %r553, %r221;
	and.pred  	%p6, %p4, %p5;
	selp.f32 	%f245, %f245, %f94, %p6;
	selp.b32 	%r553, %r553, %r221, %p6;
$L__BB29_86:
	setp.lt.f32 	%p7, %f245, %f95;
	@%p7 bra 	$L__BB29_88;
	setp.leu.f32 	%p8, %f245, %f95;
	setp.lt.s32 	%p9, %r553, %r223;
	and.pred  	%p10, %p8, %p9;
	selp.f32 	%f245, %f245, %f95, %p10;
	selp.b32 	%r553, %r553, %r223, %p10;
$L__BB29_88:
	setp.lt.f32 	%p11, %f245, %f96;
	@%p11 bra 	$L__BB29_90;
	setp.leu.f32 	%p12, %f245, %f96;
	setp.lt.s32 	%p13, %r553, %r225;
	and.pred  	%p14, %p12, %p13;
	selp.f32 	%f245, %f245, %f96, %p14;
	selp.b32 	%r553, %r553, %r225, %p14;
$L__BB29_90:
	setp.lt.f32 	%p15, %f245, %f97;
	@%p15 bra 	$L__BB29_92;
	setp.leu.f32 	%p16, %f245, %f97;
	setp.lt.s32 	%p17, %r553, %r227;
	and.pred  	%p18, %p16, %p17;
	selp.f32 	%f245, %f245, %f97, %p18;
	selp.b32 	%r553, %r553, %r227, %p18;
$L__BB29_92:
	setp.lt.f32 	%p19, %f245, %f98;
	@%p19 bra 	$L__BB29_94;
	setp.leu.f32 	%p20, %f245, %f98;
	setp.lt.s32 	%p21, %r553, %r229;
	and.pred  	%p22, %p20, %p21;
	selp.f32 	%f245, %f245, %f98, %p22;
	selp.b32 	%r553, %r553, %r229, %p22;
$L__BB29_94:
	setp.lt.f32 	%p23, %f245, %f99;
	@%p23 bra 	$L__BB29_96;
	setp.leu.f32 	%p24, %f245, %f99;
	setp.lt.s32 	%p25, %r553, %r231;
	and.pred  	%p26, %p24, %p25;
	selp.f32 	%f245, %f245, %f99, %p26;
	selp.b32 	%r553, %r553, %r231, %p26;
$L__BB29_96:
	setp.lt.f32 	%p27, %f245, %f100;
	@%p27 bra 	$L__BB29_98;
	setp.leu.f32 	%p28, %f245, %f100;
	setp.lt.s32 	%p29, %r553, %r233;
	and.pred  	%p30, %p28, %p29;
	selp.f32 	%f245, %f245, %f100, %p30;
	selp.b32 	%r553, %r553, %r233, %p30;
$L__BB29_98:
	setp.lt.u32 	%p31, %r216, 4096;
	mov.b32 	%r562, 2048;
	@%p31 bra 	$L__BB29_118;
	add.s32 	%r117, %r216, -2048;
	mov.b32 	%r562, 2048;
$L__BB29_100:
	mul.wide.s32 	%rd45, %r562, 8;
	add.s64 	%rd29, %rd12, %rd45;
	// begin inline asm
	ld.global.nc.u32 %r236, [%rd29];
	// end inline asm
	add.s64 	%rd30, %rd29, 4;
	// begin inline asm
	ld.global.nc.u32 %r237, [%rd30];
	// end inline asm
	mov.b32 	%f116, %r236;
	add.s64 	%rd31, %rd29, 2048;
	// begin inline asm
	ld.global.nc.u32 %r238, [%rd31];
	// end inline asm
	add.s64 	%rd32, %rd29, 2052;
	// begin inline asm
	ld.global.nc.u32 %r239, [%rd32];
	// end inline asm
	mov.b32 	%f117, %r238;
	add.s64 	%rd33, %rd29, 4096;
	// begin inline asm
	ld.global.nc.u32 %r240, [%rd33];
	// end inline asm
	add.s64 	%rd34, %rd29, 4100;
	// begin inline asm
	ld.global.nc.u32 %r241, [%rd34];
	// end inline asm
	mov.b32 	%f118, %r240;
	add.s64 	%rd35, %rd29, 6144;
	// begin inline asm
	ld.global.nc.u32 %r242, [%rd35];
	// end inline asm
	add.s64 	%rd36, %rd29, 6148;
	// begin inline asm
	ld.global.nc.u32 %r243, [%rd36];
	// end inline asm
	mov.b32 	%f119, %r242;
	add.s64 	%rd37, %rd29, 8192;
	// begin inline asm
	ld.global.nc.u32 %r244, [%rd37];
	// end inline asm
	add.s64 	%rd38, %rd29, 8196;
	// begin inline asm
	ld.global.nc.u32 %r245, [%rd38];
	// end inline asm
	mov.b32 	%f120, %r244;
	add.s64 	%rd39, %rd29, 10240;
	// begin inline asm
	ld.global.nc.u32 %r246, [%rd39];
	// end inline asm
	add.s64 	%rd40, %rd29, 10244;
	// begin inline asm
	ld.global.nc.u32 %r247, [%rd40];
	// end inline asm
	mov.b32 	%f121, %r246;
	add.s64 	%rd41, %rd29, 12288;
	// begin inline asm
	ld.global.nc.u32 %r248, [%rd41];
	// end inline asm
	add.s64 	%rd42, %rd29, 12292;
	// begin inline asm
	ld.global.nc.u32 %r249, [%rd42];
	// end inline asm
	mov.b32 	%f122, %r248;
	add.s64 	%rd43, %rd29, 14336;
	// begin inline asm
	ld.global.nc.u32 %r250, [%rd43];
	// end inline asm
	add.s64 	%rd44, %rd29, 14340;
	// begin inline asm
	ld.global.nc.u32 %r251, [%rd44];
	// end inline asm
	mov.b32 	%f123, %r250;
	setp.lt.f32 	%p32, %f245, %f116;
	@%p32 bra 	$L__BB29_102;
	setp.leu.f32 	%p33, %f245, %f116;
	setp.lt.s32 	%p34, %r553, %r237;
	and.pred  	%p35, %p33, %p34;
	selp.f32 	%f245, %f245, %f116, %p35;
	selp.b32 	%r553, %r553, %r237, %p35;
$L__BB29_102:
	setp.lt.f32 	%p36, %f245, %f117;
	@%p36 bra 	$L__BB29_104;
	setp.leu.f32 	%p37, %f245, %f117;
	setp.lt.s32 	%p38, %r553, %r239;
	and.pred  	%p39, %p37, %p38;
	selp.f32 	%f245, %f245, %f117, %p39;
	selp.b32 	%r553, %r553, %r239, %p39;
$L__BB29_104:
	setp.lt.f32 	%p40, %f245, %f118;
	@%p40 bra 	$L__BB29_106;
	setp.leu.f32 	%p41, %f245, %f118;
	setp.lt.s32 	%p42, %r553, %r241;
	and.pred  	%p43, %p41, %p42;
	selp.f32 	%f245, %f245, %f118, %p43;
	selp.b32 	%r553, %r553, %r241, %p43;
$L__BB29_106:
	setp.lt.f32 	%p44, %f245, %f119;
	@%p44 bra 	$L__BB29_108;
	setp.leu.f32 	%p45, %f245, %f119;
	setp.lt.s32 	%p46, %r553, %r243;
	and.pred  	%p47, %p45, %p46;
	selp.f32 	%f245, %f245, %f119, %p47;
	selp.b32 	%r553, %r553, %r243, %p47;
$L__BB29_108:
	setp.lt.f32 	%p48, %f245, %f120;
	@%p48 bra 	$L__BB29_110;
	setp.leu.f32 	%p49, %f245, %f120;
	setp.lt.s32 	%p50, %r553, %r245;
	and.pred  	%p51, %p49, %p50;
	selp.f32 	%f245, %f245, %f120, %p51;
	selp.b32 	%r553, %r553, %r245, %p51;
$L__BB29_110:
	setp.lt.f32 	%p52, %f245, %f121;
	@%p52 bra 	$L__BB29_112;
	setp.leu.f32 	%p53, %f245, %f121;
	setp.lt.s32 	%p54, %r553, %r247;
	and.pred  	%p55, %p53, %p54;
	selp.f32 	%f245, %f245, %f121, %p55;
	selp.b32 	%r553, %r553, %r247, %p55;
$L__BB29_112:
	setp.lt.f32 	%p56, %f245, %f122;
	@%p56 bra 	$L__BB29_114;
	setp.leu.f32 	%p57, %f245, %f122;
	setp.lt.s32 	%p58, %r553, %r249;
	and.pred  	%p59, %p57, %p58;
	selp.f32 	%f245, %f245, %f122, %p59;
	selp.b32 	%r553, %r553, %r249, %p59;
$L__BB29_114:
	setp.lt.f32 	%p60, %f245, %f123;
	@%p60 bra 	$L__BB29_116;
	setp.leu.f32 	%p61, %f245, %f123;
	setp.lt.s32 	%p62, %r553, %r251;
	and.pred  	%p63, %p61, %p62;
	selp.f32 	%f245, %f245, %f123, %p63;
	selp.b32 	%r553, %r553, %r251, %p63;
$L__BB29_116:
	sub.s32 	%r252, %r216, %r562;
	setp.lt.s32 	%p64, %r252, 2048;
	@%p64 bra 	$L__BB29_136;
	add.s32 	%r562, %r562, 2048;
	setp.le.s32 	%p65, %r562, %r117;
	@%p65 bra 	$L__BB29_100;
$L__BB29_118:
	setp.le.s32 	%p66, %r216, %r562;
	@%p66 bra 	$L__BB29_136;
	sub.s32 	%r147, %r216, %r562;
	setp.ge.s32 	%p67, %r94, %r147;
	@%p67 bra 	$L__BB29_136;
	not.b32 	%r254, %r94;
	add.s32 	%r255, %r216, %r254;
	sub.s32 	%r148, %r255, %r562;
	and.b32  	%r256, %r148, 768;
	setp.eq.s32 	%p68, %r256, 768;
	mov.u32 	%r568, %r94;
	@%p68 bra 	$L__BB29_125;
	add.s32 	%r564, %r94, %r562;
	shr.u32 	%r257, %r148, 8;
	add.s32 	%r258, %r257, 1;
	and.b32  	%r259, %r258, 3;
	neg.s32 	%r563, %r259;
	mov.u32 	%r568, %r94;
$L__BB29_122:
	.pragma "nounroll";
	mul.wide.u32 	%rd48, %r564, 8;
	add.s64 	%rd46, %rd10, %rd48;
	// begin inline asm
	ld.global.nc.u32 %r260, [%rd46];
	// end inline asm
	add.s64 	%rd47, %rd46, 4;
	// begin inline asm
	ld.global.nc.u32 %r261, [%rd47];
	// end inline asm
	mov.b32 	%f142, %r260;
	setp.lt.f32 	%p69, %f245, %f142;
	@%p69 bra 	$L__BB29_124;
	setp.leu.f32 	%p70, %f245, %f142;
	setp.lt.s32 	%p71, %r553, %r261;
	and.pred  	%p72, %p70, %p71;
	selp.f32 	%f245, %f245, %f142, %p72;
	selp.b32 	%r553, %r553, %r261, %p72;
$L__BB29_124:
	add.s32 	%r568, %r568, 256;
	add.s32 	%r564, %r564, 256;
	add.s32 	%r563, %r563, 1;
	setp.ne.s32 	%p73, %r563, 0;
	@%p73 bra 	$L__BB29_122;
$L__BB29_125:
	setp.lt.u32 	%p74, %r148, 768;
	@%p74 bra 	$L__BB29_136;
	cvt.u64.u32 	%rd49, %r568;
	cvt.u64.u32 	%rd50, %r562;
	add.s64 	%rd51, %rd49, %rd50;
	shl.b64 	%rd52, %rd51, 3;
	add.s64 	%rd53, %rd52, %rd10;
	add.s64 	%rd79, %rd53, 6148;
	add.s32 	%r571, %r568, %r562;
$L__BB29_127:
	mul.wide.u32 	%rd56, %r571, 8;
	add.s64 	%rd54, %rd10, %rd56;
	// begin inline asm
	ld.global.nc.u32 %r262, [%rd54];
	// end inline asm
	add.s64 	%rd55, %rd54, 4;
	// begin inline asm
	ld.global.nc.u32 %r263, [%rd55];
	// end inline asm
	mov.b32 	%f148, %r262;
	setp.lt.f32 	%p75, %f245, %f148;
	@%p75 bra 	$L__BB29_129;
	setp.leu.f32 	%p76, %f245, %f148;
	setp.lt.s32 	%p77, %r553, %r263;
	and.pred  	%p78, %p76, %p77;
	selp.f32 	%f245, %f245, %f148, %p78;
	selp.b32 	%r553, %r553, %r263, %p78;
$L__BB29_129:
	add.s64 	%rd57, %rd79, -4100;
	// begin inline asm
	ld.global.nc.u32 %r264, [%rd57];
	// end inline asm
	add.s64 	%rd58, %rd79, -4096;
	// begin inline asm
	ld.global.nc.u32 %r265, [%rd58];
	// end inline asm
	mov.b32 	%f151, %r264;
	setp.lt.f32 	%p79, %f245, %f151;
	@%p79 bra 	$L__BB29_131;
	setp.leu.f32 	%p80, %f245, %f151;
	setp.lt.s32 	%p81, %r553, %r265;
	and.pred  	%p82, %p80, %p81;
	selp.f32 	%f245, %f245, %f151, %p82;
	selp.b32 	%r553, %r553, %r265, %p82;
$L__BB29_131:
	add.s64 	%rd59, %rd79, -2052;
	// begin inline asm
	ld.global.nc.u32 %r266, [%rd59];
	// end inline asm
	add.s64 	%rd60, %rd79, -2048;
	// begin inline asm
	ld.global.nc.u32 %r267, [%rd60];
	// end inline asm
	mov.b32 	%f154, %r266;
	setp.lt.f32 	%p83, %f245, %f154;
	@%p83 bra 	$L__BB29_133;
	setp.leu.f32 	%p84, %f245, %f154;
	setp.lt.s32 	%p85, %r553, %r267;
	and.pred  	%p86, %p84, %p85;
	selp.f32 	%f245, %f245, %f154, %p86;
	selp.b32 	%r553, %r553, %r267, %p86;
$L__BB29_133:
	add.s64 	%rd61, %rd79, -4;
	// begin inline asm
	ld.global.nc.u32 %r268, [%rd61];
	// end inline asm
	// begin inline asm
	ld.global.nc.u32 %r269, [%rd79];
	// end inline asm
	mov.b32 	%f157, %r268;
	setp.lt.f32 	%p87, %f245, %f157;
	@%p87 bra 	$L__BB29_135;
	setp.leu.f32 	%p88, %f245, %f157;
	setp.lt.s32 	%p89, %r553, %r269;
	and.pred  	%p90, %p88, %p89;
	selp.f32 	%f245, %f245, %f157, %p90;
	selp.b32 	%r553, %r553, %r269, %p90;
$L__BB29_135:
	add.s32 	%r568, %r568, 1024;
	add.s64 	%rd79, %rd79, 8192;
	add.s32 	%r571, %r571, 1024;
	setp.lt.s32 	%p91, %r568, %r147;
	@%p91 bra 	$L__BB29_127;
$L__BB29_136:
	// begin inline asm
	mov.u32 %r270, %laneid;
	// end inline asm
	mov.b32 	%r272, %f245;
	mov.b32 	%r278, 1;
	mov.b32 	%r279, 31;
	mov.b32 	%r280, -1;
	// begin inline asm
	shfl.sync.down.b32 %r271, %r272, %r278, %r279, %r280;
	// end inline asm
	// begin inline asm
	shfl.sync.down.b32 %r276, %r553, %r278, %r279, %r280;
	// end inline asm
	mov.b32 	%f161, %r271;
	setp.gt.s32 	%p92, %r270, 30;
	setp.lt.f32 	%p93, %f245, %f161;
	or.pred  	%p94, %p92, %p93;
	@%p94 bra 	$L__BB29_138;
	setp.leu.f32 	%p95, %f245, %f161;
	setp.lt.s32 	%p96, %r553, %r276;
	and.pred  	%p97, %p95, %p96;
	selp.f32 	%f245, %f245, %f161, %p97;
	selp.b32 	%r553, %r553, %r276, %p97;
$L__BB29_138:
	mov.b32 	%r282, %f245;
	mov.b32 	%r288, 2;
	mov.b32 	%r289, 31;
	mov.b32 	%r290, -1;
	// begin inline asm
	shfl.sync.down.b32 %r281, %r282, %r288, %r289, %r290;
	// end inline asm
	// begin inline asm
	shfl.sync.down.b32 %r286, %r553, %r288, %r289, %r290;
	// end inline asm
	mov.b32 	%f164, %r281;
	setp.gt.s32 	%p98, %r270, 29;
	setp.lt.f32 	%p99, %f245, %f164;
	or.pred  	%p100, %p98, %p99;
	@%p100 bra 	$L__BB29_140;
	setp.leu.f32 	%p101, %f245, %f164;
	setp.lt.s32 	%p102, %r553, %r286;
	and.pred  	%p103, %p101, %p102;
	selp.f32 	%f245, %f245, %f164, %p103;
	selp.b32 	%r553, %r553, %r286, %p103;
$L__BB29_140:
	mov.b32 	%r292, %f245;
	mov.b32 	%r298, 4;
	mov.b32 	%r299, 31;
	mov.b32 	%r300, -1;
	// begin inline asm
	shfl.sync.down.b32 %r291, %r292, %r298, %r299, %r300;
	// end inline asm
	// begin inline asm
	shfl.sync.down.b32 %r296, %r553, %r298, %r299, %r300;
	// end inline asm
	mov.b32 	%f167, %r291;
	setp.gt.s32 	%p104, %r270, 27;
	setp.lt.f32 	%p105, %f245, %f167;
	or.pred  	%p106, %p104, %p105;
	@%p106 bra 	$L__BB29_142;
	setp.leu.f32 	%p107, %f245, %f167;
	setp.lt.s32 	%p108, %r553, %r296;
	and.pred  	%p109, %p107, %p108;
	selp.f32 	%f245, %f245, %f167, %p109;
	selp.b32 	%r553, %r553, %r296, %p109;
$L__BB29_142:
	mov.b32 	%r302, %f245;
	mov.b32 	%r308, 8;
	mov.b32 	%r309, 31;
	mov.b32 	%r310, -1;
	// begin inline asm
	shfl.sync.down.b32 %r301, %r302, %r308, %r309, %r310;
	// end inline asm
	// begin inline asm
	shfl.sync.down.b32 %r306, %r553, %r308, %r309, %r310;
	// end inline asm
	mov.b32 	%f170, %r301;
	setp.gt.s32 	%p110, %r270, 23;
	setp.lt.f32 	%p111, %f245, %f170;
	or.pred  	%p112, %p110, %p111;
	@%p112 bra 	$L__BB29_144;
	setp.leu.f32 	%p113, %f245, %f170;
	setp.lt.s32 	%p114, %r553, %r306;
	and.pred  	%p115, %p113, %p114;
	selp.f32 	%f245, %f245, %f170, %p115;
	selp.b32 	%r553, %r553, %r306, %p115;
$L__BB29_144:
	mov.b32 	%r312, %f245;
	mov.b32 	%r318, 16;
	mov.b32 	%r319, 31;
	mov.b32 	%r320, -1;
	// begin inline asm
	shfl.sync.down.b32 %r311, %r312, %r318, %r319, %r320;
	// end inline asm
	// begin inline asm
	shfl.sync.down.b32 %r316, %r553, %r318, %r319, %r320;
	// end inline asm
	mov.b32 	%f173, %r311;
	setp.gt.s32 	%p116, %r270, 15;
	setp.lt.f32 	%p117, %f245, %f173;
	or.pred  	%p118, %p116, %p117;
	@%p118 bra 	$L__BB29_146;
	setp.leu.f32 	%p119, %f245, %f173;
	setp.lt.s32 	%p120, %r553, %r316;
	and.pred  	%p121, %p119, %p120;
	selp.f32 	%f245, %f245, %f173, %p121;
	selp.b32 	%r553, %r553, %r316, %p121;
$L__BB29_146:
	setp.ne.s32 	%p122, %r270, 0;
	@%p122 bra 	$L__BB29_148;
	shr.u32 	%r321, %r94, 2;
	and.b32  	%r322, %r321, 248;
	mov.u32 	%r323, _ZZN3cub18CUB_300001_SM_10006detail6reduce28DeviceReduceSingleTileKernelINS2_10policy_hubIN4cuda3std3__45tupleIJfiEEEy13smaller_tupleIfEE10Policy1000EPS9_SE_iSB_S9_S9_NS7_10__identityEEEvT0_T1_T2_T3_T4_T6_E12temp_storage;
	add.s32 	%r324, %r323, %r322;
	st.shared.f32 	[%r324+8], %f245;
	st.shared.u32 	[%r324+12], %r553;
$L__BB29_148:
	bar.sync 	0;
	setp.ne.s32 	%p123, %r94, 0;
	@%p123 bra 	$L__BB29_163;
	ld.shared.f32 	%f176, [_ZZN3cub18CUB_300001_SM_10006detail6reduce28DeviceReduceSingleTileKernelINS2_10policy_hubIN4cuda3std3__45tupleIJfiEEEy13smaller_tupleIfEE10Policy1000EPS9_SE_iSB_S9_S9_NS7_10__identityEEEvT0_T1_T2_T3_T4_T6_E12temp_storage+16];
	setp.lt.f32 	%p124, %f245, %f176;
	@%p124 bra 	$L__BB29_151;
	ld.shared.u32 	%r325, [_ZZN3cub18CUB_300001_SM_10006detail6reduce28DeviceReduceSingleTileKernelINS2_10policy_hubIN4cuda3std3__45tupleIJfiEEEy13smaller_tupleIfEE10Policy1000EPS9_SE_iSB_S9_S9_NS7_10__identityEEEvT0_T1_T2_T3_T4_T6_E12temp_storage+20];
	setp.geu.f32 	%p125, %f176, %f245;
	setp.lt.s32 	%p126, %r553, %r325;
	and.pred  	%p127, %p125, %p126;
	selp.f32 	%f245, %f245, %f176, %p127;
	selp.b32 	%r553, %r553, %r325, %p127;
$L__BB29_151:
	ld.shared.f32 	%f179, [_ZZN3cub18CUB_300001_SM_10006detail6reduce28DeviceReduceSingleTileKernelINS2_10policy_hubIN4cuda3std3__45tupleIJfiEEEy13smaller_tupleIfEE10Policy1000EPS9_SE_iSB_S9_S9_NS7_10__identityEEEvT0_T1_T2_T3_T4_T6_E12temp_storage+24];
	setp.lt.f32 	%p128, %f245, %f179;
	@%p128 bra 	$L__BB29_153;
	ld.shared.u32 	%r327, [_ZZN3cub18CUB_300001_SM_10006detail6reduce28DeviceReduceSingleTileKernelINS2_10policy_hubIN4cuda3std3__45tupleIJfiEEEy13smaller_tupleIfEE10Policy1000EPS9_SE_iSB_S9_S9_NS7_10__identityEEEvT0_T1_T2_T3_T4_T6_E12temp_storage+28];
	setp.geu.f32 	%p129, %f179, %f245;
	setp.lt.s32 	%p130, %r553, %r327;
	and.pred  	%p131, %p129, %p130;
	selp.f32 	%f245, %f245, %f179, %p131;
	selp.b32 	%r553, %r553, %r327, %p131;
$L__BB29_153:
	ld.shared.f32 	%f182, [_ZZN3cub18CUB_300001_SM_10006detail6reduce28DeviceReduceSingleTileKernelINS2_10policy_hubIN4cuda3std3__45tupleIJfiEEEy13smaller_tupleIfEE10Policy1000EPS9_SE_iSB_S9_S9_NS7_10__identityEEEvT0_T1_T2_T3_T4_T6_E12temp_storage+32];
	setp.lt.f32 	%p132, %f245, %f182;
	@%p132 bra 	$L__BB29_155;
	ld.shared.u32 	%r329, [_ZZN3cub18CUB_300001_SM_10006detail6reduce28DeviceReduceSingleTileKernelINS2_10policy_hubIN4cuda3std3__45tupleIJfiEEEy13smaller_tupleIfEE10Policy1000EPS9_SE_iSB_S9_S9_NS7_10__identityEEEvT0_T1_T2_T3_T4_T6_E12temp_storage+36];
	setp.geu.f32 	%p133, %f182, %f245;
	setp.lt.s32 	%p134, %r553, %r329;
	and.pred  	%p135, %p133, %p134;
	selp.f32 	%f245, %f245, %f182, %p135;
	selp.b32 	%r553, %r553, %r329, %p135;
$L__BB29_155:
	ld.shared.f32 	%f185, [_ZZN3cub18CUB_300001_SM_10006detail6reduce28DeviceReduceSingleTileKernelINS2_10policy_hubIN4cuda3std3__45tupleIJfiEEEy13smaller_tupleIfEE10Policy1000EPS9_SE_iSB_S9_S9_NS7_10__identityEEEvT0_T1_T2_T3_T4_T6_E12temp_storage+40];
	setp.lt.f32 	%p136, %f245, %f185;
	@%p136 bra 	$L__BB29_157;
	ld.shared.u32 	%r331, [_ZZN3cub18CUB_300001_SM_10006detail6reduce28DeviceReduceSingleTileKernelINS2_10policy_hubIN4cuda3std3__45tupleIJfiEEEy13smaller_tupleIfEE10Policy1000EPS9_SE_iSB_S9_S9_NS7_10__identityEEEvT0_T1_T2_T3_T4_T6_E12temp_storage+44];
	setp.geu.f32 	%p137, %f185, %f245;
	setp.lt.s32 	%p138, %r553, %r331;
	and.pred  	%p139, %p137, %p138;
	selp.f32 	%f245, %f245, %f185, %p139;
	selp.b32 	%r553, %r553, %r331, %p139;
$L__BB29_157:
	ld.shared.f32 	%f188, [_ZZN3cub18CUB_300001_SM_10006detail6reduce28DeviceReduceSingleTileKernelINS2_10policy_hubIN4cuda3std3__45tupleIJfiEEEy13smaller_tupleIfEE10Policy1000EPS9_SE_iSB_S9_S9_NS7_10__identityEEEvT0_T1_T2_T3_T4_T6_E12temp_storage+48];
	setp.lt.f32 	%p140, %f245, %f188;
	@%p140 bra 	$L__BB29_159;
	ld.shared.u32 	%r333, [_ZZN3cub18CUB_300001_SM_10006detail6reduce28DeviceReduceSingleTileKernelINS2_10policy_hubIN4cuda3std3__45tupleIJfiEEEy13smaller_tupleIfEE10Policy1000EPS9_SE_iSB_S9_S9_NS7_10__identityEEEvT0_T1_T2_T3_T4_T6_E12temp_storage+52];
	setp.geu.f32 	%p141, %f188, %f245;
	setp.lt.s32 	%p142, %r553, %r333;
	and.pred  	%p143, %p141, %p142;
	selp.f32 	%f245, %f245, %f188, %p143;
	selp.b32 	%r553, %r553, %r333, %p143;
$L__BB29_159:
	ld.shared.f32 	%f191, [_ZZN3cub18CUB_300001_SM_10006detail6reduce28DeviceReduceSingleTileKernelINS2_10policy_hubIN4cuda3std3__45tupleIJfiEEEy13smaller_tupleIfEE10Policy1000EPS9_SE_iSB_S9_S9_NS7_10__identityEEEvT0_T1_T2_T3_T4_T6_E12temp_storage+56];
	setp.lt.f32 	%p144, %f245, %f191;
	@%p144 bra 	$L__BB29_161;
	ld.shared.u32 	%r335, [_ZZN3cub18CUB_300001_SM_10006detail6reduce28DeviceReduceSingleTileKernelINS2_10policy_hubIN4cuda3std3__45tupleIJfiEEEy13smaller_tupleIfEE10Policy1000EPS9_SE_iSB_S9_S9_NS7_10__identityEEEvT0_T1_T2_T3_T4_T6_E12temp_storage+60];
	setp.geu.f32 	%p145, %f191, %f245;
	setp.lt.s32 	%p146, %r553, %r335;
	and.pred  	%p147, %p145, %p146;
	selp.f32 	%f245, %f245, %f191, %p147;
	selp.b32 	%r553, %r553, %r335, %p147;
$L__BB29_161:
	ld.shared.f32 	%f194, [_ZZN3cub18CUB_300001_SM_10006detail6reduce28DeviceReduceSingleTileKernelINS2_10policy_hubIN4cuda3std3__45tupleIJfiEEEy13smaller_tupleIfEE10Policy1000EPS9_SE_iSB_S9_S9_NS7_10__identityEEEvT0_T1_T2_T3_T4_T6_E12temp_storage+64];
	setp.lt.f32 	%p148, %f245, %f194;
	@%p148 bra 	$L__BB29_163;
	ld.shared.u32 	%r337, [_ZZN3cub18CUB_300001_SM_10006detail6reduce28DeviceReduceSingleTileKernelINS2_10policy_hubIN4cuda3std3__45tupleIJfiEEEy13smaller_tupleIfEE10Policy1000EPS9_SE_iSB_S9_S9_NS7_10__identityEEEvT0_T1_T2_T3_T4_T6_E12temp_storage+68];
	setp.geu.f32 	%p149, %f194, %f245;
	setp.lt.s32 	%p150, %r553, %r337;
	and.pred  	%p151, %p149, %p150;
	selp.b32 	%r553, %r553, %r337, %p151;
	selp.f32 	%f245, %f245, %f194, %p151;
$L__BB29_163:
	mov.u32 	%r504, %tid.x;
	setp.ne.s32 	%p307, %r504, 0;
	@%p307 bra 	$L__BB29_167;
	setp.lt.f32 	%p308, %f276, %f245;
	@%p308 bra 	$L__BB29_166;
	setp.geu.f32 	%p309, %f245, %f276;
	setp.lt.s32 	%p310, %r591, %r553;
	and.pred  	%p311, %p309, %p310;
	selp.f32 	%f276, %f276, %f245, %p311;
	selp.b32 	%r591, %r591, %r553, %p311;
$L__BB29_166:
	st.global.f32 	[%rd1], %f276;
	st.global.u32 	[%rd1+4], %r591;
$L__BB29_167:
	ret;

}


// ===== COMPILED SASS (sm_100) =====

	.target	sm_100

	.elftype	@"ET_EXEC"


//--------------------- .note.nv.tkinfo           --------------------------
	.section	.note.nv.tkinfo,"",@"SHT_NOTE"
	.sectionflags	@"SHF_NOTE_NV_TKINFO"
	.tkinfo
        /*0018*/ 	.word	0x00000002
        /*0030*/ 	.string	""
        /*0030*/ 	.string	"ptxas"
        /*0030*/ 	.string	"Cuda compilation tools, release 13.0, V13.0.88"
        /*0030*/ 	.string	"Build cuda_13.0.r13.0/compiler.36424714_0"
        /*0030*/ 	.string	"-arch sm_100 -m 64 "



//--------------------- .note.nv.cuinfo           --------------------------
	.section	.note.nv.cuinfo,"",@"SHT_NOTE"
	.sectionflags	@"SHF_NOTE_NV_CUINFO"
        /*0018*/ 	.short	0x0002
        /*001a*/ 	.short	0x0064
        /*001c*/ 	.short	0x0082
	.zero		2


//--------------------- .nv.info                  --------------------------
	.section	.nv.info,"",@"SHT_CUDA_INFO"
	.align	4


	//----- nvinfo : EIATTR_REGCOUNT
	.align		4
        /*0000*/ 	.byte	0x04, 0x2f
        /*0002*/ 	.short	(.L_56 - .L_55)
	.align		4
.L_55:
        /*0004*/ 	.word	index@(_Z19generateIndividualsPA10_fff)
        /*0008*/ 	.word	0x00000018


	//----- nvinfo : EIATTR_FRAME_SIZE
	.align		4
.L_56:
        /*000c*/ 	.byte	0x04, 0x11
        /*000e*/ 	.short	(.L_58 - .L_57)
	.align		4
.L_57:
        /*0010*/ 	.word	index@(_Z19generateIndividualsPA10_fff)
        /*0014*/ 	.word	0x00000010


	//----- nvinfo : EIATTR_REGCOUNT
	.align		4
.L_58:
        /*0018*/ 	.byte	0x04, 0x2f
        /*001a*/ 	.short	(.L_60 - .L_59)
	.align		4
.L_59:
        /*001c*/ 	.word	index@(_ZN6thrust24THRUST_300001_SM_1000_NS8cuda_cub4core6detail13_kernel_agentINS1_8__reduce11ReduceAgentINS0_12zip_iteratorIN4cuda3std3__45tupleIJNS0_6detail15normal_iteratorINS0_10device_ptrIfEEEENS0_17counting_iteratorIlNS0_11use_defaultESI_SI_EEEEEEEPNSB_IJflEEESM_iNS1_9__extrema9arg_min_fIflNSA_4lessIfEEEEEEJSL_SN_iSS_EEEvDpT0_)
        /*0020*/ 	.word	0x0000001e


	//----- nvinfo : EIATTR_FRAME_SIZE
	.align		4
.L_60:
        /*0024*/ 	.byte	0x04, 0x11
        /*0026*/ 	.short	(.L_62 - .L_61)
	.align		4
.L_61:
        /*0028*/ 	.word	index@(_ZN6thrust24THRUST_300001_SM_1000_NS8cuda_cub4core6detail13_kernel_agentINS1_8__reduce11ReduceAgentINS0_12zip_iteratorIN4cuda3std3__45tupleIJNS0_6detail15normal_iteratorINS0_10device_ptrIfEEEENS0_17counting_iteratorIlNS0_11use_defaultESI_SI_EEEEEEEPNSB_IJflEEESM_iNS1_9__extrema9arg_min_fIflNSA_4lessIfEEEEEEJSL_SN_iSS_EEEvDpT0_)
        /*002c*/ 	.word	0x00000000


	//----- nvinfo : EIATTR_REGCOUNT
	.align		4
.L_62:
        /*0030*/ 	.byte	0x04, 0x2f
        /*0032*/ 	.short	(.L_64 - .L_63)
	.align		4
.L_63:
        /*0034*/ 	.word	index@(_ZN6thrust24THRUST_300001_SM_1000_NS8cuda_cub4core6detail13_kernel_agentINS1_8__reduce11ReduceAgentINS0_12zip_iteratorIN4cuda3std3__45tupleIJNS0_6detail15normal_iteratorINS0_10device_ptrIfEEEENS0_17counting_iteratorIlNS0_11use_defaultESI_SI_EEEEEEEPNSB_IJflEEESM_iNS1_9__extrema9arg_min_fIflNSA_4lessIfEEEEEEJSL_SN_iN3cub18CUB_300001_SM_100013GridEvenShareIiEENSV_9GridQueueIjEESS_EEEvDpT0_)
        /*0038*/ 	.word	0x0000001d


	//----- nvinfo : EIATTR_FRAME_SIZE
	.align		4
.L_64:
        /*003c*/ 	.byte	0x04, 0x11
        /*003e*/ 	.short	(.L_66 - .L_65)
	.align		4
.L_65:
        /*0040*/ 	.word	index@(_ZN6thrust24THRUST_300001_SM_1000_NS8cuda_cub4core6detail13_kernel_agentINS1_8__reduce11ReduceAgentINS0_12zip_iteratorIN4cuda3std3__45tupleIJNS0_6detail15normal_iteratorINS0_10device_ptrIfEEEENS0_17counting_iteratorIlNS0_11use_defaultESI_SI_EEEEEEEPNSB_IJflEEESM_iNS1_9__extrema9arg_min_fIflNSA_4lessIfEEEEEEJSL_SN_iN3cub18CUB_300001_SM_100013GridEvenShareIiEENSV_9GridQueueIjEESS_EEEvDpT0_)
        /*0044*/ 	.word	0x00000000


	//----- nvinfo : EIATTR_REGCOUNT
	.align		4
.L_66:
        /*0048*/ 	.byte	0x04, 0x2f
        /*004a*/ 	.short	(.L_68 - .L_67)
	.align		4
.L_67:
        /*004c*/ 	.word	index@(_ZN6thrust24THRUST_300001_SM_1000_NS8cuda_cub4core6detail13_kernel_agentINS1_8__reduce10DrainAgentIiEEJN3cub18CUB_300001_SM_10009GridQueueIjEEiEEEvDpT0_)
        /*0050*/ 	.word	0x00000008


	//----- nvinfo : EIATTR_FRAME_SIZE
	.align		4
.L_68:
        /*0054*/ 	.byte	0x04, 0x11
        /*0056*/ 	.short	(.L_70 - .L_69)
	.align		4
.L_69:
        /*0058*/ 	.word	index@(_ZN6thrust24THRUST_300001_SM_1000_NS8cuda_cub4core6detail13_kernel_agentINS1_8__reduce10DrainAgentIiEEJN3cub18CUB_300001_SM_10009GridQueueIjEEiEEEvDpT0_)
        /*005c*/ 	.word	0x00000000


	//----- nvinfo : EIATTR_REGCOUNT
	.align		4
.L_70:
        /*0060*/ 	.byte	0x04, 0x2f
        /*0062*/ 	.short	(.L_72 - .L_71)
	.align		4
.L_71:
        /*0064*/ 	.word	index@(_ZN6thrust24THRUST_300001_SM_1000_NS8cuda_cub4core6detail13_kernel_agentINS1_8__reduce11ReduceAgentIPN4cuda3std3__45tupleIJflEEESC_SB_iNS1_9__extrema9arg_min_fIflNS9_4lessIfEEEEEEJSC_SC_iSH_EEEvDpT0_)
        /*0068*/ 	.word	0x0000001e


	//----- nvinfo : EIATTR_FRAME_SIZE
	.align		4
.L_72:
        /*006c*/ 	.byte	0x04, 0x11
        /*006e*/ 	.short	(.L_74 - .L_73)
	.align		4
.L_73:
        /*0070*/ 	.word	index@(_ZN6thrust24THRUST_300001_SM_1000_NS8cuda_cub4core6detail13_kernel_agentINS1_8__reduce11ReduceAgentIPN4cuda3std3__45tupleIJflEEESC_SB_iNS1_9__extrema9arg_min_fIflNS9_4lessIfEEEEEEJSC_SC_iSH_EEEvDpT0_)
        /*0074*/ 	.word	0x00000000


	//----- nvinfo : EIATTR_REGCOUNT
	.align		4
.L_74:
        /*0078*/ 	.byte	0x04, 0x2f
        /*007a*/ 	.short	(.L_76 - .L_75)
	.align		4
.L_75:
        /*007c*/ 	.word	index@(_ZN6thrust24THRUST_300001_SM_1000_NS8cuda_cub4core6detail13_kernel_agentINS1_8__reduce11ReduceAgentINS0_12zip_iteratorIN4cuda3std3__45tupleIJNS0_6detail15normal_iteratorINS0_10device_ptrIfEEEENS0_17counting_iteratorIlNS0_11use_defaultESI_SI_EEEEEEEPNSB_IJflEEESM_lNS1_9__extrema9arg_min_fIflNSA_4lessIfEEEEEEJSL_SN_lSS_EEEvDpT0_)
        /*0080*/ 	.word	0x0000001c


	//----- nvinfo : EIATTR_FRAME_SIZE
	.align		4
.L_76:
        /*0084*/ 	.byte	0x04, 0x11
        /*0086*/ 	.short	(.L_78 - .L_77)
	.align		4
.L_77:
        /*0088*/ 	.word	index@(_ZN6thrust24THRUST_300001_SM_1000_NS8cuda_cub4core6detail13_kernel_agentINS1_8__reduce11ReduceAgentINS0_12zip_iteratorIN4cuda3std3__45tupleIJNS0_6detail15normal_iteratorINS0_10device_ptrIfEEEENS0_17counting_iteratorIlNS0_11use_defaultESI_SI_EEEEEEEPNSB_IJflEEESM_lNS1_9__extrema9arg_min_fIflNSA_4lessIfEEEEEEJSL_SN_lSS_EEEvDpT0_)
        /*008c*/ 	.word	0x00000000


	//----- nvinfo : EIATTR_REGCOUNT
	.align		4
.L_78:
        /*0090*/ 	.byte	0x04, 0x2f
        /*0092*/ 	.short	(.L_80 - .L_79)
	.align		4
.L_79:
        /*0094*/ 	.word	index@(_ZN6thrust24THRUST_300001_SM_1000_NS8cuda_cub4core6detail13_kernel_agentINS1_8__reduce11ReduceAgentINS0_12zip_iteratorIN4cuda3std3__45tupleIJNS0_6detail15normal_iteratorINS0_10device_ptrIfEEEENS0_17counting_iteratorIlNS0_11use_defaultESI_SI_EEEEEEEPNSB_IJflEEESM_lNS1_9__extrema9arg_min_fIflNSA_4lessIfEEEEEEJSL_SN_lN3cub18CUB_300001_SM_100013GridEvenShareIlEENSV_9GridQueueIyEESS_EEEvDpT0_)
        /*0098*/ 	.word	0x0000001e


	//----- nvinfo : EIATTR_FRAME_SIZE
	.align		4
.L_80:
        /*009c*/ 	.byte	0x04, 0x11
        /*009e*/ 	.short	(.L_82 - .L_81)
	.align		4
.L_81:
        /*00a0*/ 	.word	index@(_ZN6thrust24THRUST_300001_SM_1000_NS8cuda_cub4core6detail13_kernel_agentINS1_8__reduce11ReduceAgentINS0_12zip_iteratorIN4cuda3std3__45tupleIJNS0_6detail15normal_iteratorINS0_10device_ptrIfEEEENS0_17counting_iteratorIlNS0_11use_defaultESI_SI_EEEEEEEPNSB_IJflEEESM_lNS1_9__extrema9arg_min_fIflNSA_4lessIfEEEEEEJSL_SN_lN3cub18CUB_300001_SM_100013GridEvenShareIlEENSV_9GridQueueIyEESS_EEEvDpT0_)
        /*00a4*/ 	.word	0x00000000


	//----- nvinfo : EIATTR_REGCOUNT
	.align		4
.L_82:
        /*00a8*/ 	.byte	0x04, 0x2f
        /*00aa*/ 	.short	(.L_84 - .L_83)
	.align		4
.L_83:
        /*00ac*/ 	.word	index@(_ZN6thrust24THRUST_300001_SM_1000_NS8cuda_cub4core6detail13_kernel_agentINS1_8__reduce10DrainAgentIlEEJN3cub18CUB_300001_SM_10009GridQueueIyEElEEEvDpT0_)
        /*00b0*/ 	.word	0x00000008


	//----- nvinfo : EIATTR_FRAME_SIZE
	.align		4
.L_84:
        /*00b4*/ 	.byte	0x04, 0x11
        /*00b6*/ 	.short	(.L_86 - .L_85)
	.align		4
.L_85:
        /*00b8*/ 	.word	index@(_ZN6thrust24THRUST_300001_SM_1000_NS8cuda_cub4core6detail13_kernel_agentINS1_8__reduce10DrainAgentIlEEJN3cub18CUB_300001_SM_10009GridQueueIyEElEEEvDpT0_)
        /*00bc*/ 	.word	0x00000000


	//----- nvinfo : EIATTR_REGCOUNT
	.align		4
.L_86:
        /*00c0*/ 	.byte	0x04, 0x2f
        /*00c2*/ 	.short	(.L_88 - .L_87)
	.align		4
.L_87:
        /*00c4*/ 	.word	index@(_ZN6thrust24THRUST_300001_SM_1000_NS8cuda_cub4core6detail13_kernel_agentINS1_8__reduce11ReduceAgentIPN4cuda3std3__45tupleIJflEEESC_SB_lNS1_9__extrema9arg_min_fIflNS9_4lessIfEEEEEEJSC_SC_iSH_EEEvDpT0_)
        /*00c8*/ 	.word	0x00000020


	//----- nvinfo : EIATTR_FRAME_SIZE
	.align		4
.L_88:
        /*00cc*/ 	.byte	0x04, 0x11
        /*00ce*/ 	.short	(.L_90 - .L_89)
	.align		4
.L_89:
        /*00d0*/ 	.word	index@(_ZN6thrust24THRUST_300001_SM_1000_NS8cuda_cub4core6detail13_kernel_agentINS1_8__reduce11ReduceAgentIPN4cuda3std3__45tupleIJflEEESC_SB_lNS1_9__extrema9arg_min_fIflNS9_4lessIfEEEEEEJSC_SC_iSH_EEEvDpT0_)
        /*00d4*/ 	.word	0x00000000


	//----- nvinfo : EIATTR_REGCOUNT
	.align		4
.L_90:
        /*00d8*/ 	.byte	0x04, 0x2f
        /*00da*/ 	.short	(.L_92 - .L_91)
	.align		4
.L_91:
        /*00dc*/ 	.word	index@(_ZN3cub18CUB_300001_SM_10006detail11EmptyKernelIvEEvv)
        /*00e0*/ 	.word	0x00000004


	//----- nvinfo : EIATTR_FRAME_SIZE
	.align		4
.L_92:
        /*00e4*/ 	.byte	0x04, 0x11
        /*00e6*/ 	.short	(.L_94 - .L_93)
	.align		4
.L_93:
        /*00e8*/ 	.word	index@(_ZN3cub18CUB_300001_SM_10006detail11EmptyKernelIvEEvv)
        /*00ec*/ 	.word	0x00000000


	//----- nvinfo : EIATTR_REGCOUNT
	.align		4
.L_94:
        /*00f0*/ 	.byte	0x04, 0x2f
        /*00f2*/ 	.short	(.L_96 - .L_95)
	.align		4
.L_95:
        /*00f4*/ 	.word	index@(_ZN3cub18CUB_300001_SM_10006detail8for_each13static_kernelINS2_12policy_hub_t12policy_500_tEmN6thrust24THRUST_300001_SM_1000_NS8cuda_cub20__uninitialized_fill7functorINS7_10device_ptrIfEEfEEEEvT0_T1_)
        /*00f8*/ 	.word	0x00000008


	//----- nvinfo : EIATTR_FRAME_SIZE
	.align		4
.L_96:
        /*00fc*/ 	.byte	0x04, 0x11
        /*00fe*/ 	.short	(.L_98 - .L_97)
	.align		4
.L_97:
        /*0100*/ 	.word	index@(_ZN3cub18CUB_300001_SM_10006detail8for_each13static_kernelINS2_12policy_hub_t12policy_500_tEmN6thrust24THRUST_300001_SM_1000_NS8cuda_cub20__uninitialized_fill7functorINS7_10device_ptrIfEEfEEEEvT0_T1_)
        /*0104*/ 	.word	0x00000000


	//----- nvinfo : EIATTR_REGCOUNT
	.align		4
.L_98:
        /*0108*/ 	.byte	0x04, 0x2f
        /*010a*/ 	.short	(.L_100 - .L_99)
	.align		4
.L_99:
        /*010c*/ 	.word	index@(_ZN3cub18CUB_300001_SM_10006detail8for_each13static_kernelINS2_12policy_hub_t12policy_500_tElN6thrust24THRUST_300001_SM_1000_NS8cuda_cub6__fill7functorINS7_6detail15normal_iteratorINS7_10device_ptrIfEEEEdEEEEvT0_T1_)
        /*0110*/ 	.word	0x00000008


	//----- nvinfo : EIATTR_FRAME_SIZE
	.align		4
.L_100:
        /*0114*/ 	.byte	0x04, 0x11
        /*0116*/ 	.short	(.L_102 - .L_101)
	.align		4
.L_101:
        /*0118*/ 	.word	index@(_ZN3cub18CUB_300001_SM_10006detail8for_each13static_kernelINS2_12policy_hub_t12policy_500_tElN6thrust24THRUST_300001_SM_1000_NS8cuda_cub6__fill7functorINS7_6detail15normal_iteratorINS7_10device_ptrIfEEEEdEEEEvT0_T1_)
        /*011c*/ 	.word	0x00000000


	//----- nvinfo : EIATTR_REGCOUNT
	.align		4
.L_102:
        /*0120*/ 	.byte	0x04, 0x2f
        /*0122*/ 	.short	(.L_104 - .L_103)
	.align		4
.L_103:
        /*0124*/ 	.word	index@(_ZN3cub18CUB_300001_SM_10006detail9transform16transform_kernelINS2_10policy_hubILb1EN4cuda3std3__45tupleIJN6thrust24THRUST_300001_SM_1000_NS6detail15normal_iteratorINSA_10device_ptrIfEEEEEEEE10policy1000Ei6minus5IfESF_JPfEEEvT0_iT1_T2_DpNS2_10kernel_argIT3_EE)
        /*0128*/ 	.word	0x0000001c


	//----- nvinfo : EIATTR_FRAME_SIZE
	.align		4
.L_104:
        /*012c*/ 	.byte	0x04, 0x11
        /*012e*/ 	.short	(.L_106 - .L_105)
	.align		4
.L_105:
        /*0130*/ 	.word	index@(_ZN3cub18CUB_300001_SM_10006detail9transform16transform_kernelINS2_10policy_hubILb1EN4cuda3std3__45tupleIJN6thrust24THRUST_300001_SM_1000_NS6detail15normal_iteratorINSA_10device_ptrIfEEEEEEEE10policy1000Ei6minus5IfESF_JPfEEEvT0_iT1_T2_DpNS2_10kernel_argIT3_EE)
        /*0134*/ 	.word	0x00000000


	//----- nvinfo : EIATTR_REGCOUNT
	.align		4
.L_106:
        /*0138*/ 	.byte	0x04, 0x2f
        /*013a*/ 	.short	(.L_108 - .L_107)
	.align		4
.L_107:
        /*013c*/ 	.word	index@(_ZN3cub18CUB_300001_SM_10006detail9transform16transform_kernelINS2_10policy_hubILb1EN4cuda3std3__45tupleIJN6thrust24THRUST_300001_SM_1000_NS6detail15normal_iteratorINSA_10device_ptrIfEEEEEEEE10policy1000El6minus5IfESF_JPfEEEvT0_iT1_T2_DpNS2_10kernel_argIT3_EE)
        /*0140*/ 	.word	0x0000001c


	//----- nvinfo : EIATTR_FRAME_SIZE
	.align		4
.L_108:
        /*0144*/ 	.byte	0x04, 0x11
        /*0146*/ 	.short	(.L_110 - .L_109)
	.align		4
.L_109:
        /*0148*/ 	.word	index@(_ZN3cub18CUB_300001_SM_10006detail9transform16transform_kernelINS2_10policy_hubILb1EN4cuda3std3__45tupleIJN6thrust24THRUST_300001_SM_1000_NS6detail15normal_iteratorINSA_10device_ptrIfEEEEEEEE10policy1000El6minus5IfESF_JPfEEEvT0_iT1_T2_DpNS2_10kernel_argIT3_EE)
        /*014c*/ 	.word	0x00000000


	//----- nvinfo : EIATTR_REGCOUNT
	.align		4
.L_110:
        /*0150*/ 	.byte	0x04, 0x2f
        /*0152*/ 	.short	(.L_112 - .L_111)
	.align		4
.L_111:
        /*0154*/ 	.word	index@(_ZN3cub18CUB_300001_SM_10006detail9transform16transform_kernelINS2_10policy_hubILb1EN4cuda3std3__45tupleIJN6thrust24THRUST_300001_SM_1000_NS6detail15normal_iteratorINSA_10device_ptrIfEEEEEEEE10policy1000Ei6squareIfESF_JPfEEEvT0_iT1_T2_DpNS2_10kernel_argIT3_EE)
        /*0158*/ 	.word	0x0000001c


	//----- nvinfo : EIATTR_FRAME_SIZE
	.align		4
.L_112:
        /*015c*/ 	.byte	0x04, 0x11
        /*015e*/ 	.short	(.L_114 - .L_113)
	.align		4
.L_113:
        /*0160*/ 	.word	index@(_ZN3cub18CUB_300001_SM_10006detail9transform16transform_kernelINS2_10policy_hubILb1EN4cuda3std3__45tupleIJN6thrust24THRUST_300001_SM_1000_NS6detail15normal_iteratorINSA_10device_ptrIfEEEEEEEE10policy1000Ei6squareIfESF_JPfEEEvT0_iT1_T2_DpNS2_10kernel_argIT3_EE)
        /*0164*/ 	.word	0x00000000


	//----- nvinfo : EIATTR_REGCOUNT
	.align		4
.L_114:
        /*0168*/ 	.byte	0x04, 0x2f
        /*016a*/ 	.short	(.L_116 - .L_115)
	.align		4
.L_115:
        /*016c*/ 	.word	index@(_ZN3cub18CUB_300001_SM_10006detail9transform16transform_kernelINS2_10policy_hubILb1EN4cuda3std3__45tupleIJN6thrust24THRUST_300001_SM_1000_NS6detail15normal_iteratorINSA_10device_ptrIfEEEEEEEE10policy1000El6squareIfESF_JPfEEEvT0_iT1_T2_DpNS2_10kernel_argIT3_EE)
        /*0170*/ 	.word	0x0000001c


	//----- nvinfo : EIATTR_FRAME_SIZE
	.align		4
.L_116:
        /*0174*/ 	.byte	0x04, 0x11
        /*0176*/ 	.short	(.L_118 - .L_117)
	.align		4
.L_117:
        /*0178*/ 	.word	index@(_ZN3cub18CUB_300001_SM_10006detail9transform16transform_kernelINS2_10policy_hubILb1EN4cuda3std3__45tupleIJN6thrust24THRUST_300001_SM_1000_NS6detail15normal_iteratorINSA_10device_ptrIfEEEEEEEE10policy1000El6squareIfESF_JPfEEEvT0_iT1_T2_DpNS2_10kernel_argIT3_EE)
        /*017c*/ 	.word	0x00000000


	//----- nvinfo : EIATTR_REGCOUNT
	.align		4
.L_118:
        /*0180*/ 	.byte	0x04, 0x2f
        /*0182*/ 	.short	(.L_120 - .L_119)
	.align		4
.L_119:
        /*0184*/ 	.word	index@(_ZN3cub18CUB_300001_SM_10006detail9transform16transform_kernelINS2_10policy_hubILb1EN4cuda3std3__45tupleIJN6thrust24THRUST_300001_SM_1000_NS17counting_iteratorIjNSA_11use_defaultESC_SC_EEEEEE10policy1000Ei3prgNSA_6detail15normal_iteratorINSA_10device_ptrIfEEEEJSD_EEEvT0_iT1_T2_DpNS2_10kernel_argIT3_EE)
        /*0188*/ 	.word	0x0000001e


	//----- nvinfo : EIATTR_FRAME_SIZE
	.align		4
.L_120:
        /*018c*/ 	.byte	0x04, 0x11
        /*018e*/ 	.short	(.L_122 - .L_121)
	.align		4
.L_121:
        /*0190*/ 	.word	index@(_ZN3cub18CUB_300001_SM_10006detail9transform16transform_kernelINS2_10policy_hubILb1EN4cuda3std3__45tupleIJN6thrust24THRUST_300001_SM_1000_NS17counting_iteratorIjNSA_11use_defaultESC_SC_EEEEEE10policy1000Ei3prgNSA_6detail15normal_iteratorINSA_10device_ptrIfEEEEJSD_EEEvT0_iT1_T2_DpNS2_10kernel_argIT3_EE)
        /*0194*/ 	.word	0x00000000


	//----- nvinfo : EIATTR_REGCOUNT
	.align		4
.L_122:
        /*0198*/ 	.byte	0x04, 0x2f
        /*019a*/ 	.short	(.L_124 - .L_123)
	.align		4
.L_123:
        /*019c*/ 	.word	index@(_ZN3cub18CUB_300001_SM_10006detail9transform16transform_kernelINS2_10policy_hubILb1EN4cuda3std3__45tupleIJN6thrust24THRUST_300001_SM_1000_NS17counting_iteratorIjNSA_11use_defaultESC_SC_EEEEEE10policy1000El3prgNSA_6detail15normal_iteratorINSA_10device_ptrIfEEEEJSD_EEEvT0_iT1_T2_DpNS2_10kernel_argIT3_EE)
        /*01a0*/ 	.word	0x0000001e


	//----- nvinfo : EIATTR_FRAME_SIZE
	.align		4
.L_124:
        /*01a4*/ 	.byte	0x04, 0x11
        /*01a6*/ 	.short	(.L_126 - .L_125)
	.align		4
.L_125:
        /*01a8*/ 	.word	index@(_ZN3cub18CUB_300001_SM_10006detail9transform16transform_kernelINS2_10policy_hubILb1EN4cuda3std3__45tupleIJN6thrust24THRUST_300001_SM_1000_NS17counting_iteratorIjNSA_11use_defaultESC_SC_EEEEEE10policy1000El3prgNSA_6detail15normal_iteratorINSA_10device_ptrIfEEEEJSD_EEEvT0_iT1_T2_DpNS2_10kernel_argIT3_EE)
        /*01ac*/ 	.word	0x00000000


	//----- nvinfo : EIATTR_REGCOUNT
	.align		4
.L_126:
        /*01b0*/ 	.byte	0x04, 0x2f
        /*01b2*/ 	.short	(.L_128 - .L_127)
	.align		4
.L_127:
        /*01b4*/ 	.word	index@(_ZN3cub18CUB_300001_SM_10006detail6reduce28DeviceReduceSingleTileKernelINS2_10policy_hubIfjN4cuda3std3__44plusIfEEE10Policy1000EN6thrust24THRUST_300001_SM_1000_NS6detail15normal_iteratorINSD_10device_ptrIfEEEEPfjS9_ffNS7_10__identityEEEvT0_T1_T2_T3_T4_T6_)
        /*01b8*/ 	.word	0x00000020


	//----- nvinfo : EIATTR_FRAME_SIZE
	.align		4
.L_128:
        /*01bc*/ 	.byte	0x04, 0x11
        /*01be*/ 	.short	(.L_130 - .L_129)
	.align		4
.L_129:
        /*01c0*/ 	.word	index@(_ZN3cub18CUB_300001_SM_10006detail6reduce28DeviceReduceSingleTileKernelINS2_10policy_hubIfjN4cuda3std3__44plusIfEEE10Policy1000EN6thrust24THRUST_300001_SM_1000_NS6detail15normal_iteratorINSD_10device_ptrIfEEEEPfjS9_ffNS7_10__identityEEEvT0_T1_T2_T3_T4_T6_)
        /*01c4*/ 	.word	0x00000000


	//----- nvinfo : EIATTR_REGCOUNT
	.align		4
.L_130:
        /*01c8*/ 	.byte	0x04, 0x2f
        /*01ca*/ 	.short	(.L_132 - .L_131)
	.align		4
.L_131:
        /*01cc*/ 	.word	index@(_ZN3cub18CUB_300001_SM_10006detail6reduce18DeviceReduceKernelINS2_10policy_hubIfjN4cuda3std3__44plusIfEEE10Policy1000EN6thrust24THRUST_300001_SM_1000_NS6detail15normal_iteratorINSD_10device_ptrIfEEEEjS9_fNS7_10__identityEEEvT0_PT3_T1_NS0_13GridEvenShareISN_EET2_T4_)
        /*01d0*/ 	.word	0x00000020


	//----- nvinfo : EIATTR_FRAME_SIZE
	.align		4
.L_132:
        /*01d4*/ 	.byte	0x04, 0x11
        /*01d6*/ 	.short	(.L_134 - .L_133)
	.align		4
.L_133:
        /*01d8*/ 	.word	index@(_ZN3cub18CUB_300001_SM_10006detail6reduce18DeviceReduceKernelINS2_10policy_hubIfjN4cuda3std3__44plusIfEEE10Policy1000EN6thrust24THRUST_300001_SM_1000_NS6detail15normal_iteratorINSD_10device_ptrIfEEEEjS9_fNS7_10__identityEEEvT0_PT3_T1_NS0_13GridEvenShareISN_EET2_T4_)
        /*01dc*/ 	.word	0x00000000


	//----- nvinfo : EIATTR_REGCOUNT
	.align		4
.L_134:
        /*01e0*/ 	.byte	0x04, 0x2f
        /*01e2*/ 	.short	(.L_136 - .L_135)
	.align		4
.L_135:
        /*01e4*/ 	.word	index@(_ZN3cub18CUB_300001_SM_10006detail6reduce28DeviceReduceSingleTileKernelINS2_10policy_hubIfjN4cuda3std3__44plusIfEEE10Policy1000EPfSC_iS9_ffNS7_10__identityEEEvT0_T1_T2_T3_T4_T6_)
        /*01e8*/ 	.word	0x0000001e


	//----- nvinfo : EIATTR_FRAME_SIZE
	.align		4
.L_136:
        /*01ec*/ 	.byte	0x04, 0x11
        /*01ee*/ 	.short	(.L_138 - .L_137)
	.align		4
.L_137:
        /*01f0*/ 	.word	index@(_ZN3cub18CUB_300001_SM_10006detail6reduce28DeviceReduceSingleTileKernelINS2_10policy_hubIfjN4cuda3std3__44plusIfEEE10Policy1000EPfSC_iS9_ffNS7_10__identityEEEvT0_T1_T2_T3_T4_T6_)
        /*01f4*/ 	.word	0x00000000


	//----- nvinfo : EIATTR_REGCOUNT
	.align		4
.L_138:
        /*01f8*/ 	.byte	0x04, 0x2f
        /*01fa*/ 	.short	(.L_140 - .L_139)
	.align		4
.L_139:
        /*01fc*/ 	.word	index@(_ZN3cub18CUB_300001_SM_10006detail6reduce28DeviceReduceSingleTileKernelINS2_10policy_hubIfyN4cuda3std3__44plusIfEEE10Policy1000EN6thrust24THRUST_300001_SM_1000_NS6detail15normal_iteratorINSD_10device_ptrIfEEEEPfyS9_ffNS7_10__identityEEEvT0_T1_T2_T3_T4_T6_)
        /*0200*/ 	.word	0x00000020


	//----- nvinfo : EIATTR_FRAME_SIZE
	.align		4
.L_140:
        /*0204*/ 	.byte	0x04, 0x11
        /*0206*/ 	.short	(.L_142 - .L_141)
	.align		4
.L_141:
        /*0208*/ 	.word	index@(_ZN3cub18CUB_300001_SM_10006detail6reduce28DeviceReduceSingleTileKernelINS2_10policy_hubIfyN4cuda3std3__44plusIfEEE10Policy1000EN6thrust24THRUST_300001_SM_1000_NS6detail15normal_iteratorINSD_10device_ptrIfEEEEPfyS9_ffNS7_10__identityEEEvT0_T1_T2_T3_T4_T6_)
        /*020c*/ 	.word	0x00000000


	//----- nvinfo : EIATTR_REGCOUNT
	.align		4
.L_142:
        /*0210*/ 	.byte	0x04, 0x2f
        /*0212*/ 	.short	(.L_144 - .L_143)
	.align		4
.L_143:
        /*0214*/ 	.word	index@(_ZN3cub18CUB_300001_SM_10006detail6reduce18DeviceReduceKernelINS2_10policy_hubIfyN4cuda3std3__44plusIfEEE10Policy1000EN6thrust24THRUST_300001_SM_1000_NS6detail15normal_iteratorINSD_10device_ptrIfEEEEyS9_fNS7_10__identityEEEvT0_PT3_T1_NS0_13GridEvenShareISN_EET2_T4_)
        /*0218*/ 	.word	0x0000001e


	//----- nvinfo : EIATTR_FRAME_SIZE
	.align		4
.L_144:
        /*021c*/ 	.byte	0x04, 0x11
        /*021e*/ 	.short	(.L_146 - .L_145)
	.align		4
.L_145:
        /*0220*/ 	.word	index@(_ZN3cub18CUB_300001_SM_10006detail6reduce18DeviceReduceKernelINS2_10policy_hubIfyN4cuda3std3__44plusIfEEE10Policy1000EN6thrust24THRUST_300001_SM_1000_NS6detail15normal_iteratorINSD_10device_ptrIfEEEEyS9_fNS7_10__identityEEEvT0_PT3_T1_NS0_13GridEvenShareISN_EET2_T4_)
        /*0224*/ 	.word	0x00000000


	//----- nvinfo : EIATTR_REGCOUNT
	.align		4
.L_146:
        /*0228*/ 	.byte	0x04, 0x2f
        /*022a*/ 	.short	(.L_148 - .L_147)
	.align		4
.L_147:
        /*022c*/ 	.word	index@(_ZN3cub18CUB_300001_SM_10006detail6reduce28DeviceReduceSingleTileKernelINS2_10policy_hubIfyN4cuda3std3__44plusIfEEE10Policy1000EPfSC_iS9_ffNS7_10__identityEEEvT0_T1_T2_T3_T4_T6_)
        /*0230*/ 	.word	0x0000001e


	//----- nvinfo : EIATTR_FRAME_SIZE
	.align		4
.L_148:
        /*0234*/ 	.byte	0x04, 0x11
        /*0236*/ 	.short	(.L_150 - .L_149)
	.align		4
.L_149:
        /*0238*/ 	.word	index@(_ZN3cub18CUB_300001_SM_10006detail6reduce28DeviceReduceSingleTileKernelINS2_10policy_hubIfyN4cuda3std3__44plusIfEEE10Policy1000EPfSC_iS9_ffNS7_10__identityEEEvT0_T1_T2_T3_T4_T6_)
        /*023c*/ 	.word	0x00000000


	//----- nvinfo : EIATTR_REGCOUNT
	.align		4
.L_150:
        /*0240*/ 	.byte	0x04, 0x2f
        /*0242*/ 	.short	(.L_152 - .L_151)
	.align		4
.L_151:
        /*0244*/ 	.word	index@(_ZN3cub18CUB_300001_SM_10006detail6reduce28DeviceReduceSingleTileKernelINS2_10policy_hubIN4cuda3std3__45tupleIJfiEEEj13smaller_tupleIfEE10Policy1000EN6thrust24THRUST_300001_SM_1000_NS12zip_iteratorINS8_IJNSF_6detail15normal_iteratorINSF_10device_ptrIfEEEENSF_17counting_iteratorIiNSF_11use_defaultESN_SN_EEEEEEEPS9_jSB_S9_S9_NS7_10__identityEEEvT0_T1_T2_T3_T4_T6_)
        /*0248*/ 	.word	0x00000020


	//----- nvinfo : EIATTR_FRAME_SIZE
	.align		4
.L_152:
        /*024c*/ 	.byte	0x04, 0x11
        /*024e*/ 	.short	(.L_154 - .L_153)
	.align		4
.L_153:
        /*0250*/ 	.word	index@(_ZN3cub18CUB_300001_SM_10006detail6reduce28DeviceReduceSingleTileKernelINS2_10policy_hubIN4cuda3std3__45tupleIJfiEEEj13smaller_tupleIfEE10Policy1000EN6thrust24THRUST_300001_SM_1000_NS12zip_iteratorINS8_IJNSF_6detail15normal_iteratorINSF_10device_ptrIfEEEENSF_17counting_iteratorIiNSF_11use_defaultESN_SN_EEEEEEEPS9_jSB_S9_S9_NS7_10__identityEEEvT0_T1_T2_T3_T4_T6_)
        /*0254*/ 	.word	0x00000000


	//----- nvinfo : EIATTR_REGCOUNT
	.align		4
.L_154:
        /*0258*/ 	.byte	0x04, 0x2f
        /*025a*/ 	.short	(.L_156 - .L_155)
	.align		4
.L_155:
        /*025c*/ 	.word	index@(_ZN3cub18CUB_300001_SM_10006detail6reduce18DeviceReduceKernelINS2_10policy_hubIN4cuda3std3__45tupleIJfiEEEj13smaller_tupleIfEE10Policy1000EN6thrust24THRUST_300001_SM_1000_NS12zip_iteratorINS8_IJNSF_6detail15normal_iteratorINSF_10device_ptrIfEEEENSF_17counting_iteratorIiNSF_11use_defaultESN_SN_EEEEEEEjSB_S9_NS7_10__identityEEEvT0_PT3_T1_NS0_13GridEvenShareISV_EET2_T4_)
        /*0260*/ 	.word	0x00000020


	//----- nvinfo : EIATTR_FRAME_SIZE
	.align		4
.L_156:
        /*0264*/ 	.byte	0x04, 0x11
        /*0266*/ 	.short	(.L_158 - .L_157)
	.align		4
.L_157:
        /*0268*/ 	.word	index@(_ZN3cub18CUB_300001_SM_10006detail6reduce18DeviceReduceKernelINS2_10policy_hubIN4cuda3std3__45tupleIJfiEEEj13smaller_tupleIfEE10Policy1000EN6thrust24THRUST_300001_SM_1000_NS12zip_iteratorINS8_IJNSF_6detail15normal_iteratorINSF_10device_ptrIfEEEENSF_17counting_iteratorIiNSF_11use_defaultESN_SN_EEEEEEEjSB_S9_NS7_10__identityEEEvT0_PT3_T1_NS0_13GridEvenShareISV_EET2_T4_)
        /*026c*/ 	.word	0x00000000


	//----- nvinfo : EIATTR_REGCOUNT
	.align		4
.L_158:
        /*0270*/ 	.byte	0x04, 0x2f
        /*0272*/ 	.short	(.L_160 - .L_159)
	.align		4
.L_159:
        /*0274*/ 	.word	index@(_ZN3cub18CUB_300001_SM_10006detail6reduce28DeviceReduceSingleTileKernelINS2_10policy_hubIN4cuda3std3__45tupleIJfiEEEj13smaller_tupleIfEE10Policy1000EPS9_SE_iSB_S9_S9_NS7_10__identityEEEvT0_T1_T2_T3_T4_T6_)
        /*0278*/ 	.word	0x0000002e


	//----- nvinfo : EIATTR_FRAME_SIZE
	.align		4
.L_160:
        /*027c*/ 	.byte	0x04, 0x11
        /*027e*/ 	.short	(.L_162 - .L_161)
	.align		4
.L_161:
        /*0280*/ 	.word	index@(_ZN3cub18CUB_300001_SM_10006detail6reduce28DeviceReduceSingleTileKernelINS2_10policy_hubIN4cuda3std3__45tupleIJfiEEEj13smaller_tupleIfEE10Policy1000EPS9_SE_iSB_S9_S9_NS7_10__identityEEEvT0_T1_T2_T3_T4_T6_)
        /*0284*/ 	.word	0x00000000


	//----- nvinfo : EIATTR_REGCOUNT
	.align		4
.L_162:
        /*0288*/ 	.byte	0x04, 0x2f
        /*028a*/ 	.short	(.L_164 - .L_163)
	.align		4
.L_163:
        /*028c*/ 	.word	index@(_ZN3cub18CUB_300001_SM_10006detail6reduce28DeviceReduceSingleTileKernelINS2_10policy_hubIN4cuda3std3__45tupleIJfiEEEy13smaller_tupleIfEE10Policy1000EN6thrust24THRUST_300001_SM_1000_NS12zip_iteratorINS8_IJNSF_6detail15normal_iteratorINSF_10device_ptrIfEEEENSF_17counting_iteratorIiNSF_11use_defaultESN_SN_EEEEEEEPS9_ySB_S9_S9_NS7_10__identityEEEvT0_T1_T2_T3_T4_T6_)
        /*0290*/ 	.word	0x00000020


	//----- nvinfo : EIATTR_FRAME_SIZE
	.align		4
.L_164:
        /*0294*/ 	.byte	0x04, 0x11
        /*0296*/ 	.short	(.L_166 - .L_165)
	.align		4
.L_165:
        /*0298*/ 	.word	index@(_ZN3cub18CUB_300001_SM_10006detail6reduce28DeviceReduceSingleTileKernelINS2_10policy_hubIN4cuda3std3__45tupleIJfiEEEy13smaller_tupleIfEE10Policy1000EN6thrust24THRUST_300001_SM_1000_NS12zip_iteratorINS8_IJNSF_6detail15normal_iteratorINSF_10device_ptrIfEEEENSF_17counting_iteratorIiNSF_11use_defaultESN_SN_EEEEEEEPS9_ySB_S9_S9_NS7_10__identityEEEvT0_T1_T2_T3_T4_T6_)
        /*029c*/ 	.word	0x00000000


	//----- nvinfo : EIATTR_REGCOUNT
	.align		4
.L_166:
        /*02a0*/ 	.byte	0x04, 0x2f
        /*02a2*/ 	.short	(.L_168 - .L_167)
	.align		4
.L_167:
        /*02a4*/ 	.word	index@(_ZN3cub18CUB_300001_SM_10006detail6reduce18DeviceReduceKernelINS2_10policy_hubIN4cuda3std3__45tupleIJfiEEEy13smaller_tupleIfEE10Policy1000EN6thrust24THRUST_300001_SM_1000_NS12zip_iteratorINS8_IJNSF_6detail15normal_iteratorINSF_10device_ptrIfEEEENSF_17counting_iteratorIiNSF_11use_defaultESN_SN_EEEEEEEySB_S9_NS7_10__identityEEEvT0_PT3_T1_NS0_13GridEvenShareISV_EET2_T4_)
        /*02a8*/ 	.word	0x00000020


	//----- nvinfo : EIATTR_FRAME_SIZE
	.align		4
.L_168:
        /*02ac*/ 	.byte	0x04, 0x11
        /*02ae*/ 	.short	(.L_170 - .L_169)
	.align		4
.L_169:
        /*02b0*/ 	.word	index@(_ZN3cub18CUB_300001_SM_10006detail6reduce18DeviceReduceKernelINS2_10policy_hubIN4cuda3std3__45tupleIJfiEEEy13smaller_tupleIfEE10Policy1000EN6thrust24THRUST_300001_SM_1000_NS12zip_iteratorINS8_IJNSF_6detail15normal_iteratorINSF_10device_ptrIfEEEENSF_17counting_iteratorIiNSF_11use_defaultESN_SN_EEEEEEEySB_S9_NS7_10__identityEEEvT0_PT3_T1_NS0_13GridEvenShareISV_EET2_T4_)
        /*02b4*/ 	.word	0x00000000


	//----- nvinfo : EIATTR_REGCOUNT
	.align		4
.L_170:
        /*02b8*/ 	.byte	0x04, 0x2f
        /*02ba*/ 	.short	(.L_172 - .L_171)
	.align		4
.L_171:
        /*02bc*/ 	.word	index@(_ZN3cub18CUB_300001_SM_10006detail6reduce28DeviceReduceSingleTileKernelINS2_10policy_hubIN4cuda3std3__45tupleIJfiEEEy13smaller_tupleIfEE10Policy1000EPS9_SE_iSB_S9_S9_NS7_10__identityEEEvT0_T1_T2_T3_T4_T6_)
        /*02c0*/ 	.word	0x0000002e


	//----- nvinfo : EIATTR_FRAME_SIZE
	.align		4
.L_172:
        /*02c4*/ 	.byte	0x04, 0x11
        /*02c6*/ 	.short	(.L_174 - .L_173)
	.align		4
.L_173:
        /*02c8*/ 	.word	index@(_ZN3cub18CUB_300001_SM_10006detail6reduce28DeviceReduceSingleTileKernelINS2_10policy_hubIN4cuda3std3__45tupleIJfiEEEy13smaller_tupleIfEE10Policy1000EPS9_SE_iSB_S9_S9_NS7_10__identityEEEvT0_T1_T2_T3_T4_T6_)
        /*02cc*/ 	.word	0x00000000


	//----- nvinfo : EIATTR_MIN_STACK_SIZE
	.align		4
.L_174:
        /*02d0*/ 	.byte	0x04, 0x12
        /*02d2*/ 	.short	(.L_176 - .L_175)
	.align		4
.L_175:
        /*02d4*/ 	.word	index@(_ZN3cub18CUB_300001_SM_10006detail6reduce28DeviceReduceSingleTileKernelINS2_10policy_hubIN4cuda3std3__45tupleIJfiEEEy13smaller_tupleIfEE10Policy1000EPS9_SE_iSB_S9_S9_NS7_10__identityEEEvT0_T1_T2_T3_T4_T6_)
        /*02d8*/ 	.word	0x00000000


	//----- nvinfo : EIATTR_MIN_STACK_SIZE
	.align		4
.L_176:
        /*02dc*/ 	.byte	0x04, 0x12
        /*02de*/ 	.short	(.L_178 - .L_177)
	.align		4
.L_177:
        /*02e0*/ 	.word	index@(_ZN3cub18CUB_300001_SM_10006detail6reduce18DeviceReduceKernelINS2_10policy_hubIN4cuda3std3__45tupleIJfiEEEy13smaller_tupleIfEE10Policy1000EN6thrust24THRUST_300001_SM_1000_NS12zip_iteratorINS8_IJNSF_6detail15normal_iteratorINSF_10device_ptrIfEEEENSF_17counting_iteratorIiNSF_11use_defaultESN_SN_EEEEEEEySB_S9_NS7_10__identityEEEvT0_PT3_T1_NS0_13GridEvenShareISV_EET2_T4_)
        /*02e4*/ 	.word	0x00000000


	//----- nvinfo : EIATTR_MIN_STACK_SIZE
	.align		4
.L_178:
        /*02e8*/ 	.byte	0x04, 0x12
        /*02ea*/ 	.short	(.L_180 - .L_179)
	.align		4
.L_179:
        /*02ec*/ 	.word	index@(_ZN3cub18CUB_300001_SM_10006detail6reduce28DeviceReduceSingleTileKernelINS2_10policy_hubIN4cuda3std3__45tupleIJfiEEEy13smaller_tupleIfEE10Policy1000EN6thrust24THRUST_300001_SM_1000_NS12zip_iteratorINS8_IJNSF_6detail15normal_iteratorINSF_10device_ptrIfEEEENSF_17counting_iteratorIiNSF_11use_defaultESN_SN_EEEEEEEPS9_ySB_S9_S9_NS7_10__identityEEEvT0_T1_T2_T3_T4_T6_)
        /*02f0*/ 	.word	0x00000000


	//----- nvinfo : EIATTR_MIN_STACK_SIZE
	.align		4
.L_180:
        /*02f4*/ 	.byte	0x04, 0x12
        /*02f6*/ 	.short	(.L_182 - .L_181)
	.align		4
.L_181:
        /*02f8*/ 	.word	index@(_ZN3cub18CUB_300001_SM_10006detail6reduce28DeviceReduceSingleTileKernelINS2_10policy_hubIN4cuda3std3__45tupleIJfiEEEj13smaller_tupleIfEE10Policy1000EPS9_SE_iSB_S9_S9_NS7_10__identityEEEvT0_T1_T2_T3_T4_T6_)
        /*02fc*/ 	.word	0x00000000


	//----- nvinfo : EIATTR_MIN_STACK_SIZE
	.align		4
.L_182:
        /*0300*/ 	.byte	0x04, 0x12
        /*0302*/ 	.short	(.L_184 - .L_183)
	.align		4
.L_183:
        /*0304*/ 	.word	index@(_ZN3cub18CUB_300001_SM_10006detail6reduce18DeviceReduceKernelINS2_10policy_hubIN4cuda3std3__45tupleIJfiEEEj13smaller_tupleIfEE10Policy1000EN6thrust24THRUST_300001_SM_1000_NS12zip_iteratorINS8_IJNSF_6detail15normal_iteratorINSF_10device_ptrIfEEEENSF_17counting_iteratorIiNSF_11use_defaultESN_SN_EEEEEEEjSB_S9_NS7_10__identityEEEvT0_PT3_T1_NS0_13GridEvenShareISV_EET2_T4_)
        /*0308*/ 	.word	0x00000000


	//----- nvinfo : EIATTR_MIN_STACK_SIZE
	.align		4
.L_184:
        /*030c*/ 	.byte	0x04, 0x12
        /*030e*/ 	.short	(.L_186 - .L_185)
	.align		4
.L_185:
        /*0310*/ 	.word	index@(_ZN3cub18CUB_300001_SM_10006detail6reduce28DeviceReduceSingleTileKernelINS2_10policy_hubIN4cuda3std3__45tupleIJfiEEEj13smaller_tupleIfEE10Policy1000EN6thrust24THRUST_300001_SM_1000_NS12zip_iteratorINS8_IJNSF_6detail15normal_iteratorINSF_10device_ptrIfEEEENSF_17counting_iteratorIiNSF_11use_defaultESN_SN_EEEEEEEPS9_jSB_S9_S9_NS7_10__identityEEEvT0_T1_T2_T3_T4_T6_)
        /*0314*/ 	.word	0x00000000


	//----- nvinfo : EIATTR_MIN_STACK_SIZE
	.align		4
.L_186:
        /*0318*/ 	.byte	0x04, 0x12
        /*031a*/ 	.short	(.L_188 - .L_187)
	.align		4
.L_187:
        /*031c*/ 	.word	index@(_ZN3cub18CUB_300001_SM_10006detail6reduce28DeviceReduceSingleTileKernelINS2_10policy_hubIfyN4cuda3std3__44plusIfEEE10Policy1000EPfSC_iS9_ffNS7_10__identityEEEvT0_T1_T2_T3_T4_T6_)
        /*0320*/ 	.word	0x00000000


	//----- nvinfo : EIATTR_MIN_STACK_SIZE
	.align		4
.L_188:
        /*0324*/ 	.byte	0x04, 0x12
        /*0326*/ 	.short	(.L_190 - .L_189)
	.align		4
.L_189:
        /*0328*/ 	.word	index@(_ZN3cub18CUB_300001_SM_10006detail6reduce18DeviceReduceKernelINS2_10policy_hubIfyN4cuda3std3__44plusIfEEE10Policy1000EN6thrust24THRUST_300001_SM_1000_NS6detail15normal_iteratorINSD_10device_ptrIfEEEEyS9_fNS7_10__identityEEEvT0_PT3_T1_NS0_13GridEvenShareISN_EET2_T4_)
        /*032c*/ 	.word	0x00000000


	//----- nvinfo : EIATTR_MIN_STACK_SIZE
	.align		4
.L_190:
        /*0330*/ 	.byte	0x04, 0x12
        /*0332*/ 	.short	(.L_192 - .L_191)
	.align		4
.L_191:
        /*0334*/ 	.word	index@(_ZN3cub18CUB_300001_SM_10006detail6reduce28DeviceReduceSingleTileKernelINS2_10policy_hubIfyN4cuda3std3__44plusIfEEE10Policy1000EN6thrust24THRUST_300001_SM_1000_NS6detail15normal_iteratorINSD_10device_ptrIfEEEEPfyS9_ffNS7_10__identityEEEvT0_T1_T2_T3_T4_T6_)
        /*0338*/ 	.word	0x00000000


	//----- nvinfo : EIATTR_MIN_STACK_SIZE
	.align		4
.L_192:
        /*033c*/ 	.byte	0x04, 0x12
        /*033e*/ 	.short	(.L_194 - .L_193)
	.align		4
.L_193:
        /*0340*/ 	.word	index@(_ZN3cub18CUB_300001_SM_10006detail6reduce28DeviceReduceSingleTileKernelINS2_10policy_hubIfjN4cuda3std3__44plusIfEEE10Policy1000EPfSC_iS9_ffNS7_10__identityEEEvT0_T1_T2_T3_T4_T6_)
        /*0344*/ 	.word	0x00000000


	//----- nvinfo : EIATTR_MIN_STACK_SIZE
	.align		4
.L_194:
        /*0348*/ 	.byte	0x04, 0x12
        /*034a*/ 	.short	(.L_196 - .L_195)
	.align		4
.L_195:
        /*034c*/ 	.word	index@(_ZN3cub18CUB_300001_SM_10006detail6reduce18DeviceReduceKernelINS2_10policy_hubIfjN4cuda3std3__44plusIfEEE10Policy1000EN6thrust24THRUST_300001_SM_1000_NS6detail15normal_iteratorINSD_10device_ptrIfEEEEjS9_fNS7_10__identityEEEvT0_PT3_T1_NS0_13GridEvenShareISN_EET2_T4_)
        /*0350*/ 	.word	0x00000000


	//----- nvinfo : EIATTR_MIN_STACK_SIZE
	.align		4
.L_196:
        /*0354*/ 	.byte	0x04, 0x12
        /*0356*/ 	.short	(.L_198 - .L_197)
	.align		4
.L_197:
        /*0358*/ 	.word	index@(_ZN3cub18CUB_300001_SM_10006detail6reduce28DeviceReduceSingleTileKernelINS2_10policy_hubIfjN4cuda3std3__44plusIfEEE10Policy1000EN6thrust24THRUST_300001_SM_1000_NS6detail15normal_iteratorINSD_10device_ptrIfEEEEPfjS9_ffNS7_10__identityEEEvT0_T1_T2_T3_T4_T6_)
        /*035c*/ 	.word	0x00000000


	//----- nvinfo : EIATTR_MIN_STACK_SIZE
	.align		4
.L_198:
        /*0360*/ 	.byte	0x04, 0x12
        /*0362*/ 	.short	(.L_200 - .L_199)
	.align		4
.L_199:
        /*0364*/ 	.word	index@(_ZN3cub18CUB_300001_SM_10006detail9transform16transform_kernelINS2_10policy_hubILb1EN4cuda3std3__45tupleIJN6thrust24THRUST_300001_SM_1000_NS17counting_iteratorIjNSA_11use_defaultESC_SC_EEEEEE10policy1000El3prgNSA_6detail15normal_iteratorINSA_10device_ptrIfEEEEJSD_EEEvT0_iT1_T2_DpNS2_10kernel_argIT3_EE)
        /*0368*/ 	.word	0x00000000


	//----- nvinfo : EIATTR_MIN_STACK_SIZE
	.align		4
.L_200:
        /*036c*/ 	.byte	0x04, 0x12
        /*036e*/ 	.short	(.L_202 - .L_201)
	.align		4
.L_201:
        /*0370*/ 	.word	index@(_ZN3cub18CUB_300001_SM_10006detail9transform16transform_kernelINS2_10policy_hubILb1EN4cuda3std3__45tupleIJN6thrust24THRUST_300001_SM_1000_NS17counting_iteratorIjNSA_11use_defaultESC_SC_EEEEEE10policy1000Ei3prgNSA_6detail15normal_iteratorINSA_10device_ptrIfEEEEJSD_EEEvT0_iT1_T2_DpNS2_10kernel_argIT3_EE)
        /*0374*/ 	.word	0x00000000


	//----- nvinfo : EIATTR_MIN_STACK_SIZE
	.align		4
.L_202:
        /*0378*/ 	.byte	0x04, 0x12
        /*037a*/ 	.short	(.L_204 - .L_203)
	.align		4
.L_203:
        /*037c*/ 	.word	index@(_ZN3cub18CUB_300001_SM_10006detail9transform16transform_kernelINS2_10policy_hubILb1EN4cuda3std3__45tupleIJN6thrust24THRUST_300001_SM_1000_NS6detail15normal_iteratorINSA_10device_ptrIfEEEEEEEE10policy1000El6squareIfESF_JPfEEEvT0_iT1_T2_DpNS2_10kernel_argIT3_EE)
        /*0380*/ 	.word	0x00000000


	//----- nvinfo : EIATTR_MIN_STACK_SIZE
	.align		4
.L_204:
        /*0384*/ 	.byte	0x04, 0x12
        /*0386*/ 	.short	(.L_206 - .L_205)
	.align		4
.L_205:
        /*0388*/ 	.word	index@(_ZN3cub18CUB_300001_SM_10006detail9transform16transform_kernelINS2_10policy_hubILb1EN4cuda3std3__45tupleIJN6thrust24THRUST_300001_SM_1000_NS6detail15normal_iteratorINSA_10device_ptrIfEEEEEEEE10policy1000Ei6squareIfESF_JPfEEEvT0_iT1_T2_DpNS2_10kernel_argIT3_EE)
        /*038c*/ 	.word	0x00000000


	//----- nvinfo : EIATTR_MIN_STACK_SIZE
	.align		4
.L_206:
        /*0390*/ 	.byte	0x04, 0x12
        /*0392*/ 	.short	(.L_208 - .L_207)
	.align		4
.L_207:
        /*0394*/ 	.word	index@(_ZN3cub18CUB_300001_SM_10006detail9transform16transform_kernelINS2_10policy_hubILb1EN4cuda3std3__45tupleIJN6thrust24THRUST_300001_SM_1000_NS6detail15normal_iteratorINSA_10device_ptrIfEEEEEEEE10policy1000El6minus5IfESF_JPfEEEvT0_iT1_T2_DpNS2_10kernel_argIT3_EE)
        /*0398*/ 	.word	0x00000000


	//----- nvinfo : EIATTR_MIN_STACK_SIZE
	.align		4
.L_208:
        /*039c*/ 	.byte	0x04, 0x12
        /*039e*/ 	.short	(.L_210 - .L_209)
	.align		4
.L_209:
        /*03a0*/ 	.word	index@(_ZN3cub18CUB_300001_SM_10006detail9transform16transform_kernelINS2_10policy_hubILb1EN4cuda3std3__45tupleIJN6thrust24THRUST_300001_SM_1000_NS6detail15normal_iteratorINSA_10device_ptrIfEEEEEEEE10policy1000Ei6minus5IfESF_JPfEEEvT0_iT1_T2_DpNS2_10kernel_argIT3_EE)
        /*03a4*/ 	.word	0x00000000


	//----- nvinfo : EIATTR_MIN_STACK_SIZE
	.align		4
.L_210:
        /*03a8*/ 	.byte	0x04, 0x12
        /*03aa*/ 	.short	(.L_212 - .L_211)
	.align		4
.L_211:
        /*03ac*/ 	.word	index@(_ZN3cub18CUB_300001_SM_10006detail8for_each13static_kernelINS2_12policy_hub_t12policy_500_tElN6thrust24THRUST_300001_SM_1000_NS8cuda_cub6__fill7functorINS7_6detail15normal_iteratorINS7_10device_ptrIfEEEEdEEEEvT0_T1_)
        /*03b0*/ 	.word	0x00000000


	//----- nvinfo : EIATTR_MIN_STACK_SIZE
	.align		4
.L_212:
        /*03b4*/ 	.byte	0x04, 0x12
        /*03b6*/ 	.short	(.L_214 - .L_213)
	.align		4
.L_213:
        /*03b8*/ 	.word	index@(_ZN3cub18CUB_300001_SM_10006detail8for_each13static_kernelINS2_12policy_hub_t12policy_500_tEmN6thrust24THRUST_300001_SM_1000_NS8cuda_cub20__uninitialized_fill7functorINS7_10device_ptrIfEEfEEEEvT0_T1_)
        /*03bc*/ 	.word	0x00000000


	//----- nvinfo : EIATTR_MIN_STACK_SIZE
	.align		4
.L_214:
        /*03c0*/ 	.byte	0x04, 0x12
        /*03c2*/ 	.short	(.L_216 - .L_215)
	.align		4
.L_215:
        /*03c4*/ 	.word	index@(_ZN3cub18CUB_300001_SM_10006detail11EmptyKernelIvEEvv)
        /*03c8*/ 	.word	0x00000000


	//----- nvinfo : EIATTR_MIN_STACK_SIZE
	.align		4
.L_216:
        /*03cc*/ 	.byte	0x04, 0x12
        /*03ce*/ 	.short	(.L_218 - .L_217)
	.align		4
.L_217:
        /*03d0*/ 	.word	index@(_ZN6thrust24THRUST_300001_SM_1000_NS8cuda_cub4core6detail13_kernel_agentINS1_8__reduce11ReduceAgentIPN4cuda3std3__45tupleIJflEEESC_SB_lNS1_9__extrema9arg_min_fIflNS9_4lessIfEEEEEEJSC_SC_iSH_EEEvDpT0_)
        /*03d4*/ 	.word	0x00000000


	//----- nvinfo : EIATTR_MIN_STACK_SIZE
	.align		4
.L_218:
        /*03d8*/ 	.byte	0x04, 0x12
        /*03da*/ 	.short	(.L_220 - .L_219)
	.align		4
.L_219:
        /*03dc*/ 	.word	index@(_ZN6thrust24THRUST_300001_SM_1000_NS8cuda_cub4core6detail13_kernel_agentINS1_8__reduce10DrainAgentIlEEJN3cub18CUB_300001_SM_10009GridQueueIyEElEEEvDpT0_)
        /*03e0*/ 	.word	0x00000000


	//----- nvinfo : EIATTR_MIN_STACK_SIZE
	.align		4
.L_220:
        /*03e4*/ 	.byte	0x04, 0x12
        /*03e6*/ 	.short	(.L_222 - .L_221)
	.align		4
.L_221:
        /*03e8*/ 	.word	index@(_ZN6thrust24THRUST_300001_SM_1000_NS8cuda_cub4core6detail13_kernel_agentINS1_8__reduce11ReduceAgentINS0_12zip_iteratorIN4cuda3std3__45tupleIJNS0_6detail15normal_iteratorINS0_10device_ptrIfEEEENS0_17counting_iteratorIlNS0_11use_defaultESI_SI_EEEEEEEPNSB_IJflEEESM_lNS1_9__extrema9arg_min_fIflNSA_4lessIfEEEEEEJSL_SN_lN3cub18CUB_300001_SM_100013GridEvenShareIlEENSV_9GridQueueIyEESS_EEEvDpT0_)
        /*03ec*/ 	.word	0x00000000


	//----- nvinfo : EIATTR_MIN_STACK_SIZE
	.align		4
.L_222:
        /*03f0*/ 	.byte	0x04, 0x12
        /*03f2*/ 	.short	(.L_224 - .L_223)
	.align		4
.L_223:
        /*03f4*/ 	.word	index@(_ZN6thrust24THRUST_300001_SM_1000_NS8cuda_cub4core6detail13_kernel_agentINS1_8__reduce11ReduceAgentINS0_12zip_iteratorIN4cuda3std3__45tupleIJNS0_6detail15normal_iteratorINS0_10device_ptrIfEEEENS0_17counting_iteratorIlNS0_11use_defaultESI_SI_EEEEEEEPNSB_IJflEEESM_lNS1_9__extrema9arg_min_fIflNSA_4lessIfEEEEEEJSL_SN_lSS_EEEvDpT0_)
        /*03f8*/ 	.word	0x00000000


	//----- nvinfo : EIATTR_MIN_STACK_SIZE
	.align		4
.L_224:
        /*03fc*/ 	.byte	0x04, 0x12
        /*03fe*/ 	.short	(.L_226 - .L_225)
	.align		4
.L_225:
        /*0400*/ 	.word	index@(_ZN6thrust24THRUST_300001_SM_1000_NS8cuda_cub4core6detail13_kernel_agentINS1_8__reduce11ReduceAgentIPN4cuda3std3__45tupleIJflEEESC_SB_iNS1_9__extrema9arg_min_fIflNS9_4lessIfEEEEEEJSC_SC_iSH_EEEvDpT0_)
        /*0404*/ 	.word	0x00000000


	//----- nvinfo : EIATTR_MIN_STACK_SIZE
	.align		4
.L_226:
        /*0408*/ 	.byte	0x04, 0x12
        /*040a*/ 	.short	(.L_228 - .L_227)
	.align		4
.L_227:
        /*040c*/ 	.word	index@(_ZN6thrust24THRUST_300001_SM_1000_NS8cuda_cub4core6detail13_kernel_agentINS1_8__reduce10DrainAgentIiEEJN3cub18CUB_300001_SM_10009GridQueueIjEEiEEEvDpT0_)
        /*0410*/ 	.word	0x00000000


	//----- nvinfo : EIATTR_MIN_STACK_SIZE
	.align		4
.L_228:
        /*0414*/ 	.byte	0x04, 0x12
        /*0416*/ 	.short	(.L_230 - .L_229)
	.align		4
.L_229:
        /*0418*/ 	.word	index@(_ZN6thrust24THRUST_300001_SM_1000_NS8cuda_cub4core6detail13_kernel_agentINS1_8__reduce11ReduceAgentINS0_12zip_iteratorIN4cuda3std3__45tupleIJNS0_6detail15normal_iteratorINS0_10device_ptrIfEEEENS0_17counting_iteratorIlNS0_11use_defaultESI_SI_EEEEEEEPNSB_IJflEEESM_iNS1_9__extrema9arg_min_fIflNSA_4lessIfEEEEEEJSL_SN_iN3cub18CUB_300001_SM_100013GridEvenShareIiEENSV_9GridQueueIjEESS_EEEvDpT0_)
        /*041c*/ 	.word	0x00000000


	//----- nvinfo : EIATTR_MIN_STACK_SIZE
	.align		4
.L_230:
        /*0420*/ 	.byte	0x04, 0x12
        /*0422*/ 	.short	(.L_232 - .L_231)
	.align		4
.L_231:
        /*0424*/ 	.word	index@(_ZN6thrust24THRUST_300001_SM_1000_NS8cuda_cub4core6detail13_kernel_agentINS1_8__reduce11ReduceAgentINS0_12zip_iteratorIN4cuda3std3__45tupleIJNS0_6detail15normal_iteratorINS0_10device_ptrIfEEEENS0_17counting_iteratorIlNS0_11use_defaultESI_SI_EEEEEEEPNSB_IJflEEESM_iNS1_9__extrema9arg_min_fIflNSA_4lessIfEEEEEEJSL_SN_iSS_EEEvDpT0_)
        /*0428*/ 	.word	0x00000000


	//----- nvinfo : EIATTR_MIN_STACK_SIZE
	.align		4
.L_232:
        /*042c*/ 	.byte	0x04, 0x12
        /*042e*/ 	.short	(.L_234 - .L_233)
	.align		4
.L_233:
        /*0430*/ 	.word	index@(_Z19generateIndividualsPA10_fff)
        /*0434*/ 	.word	0x00000010
.L_234:


//--------------------- .nv.compat                --------------------------
	.section	.nv.compat,"",@"SHT_CUDA_COMPAT_INFO"
	.align	4
        /*0000*/ 	.byte	0x02, 0x09, 0x00, 0x00, 0x02, 0x02, 0x01, 0x00, 0x02, 0x05, 0x05, 0x00, 0x03, 0x07, 0x01, 0x01
        /*0010*/ 	.byte	0x02, 0x03, 0x00, 0x00, 0x02, 0x06, 0x01, 0x00, 0x04, 0x0b, 0x08, 0x00, 0x09, 0x00, 0x00, 0x00
        /*0020*/ 	.byte	0x00, 0x00, 0x00, 0x00


//--------------------- .nv.info._ZN3cub18CUB_300001_SM_10006detail6reduce28DeviceReduceSingleTileKernelINS2_10policy_hubIN4cuda3std3__45tupleIJfiEEEy13smaller_tupleIfEE10Policy1000EPS9_SE_iSB_S9_S9_NS7_10__identityEEEvT0_T1_T2_T3_T4_T6_ --------------------------
	.section	.nv.info._ZN3cub18CUB_300001_SM_10006detail6reduce28DeviceReduceSingleTileKernelINS2_10policy_hubIN4cuda3std3__45tupleIJfiEEEy13smaller_tupleIfEE10Policy1000EPS9_SE_iSB_S9_S9_NS7_10__identityEEEvT0_T1_T2_T3_T4_T6_,"",@"SHT_CUDA_INFO"
	.sectionflags	@""
	.align	4


	//----- nvinfo : EIATTR_CUDA_API_VERSION
	.align		4
        /*0000*/ 	.byte	0x04, 0x37
        /*0002*/ 	.short	(.L_236 - .L_235)
.L_235:
        /*0004*/ 	.word	0x00000082


	//----- nvinfo : EIATTR_KPARAM_INFO
	.align		4
.L_236:
        /*0008*/ 	.byte	0x04, 0x17
        /*000a*/ 	.short	(.L_238 - .L_237)
.L_237:
        /*000c*/ 	.word	0x00000000
        /*0010*/ 	.short	0x0005
        /*0012*/ 	.short	0x0020
        /*0014*/ 	.byte	0x00, 0xf0, 0x05, 0x00


	//----- nvinfo : EIATTR_KPARAM_INFO
	.align		4
.L_238:
        /*0018*/ 	.byte	0x04, 0x17
        /*001a*/ 	.short	(.L_240 - .L_239)
.L_239:
        /*001c*/ 	.word	0x00000000
        /*0020*/ 	.short	0x0004
        /*0022*/ 	.short	0x0018
        /*0024*/ 	.byte	0x00, 0xf0, 0x21, 0x00


	//----- nvinfo : EIATTR_KPARAM_INFO
	.align		4
.L_240:
        /*0028*/ 	.byte	0x04, 0x17
        /*002a*/ 	.short	(.L_242 - .L_241)
.L_241:
        /*002c*/ 	.word	0x00000000
        /*0030*/ 	.short	0x0003
        /*0032*/ 	.short	0x0014
        /*0034*/ 	.byte	0x00, 0xf0, 0x05, 0x00


	//----- nvinfo : EIATTR_KPARAM_INFO
	.align		4
.L_242:
        /*0038*/ 	.byte	0x04, 0x17
        /*003a*/ 	.short	(.L_244 - .L_243)
.L_243:
        /*003c*/ 	.word	0x00000000
        /*0040*/ 	.short	0x0002
        /*0042*/ 	.short	0x0010
        /*0044*/ 	.byte	0x00, 0xf0, 0x11, 0x00


	//----- nvinfo : EIATTR_KPARAM_INFO
	.align		4
.L_244:
        /*0048*/ 	.byte	0x04, 0x17
        /*004a*/ 	.short	(.L_246 - .L_245)
.L_245:
        /*004c*/ 	.word	0x00000000
        /*0050*/ 	.short	0x0001
        /*0052*/ 	.short	0x0008
        /*0054*/ 	.byte	0x00, 0xf5, 0x21, 0x00


	//----- nvinfo : EIATTR_KPARAM_INFO
	.align		4
.L_246:
        /*0058*/ 	.byte	0x04, 0x17
        /*005a*/ 	.short	(.L_248 - .L_247)
.L_247:
        /*005c*/ 	.word	0x00000000
        /*0060*/ 	.short	0x0000
        /*0062*/ 	.short	0x0000
        /*0064*/ 	.byte	0x00, 0xf5, 0x21, 0x00


	//----- nvinfo : EIATTR_SPARSE_MMA_MASK
	.align		4
.L_248:
        /*0068*/ 	.byte	0x03, 0x50
        /*006a*/ 	.short	0x0000


	//----- nvinfo : EIATTR_MAXREG_COUNT
	.align		4
        /*006c*/ 	.byte	0x03, 0x1b
        /*006e*/ 	.short	0x00ff


	//----- nvinfo : EIATTR_NUM_BARRIERS
	.align		4
        /*0070*/ 	.byte	0x02, 0x4c
        /*0072*/ 	.byte	0x01
	.zero		1


	//----- nvinfo : EIATTR_MERCURY_ISA_VERSION
	.align		4
        /*0074*/ 	.byte	0x03, 0x5f
        /*0076*/ 	.short	0x0101


	//----- nvinfo : EIATTR_COOP_GROUP_MASK_REGIDS
	.align		4
        /*0078*/ 	.byte	0x04, 0x29
        /*007a*/ 	.short	(.L_250 - .L_249)


	//   ....[0]....
.L_249:
        /*007c*/ 	.word	0xffffffff


	//   ....[1]....
        /*0080*/ 	.word	0xffffffff


	//   ....[2]....
        /*0084*/ 	.word	0xffffffff


	//   ....[3]....
        /*0088*/ 	.word	0xffffffff


	//   ....[4]....
        /*008c*/ 	.word	0xffffffff


	//   ....[5]....
        /*0090*/ 	.word	0xffffffff


	//   ....[6]....
        /*0094*/ 	.word	0xffffffff


	//   ....[7]....
        /*0098*/ 	.word	0xffffffff


	//   ....[8]....
        /*009c*/ 	.word	0xffffffff


	//   ....[9]....
        /*00a0*/ 	.word	0xffffffff


	//   ....[10]....
        /*00a4*/ 	.word	0xffffffff


	//   ....[11]....
        /*00a8*/ 	.word	0xffffffff


	//   ....[12]....
        /*00ac*/ 	.word	0xffffffff


	//   ....[13]....
        /*00b0*/ 	.word	0xffffffff


	//   ....[14]....
        /*00b4*/ 	.word	0xffffffff


	//   ....[15]....
        /*00b8*/ 	.word	0xffffffff


	//   ....[16]....
        /*00bc*/ 	.word	0xffffffff


	//   ....[17]....
        /*00c0*/ 	.word	0xffffffff


	//   ....[18]....
        /*00c4*/ 	.word	0xffffffff


	//   ....[19]....
        /*00c8*/ 	.word	0xffffffff


	//   ....[20]....
        /*00cc*/ 	.word	0xffffffff


	//   ....[21]....
        /*00d0*/ 	.word	0xffffffff


	//   ....[22]....
        /*00d4*/ 	.word	0xffffffff


	//   ....[23]....
        /*00d8*/ 	.word	0xffffffff


	//   ....[24]....
        /*00dc*/ 	.word	0xffffffff


	//   ....[25]....
        /*00e0*/ 	.word	0xffffffff


	//   ....[26]....
        /*00e4*/ 	.word	0xffffffff


	//   ....[27]....
        /*00e8*/ 	.word	0xffffffff


	//   ....[28]....
        /*00ec*/ 	.word	0xffffffff


	//   ....[29]....
        /*00f0*/ 	.word	0xffffffff


	//----- nvinfo : EIATTR_COOP_GROUP_INSTR_OFFSETS
	.align		4
.L_250:
        /*00f4*/ 	.byte	0x04, 0x28
        /*00f6*/ 	.short	(.L_252 - .L_251)


	//   ....[0]....
.L_251:
        /*00f8*/ 	.word	0x000012a0


	//   ....[1]....
        /*00fc*/ 	.word	0x000012b0


	//   ....[2]....
        /*0100*/ 	.word	0x00001340


	//   ....[3]....
        /*0104*/ 	.word	0x00001350


	//   ....[4]....
        /*0108*/ 	.word	0x000013c0


	//   ....[5]....
        /*010c*/ 	.word	0x000013d0


	//   ....[6]....
        /*0110*/ 	.word	0x00001440


	//   ....[7]....
        /*0114*/ 	.word	0x00001450


	//   ....[8]....
        /*0118*/ 	.word	0x000014d0


	//   ....[9]....
        /*011c*/ 	.word	0x00001500


	//   ....[10]....
        /*0120*/ 	.word	0x00001900


	//   ....[11]....
        /*0124*/ 	.word	0x00001910


	//   ....[12]....
        /*0128*/ 	.word	0x000019c0


	//   ....[13]....
        /*012c*/ 	.word	0x000019e0


	//   ....[14]....
        /*0130*/ 	.word	0x00001a60


	//   ....[15]....
        /*0134*/ 	.word	0x00001a70


	//   ....[16]....
        /*0138*/ 	.word	0x00001af0


	//   ....[17]....
        /*013c*/ 	.word	0x00001b00


	//   ....[18]....
        /*0140*/ 	.word	0x00001b80


	//   ....[19]....
        /*0144*/ 	.word	0x00001b90


	//   ....[20]....
        /*0148*/ 	.word	0x00003b10


	//   ....[21]....
        /*014c*/ 	.word	0x00003b20


	//   ....[22]....
        /*0150*/ 	.word	0x00003bc0


	//   ....[23]....
        /*0154*/ 	.word	0x00003bd0


	//   ....[24]....
        /*0158*/ 	.word	0x00003c50


	//   ....[25]....
        /*015c*/ 	.word	0x00003c60


	//   ....[26]....
        /*0160*/ 	.word	0x00003cd0


	//   ....[27]....
        /*0164*/ 	.word	0x00003ce0


	//   ....[28]....
        /*0168*/ 	.word	0x00003d50


	//   ....[29]....
        /*016c*/ 	.word	0x00003d60


	//----- nvinfo : EIATTR_VRC_CTA_INIT_COUNT
	.align		4
.L_252:
        /*0170*/ 	.byte	0x02, 0x4a
	.zero		1
	.zero		1


	//----- nvinfo : EIATTR_EXIT_INSTR_OFFSETS
	.align		4
        /*0174*/ 	.byte	0x04, 0x1c
        /*0176*/ 	.short	(.L_254 - .L_253)


	//   ....[0]....
.L_253:
        /*0178*/ 	.word	0x000000a0


	//   ....[1]....
        /*017c*/ 	.word	0x000000f0


	//   ....[2]....
        /*0180*/ 	.word	0x000040f0


	//   ....[3]....
        /*0184*/ 	.word	0x000041a0


	//----- nvinfo : EIATTR_MAX_THREADS
	.align		4
.L_254:
        /*0188*/ 	.byte	0x04, 0x05
        /*018a*/ 	.short	(.L_256 - .L_255)
.L_255:
        /*018c*/ 	.word	0x00000100
        /*0190*/ 	.word	0x00000001
        /*0194*/ 	.word	0x00000001


	//----- nvinfo : EIATTR_CRS_STACK_SIZE
	.align		4
.L_256:
        /*0198*/ 	.byte	0x04, 0x1e
        /*019a*/ 	.short	(.L_258 - .L_257)
.L_257:
        /*019c*/ 	.word	0x00000000


	//----- nvinfo : EIATTR_CBANK_PARAM_SIZE
	.align		4
.L_258:
        /*01a0*/ 	.byte	0x03, 0x19
        /*01a2*/ 	.short	0x0021


	//----- nvinfo : EIATTR_PARAM_CBANK
	.align		4
        /*01a4*/ 	.byte	0x04, 0x0a
        /*01a6*/ 	.short	(.L_260 - .L_259)
	.align		4
.L_259:
        /*01a8*/ 	.word	index@(.nv.constant0._ZN3cub18CUB_300001_SM_10006detail6reduce28DeviceReduceSingleTileKernelINS2_10policy_hubIN4cuda3std3__45tupleIJfiEEEy13smaller_tupleIfEE10Policy1000EPS9_SE_iSB_S9_S9_NS7_10__identityEEEvT0_T1_T2_T3_T4_T6_)
        /*01ac*/ 	.short	0x0380
        /*01ae*/ 	.short	0x0021


	//----- nvinfo : EIATTR_SW_WAR
	.align		4
.L_260:
        /*01b0*/ 	.byte	0x04, 0x36
        /*01b2*/ 	.short	(.L_262 - .L_261)
.L_261:
        /*01b4*/ 	.word	0x00000008
.L_262:


//--------------------- .nv.info._ZN3cub18CUB_300001_SM_10006detail6reduce18DeviceReduceKernelINS2_10policy_hubIN4cuda3std3__45tupleIJfiEEEy13smaller_tupleIfEE10Policy1000EN6thrust24THRUST_300001_SM_1000_NS12zip_iteratorINS8_IJNSF_6detail15normal_iteratorINSF_10device_ptrIfEEEENSF_17counting_iteratorIiNSF_11use_defaultESN_SN_EEEEEEEySB_S9_NS7_10__identityEEEvT0_PT3_T1_NS0_13GridEvenShareISV_EET2_T4_ --------------------------
	.section	.nv.info._ZN3cub18CUB_300001_SM_10006detail6reduce18DeviceReduceKernelINS2_10policy_hubIN4cuda3std3__45tupleIJfiEEEy13smaller_tupleIfEE10Policy1000EN6thrust24THRUST_300001_SM_1000_NS12zip_iteratorINS8_IJNSF_6detail15normal_iteratorINSF_10device_ptrIfEEEENSF_17counting_iteratorIiNSF_11use_defaultESN_SN_EEEEEEEySB_S9_NS7_10__identityEEEvT0_PT3_T1_NS0_13GridEvenShareISV_EET2_T4_,"",@"SHT_CUDA_INFO"
	.sectionflags	@""
	.align	4


	//----- nvinfo : EIATTR_CUDA_API_VERSION
	.align		4
        /*0000*/ 	.byte	0x04, 0x37
        /*0002*/ 	.short	(.L_264 - .L_263)
.L_263:
        /*0004*/ 	.word	0x00000082


	//----- nvinfo : EIATTR_KPARAM_INFO
	.align		4
.L_264:
        /*0008*/ 	.byte	0x04, 0x17
        /*000a*/ 	.short	(.L_266 - .L_265)
.L_265:
        /*000c*/ 	.word	0x00000000
        /*0010*/ 	.short	0x0005
        /*0012*/ 	.short	0x0069
        /*0014*/ 	.byte	0x00, 0xf0, 0x05, 0x00


	//----- nvinfo : EIATTR_KPARAM_INFO
	.align		4
.L_266:
        /*0018*/ 	.byte	0x04, 0x17
        /*001a*/ 	.short	(.L_268 - .L_267)
.L_267:
        /*001c*/ 	.word	0x00000000
        /*0020*/ 	.short	0x0004
        /*0022*/ 	.short	0x0068
        /*0024*/ 	.byte	0x00, 0xf0, 0x05, 0x00


	//----- nvinfo : EIATTR_KPARAM_INFO
	.align		4
.L_268:
        /*0028*/ 	.byte	0x04, 0x17
        /*002a*/ 	.short	(.L_270 - .L_269)
.L_269:
        /*002c*/ 	.word	0x00000000
        /*0030*/ 	.short	0x0003
        /*0032*/ 	.short	0x0020
        /*0034*/ 	.byte	0x00, 0xf0, 0x21, 0x01


	//----- nvinfo : EIATTR_KPARAM_INFO
	.align		4
.L_270:
        /*0038*/ 	.byte	0x04, 0x17
        /*003a*/ 	.short	(.L_272 - .L_271)
.L_271:
        /*003c*/ 	.word	0x00000000
        /*0040*/ 	.short	0x0002
        /*0042*/ 	.short	0x0018
        /*0044*/ 	.byte	0x00, 0xf0, 0x21, 0x00


	//----- nvinfo : EIATTR_KPARAM_INFO
	.align		4
.L_272:
        /*0048*/ 	.byte	0x04, 0x17
        /*004a*/ 	.short	(.L_274 - .L_273)
.L_273:
        /*004c*/ 	.word	0x00000000
        /*0050*/ 	.short	0x0001
        /*0052*/ 	.short	0x0010
        /*0054*/ 	.byte	0x00, 0xf5, 0x21, 0x00


	//----- nvinfo : EIATTR_KPARAM_INFO
	.align		4
.L_274:
        /*0058*/ 	.byte	0x04, 0x17
        /*005a*/ 	.short	(.L_276 - .L_275)
.L_275:
        /*005c*/ 	.word	0x00000000
        /*0060*/ 	.short	0x0000
        /*0062*/ 	.short	0x0000
        /*0064*/ 	.byte	0x00, 0xf0, 0x41, 0x00


	//----- nvinfo : EIATTR_SPARSE_MMA_MASK
	.align		4
.L_276:
        /*0068*/ 	.byte	0x03, 0x50
        /*006a*/ 	.short	0x0000


	//----- nvinfo : EIATTR_MAXREG_COUNT
	.align		4
        /*006c*/ 	.byte	0x03, 0x1b
        /*006e*/ 	.short	0x00ff


	//----- nvinfo : EIATTR_NUM_BARRIERS
	.align		4
        /*0070*/ 	.byte	0x02, 0x4c
        /*0072*/ 	.byte	0x01
	.zero		1


	//----- nvinfo : EIATTR_MERCURY_ISA_VERSION
	.align		4
        /*0074*/ 	.byte	0x03, 0x5f
        /*0076*/ 	.short	0x0101


	//----- nvinfo : EIATTR_COOP_GROUP_MASK_REGIDS
	.align		4
        /*0078*/ 	.byte	0x04, 0x29
        /*007a*/ 	.short	(.L_278 - .L_277)


	//   ....[0]....
.L_277:
        /*007c*/ 	.word	0xffffffff


	//   ....[1]....
        /*0080*/ 	.word	0xffffffff


	//   ....[2]....
        /*0084*/ 	.word	0xffffffff


	//   ....[3]....
        /*0088*/ 	.word	0xffffffff


	//   ....[4]....
        /*008c*/ 	.word	0xffffffff


	//   ....[5]....
        /*0090*/ 	.word	0xffffffff


	//   ....[6]....
        /*0094*/ 	.word	0xffffffff


	//   ....[7]....
        /*0098*/ 	.word	0xffffffff


	//   ....[8]....
        /*009c*/ 	.word	0xffffffff


	//   ....[9]....
        /*00a0*/ 	.word	0xffffffff


	//   ....[10]....
        /*00a4*/ 	.word	0xffffffff


	//   ....[11]....
        /*00a8*/ 	.word	0xffffffff


	//   ....[12]....
        /*00ac*/ 	.word	0xffffffff


	//   ....[13]....
        /*00b0*/ 	.word	0xffffffff


	//   ....[14]....
        /*00b4*/ 	.word	0xffffffff


	//   ....[15]....
        /*00b8*/ 	.word	0xffffffff


	//   ....[16]....
        /*00bc*/ 	.word	0xffffffff


	//   ....[17]....
        /*00c0*/ 	.word	0xffffffff


	//   ....[18]....
        /*00c4*/ 	.word	0xffffffff


	//   ....[19]....
        /*00c8*/ 	.word	0xffffffff


	//   ....[20]....
        /*00cc*/ 	.word	0xffffffff


	//   ....[21]....
        /*00d0*/ 	.word	0xffffffff


	//   ....[22]....
        /*00d4*/ 	.word	0xffffffff


	//   ....[23]....
        /*00d8*/ 	.word	0xffffffff


	//   ....[24]....
        /*00dc*/ 	.word	0xffffffff


	//   ....[25]....
        /*00e0*/ 	.word	0xffffffff


	//   ....[26]....
        /*00e4*/ 	.word	0xffffffff


	//   ....[27]....
        /*00e8*/ 	.word	0xffffffff


	//   ....[28]....
        /*00ec*/ 	.word	0xffffffff


	//   ....[29]....
        /*00f0*/ 	.word	0xffffffff


	//----- nvinfo : EIATTR_COOP_GROUP_INSTR_OFFSETS
	.align		4
.L_278:
        /*00f4*/ 	.byte	0x04, 0x28
        /*00f6*/ 	.short	(.L_280 - .L_279)


	//   ....[0]....
.L_279:
        /*00f8*/ 	.word	0x00000c30


	//   ....[1]....
        /*00fc*/ 	.word	0x00000c40


	//   ....[2]....
        /*0100*/ 	.word	0x00000cd0


	//   ....[3]....
        /*0104*/ 	.word	0x00000ce0


	//   ....[4]....
        /*0108*/ 	.word	0x00000d50


	//   ....[5]....
        /*010c*/ 	.word	0x00000d60


	//   ....[6]....
        /*0110*/ 	.word	0x00000dd0


	//   ....[7]....
        /*0114*/ 	.word	0x00000de0


	//   ....[8]....
        /*0118*/ 	.word	0x00000e60


	//   ....[9]....
        /*011c*/ 	.word	0x00000e90


	//   ....[10]....
        /*0120*/ 	.word	0x00001290


	//   ....[11]....
        /*0124*/ 	.word	0x000012a0


	//   ....[12]....
        /*0128*/ 	.word	0x00001350


	//   ....[13]....
        /*012c*/ 	.word	0x00001370


	//   ....[14]....
        /*0130*/ 	.word	0x000013f0


	//   ....[15]....
        /*0134*/ 	.word	0x00001400


	//   ....[16]....
        /*0138*/ 	.word	0x00001480


	//   ....[17]....
        /*013c*/ 	.word	0x00001490


	//   ....[18]....
        /*0140*/ 	.word	0x00001510


	//   ....[19]....
        /*0144*/ 	.word	0x00001520


	//   ....[20]....
        /*0148*/ 	.word	0x00002f50


	//   ....[21]....
        /*014c*/ 	.word	0x00002f60


	//   ....[22]....
        /*0150*/ 	.word	0x00003000


	//   ....[23]....
        /*0154*/ 	.word	0x00003010


	//   ....[24]....
        /*0158*/ 	.word	0x00003090


	//   ....[25]....
        /*015c*/ 	.word	0x000030a0


	//   ....[26]....
        /*0160*/ 	.word	0x00003110


	//   ....[27]....
        /*0164*/ 	.word	0x00003120


	//   ....[28]....
        /*0168*/ 	.word	0x00003190


	//   ....[29]....
        /*016c*/ 	.word	0x000031a0


	//----- nvinfo : EIATTR_VRC_CTA_INIT_COUNT
	.align		4
.L_280:
        /*0170*/ 	.byte	0x02, 0x4a
	.zero		1
	.zero		1


	//----- nvinfo : EIATTR_EXIT_INSTR_OFFSETS
	.align		4
        /*0174*/ 	.byte	0x04, 0x1c
        /*0176*/ 	.short	(.L_282 - .L_281)


	//   ....[0]....
.L_281:
        /*0178*/ 	.word	0x00003530


	//   ....[1]....
        /*017c*/ 	.word	0x00003580


	//----- nvinfo : EIATTR_MAX_THREADS
	.align		4
.L_282:
        /*0180*/ 	.byte	0x04, 0x05
        /*0182*/ 	.short	(.L_284 - .L_283)
.L_283:
        /*0184*/ 	.word	0x00000100
        /*0188*/ 	.word	0x00000001
        /*018c*/ 	.word	0x00000001


	//----- nvinfo : EIATTR_CRS_STACK_SIZE
	.align		4
.L_284:
        /*0190*/ 	.byte	0x04, 0x1e
        /*0192*/ 	.short	(.L_286 - .L_285)
.L_285:
        /*0194*/ 	.word	0x00000000


	//----- nvinfo : EIATTR_CBANK_PARAM_SIZE
	.align		4
.L_286:
        /*0198*/ 	.byte	0x03, 0x19
        /*019a*/ 	.short	0x006a


	//----- nvinfo : EIATTR_PARAM_CBANK
	.align		4
        /*019c*/ 	.byte	0x04, 0x0a
        /*019e*/ 	.short	(.L_288 - .L_287)
	.align		4
.L_287:
        /*01a0*/ 	.word	index@(.nv.constant0._ZN3cub18CUB_300001_SM_10006detail6reduce18DeviceReduceKernelINS2_10policy_hubIN4cuda3std3__45tupleIJfiEEEy13smaller_tupleIfEE10Policy1000EN6thrust24THRUST_300001_SM_1000_NS12zip_iteratorINS8_IJNSF_6detail15normal_iteratorINSF_10device_ptrIfEEEENSF_17counting_iteratorIiNSF_11use_defaultESN_SN_EEEEEEEySB_S9_NS7_10__identityEEEvT0_PT3_T1_NS0_13GridEvenShareISV_EET2_T4_)
        /*01a4*/ 	.short	0x0380
        /*01a6*/ 	.short	0x006a


	//----- nvinfo : EIATTR_SW_WAR
	.align		4
.L_288:
        /*01a8*/ 	.byte	0x04, 0x36
        /*01aa*/ 	.short	(.L_290 - .L_289)
.L_289:
        /*01ac*/ 	.word	0x00000008
.L_290:


//--------------------- .nv.info._ZN3cub18CUB_300001_SM_10006detail6reduce28DeviceReduceSingleTileKernelINS2_10policy_hubIN4cuda3std3__45tupleIJfiEEEy13smaller_tupleIfEE10Policy1000EN6thrust24THRUST_300001_SM_1000_NS12zip_iteratorINS8_IJNSF_6detail15normal_iteratorINSF_10device_ptrIfEEEENSF_17counting_iteratorIiNSF_11use_defaultESN_SN_EEEEEEEPS9_ySB_S9_S9_NS7_10__identityEEEvT0_T1_T2_T3_T4_T6_ --------------------------
	.section	.nv.info._ZN3cub18CUB_300001_SM_10006detail6reduce28DeviceReduceSingleTileKernelINS2_10policy_hubIN4cuda3std3__45tupleIJfiEEEy13smaller_tupleIfEE10Policy1000EN6thrust24THRUST_300001_SM_1000_NS12zip_iteratorINS8_IJNSF_6detail15normal_iteratorINSF_10device_ptrIfEEEENSF_17counting_iteratorIiNSF_11use_defaultESN_SN_EEEEEEEPS9_ySB_S9_S9_NS7_10__identityEEEvT0_T1_T2_T3_T4_T6_,"",@"SHT_CUDA_INFO"
	.sectionflags	@""
	.align	4


	//----- nvinfo : EIATTR_CUDA_API_VERSION
	.align		4
        /*0000*/ 	.byte	0x04, 0x37
        /*0002*/ 	.short	(.L_292 - .L_291)
.L_291:
        /*0004*/ 	.word	0x00000082


	//----- nvinfo : EIATTR_KPARAM_INFO
	.align		4
.L_292:
        /*0008*/ 	.byte	0x04, 0x17
        /*000a*/ 	.short	(.L_294 - .L_293)
.L_293:
        /*000c*/ 	.word	0x00000000
        /*0010*/ 	.short	0x0005
        /*0012*/ 	.short	0x002c
        /*0014*/ 	.byte	0x00, 0xf0, 0x05, 0x00


	//----- nvinfo : EIATTR_KPARAM_INFO
	.align		4
.L_294:
        /*0018*/ 	.byte	0x04, 0x17
        /*001a*/ 	.short	(.L_296 - .L_295)
.L_295:
        /*001c*/ 	.word	0x00000000
        /*0020*/ 	.short	0x0004
        /*0022*/ 	.short	0x0024
        /*0024*/ 	.byte	0x00, 0xf0, 0x21, 0x00


	//----- nvinfo : EIATTR_KPARAM_INFO
	.align		4
.L_296:
        /*0028*/ 	.byte	0x04, 0x17
        /*002a*/ 	.short	(.L_298 - .L_297)
.L_297:
        /*002c*/ 	.word	0x00000000
        /*0030*/ 	.short	0x0003
        /*0032*/ 	.short	0x0020
        /*0034*/ 	.byte	0x00, 0xf0, 0x05, 0x00


	//----- nvinfo : EIATTR_KPARAM_INFO
	.align		4
.L_298:
        /*0038*/ 	.byte	0x04, 0x17
        /*003a*/ 	.short	(.L_300 - .L_299)
.L_299:
        /*003c*/ 	.word	0x00000000
        /*0040*/ 	.short	0x0002
        /*0042*/ 	.short	0x0018
        /*0044*/ 	.byte	0x00, 0xf0, 0x21, 0x00


	//----- nvinfo : EIATTR_KPARAM_INFO
	.align		4
.L_300:
        /*0048*/ 	.byte	0x04, 0x17
        /*004a*/ 	.short	(.L_302 - .L_301)
.L_301:
        /*004c*/ 	.word	0x00000000
        /*0050*/ 	.short	0x0001
        /*0052*/ 	.short	0x0010
        /*0054*/ 	.byte	0x00, 0xf5, 0x21, 0x00


	//----- nvinfo : EIATTR_KPARAM_INFO
	.align		4
.L_302:
        /*0058*/ 	.byte	0x04, 0x17
        /*005a*/ 	.short	(.L_304 - .L_303)
.L_303:
        /*005c*/ 	.word	0x00000000
        /*0060*/ 	.short	0x0000
        /*0062*/ 	.short	0x0000
        /*0064*/ 	.byte	0x00, 0xf0, 0x41, 0x00


	//----- nvinfo : EIATTR_SPARSE_MMA_MASK
	.align		4
.L_304:
        /*0068*/ 	.byte	0x03, 0x50
        /*006a*/ 	.short	0x0000


	//----- nvinfo : EIATTR_MAXREG_COUNT
	.align		4
        /*006c*/ 	.byte	0x03, 0x1b
        /*006e*/ 	.short	0x00ff


	//----- nvinfo : EIATTR_NUM_BARRIERS
	.align		4
        /*0070*/ 	.byte	0x02, 0x4c
        /*0072*/ 	.byte	0x01
	.zero		1


	//----- nvinfo : EIATTR_MERCURY_ISA_VERSION
	.align		4
        /*0074*/ 	.byte	0x03, 0x5f
        /*0076*/ 	.short	0x0101


	//----- nvinfo : EIATTR_COOP_GROUP_MASK_REGIDS
	.align		4
        /*0078*/ 	.byte	0x04, 0x29
        /*007a*/ 	.short	(.L_306 - .L_305)


	//   ....[0]....
.L_305:
        /*007c*/ 	.word	0xffffffff


	//   ....[1]....
        /*0080*/ 	.word	0xffffffff


	//   ....[2]....
        /*0084*/ 	.word	0xffffffff


	//   ....[3]....
        /*0088*/ 	.word	0xffffffff


	//   ....[4]....
        /*008c*/ 	.word	0xffffffff


	//   ....[5]....
        /*0090*/ 	.word	0xffffffff


	//   ....[6]....
        /*0094*/ 	.word	0xffffffff


	//   ....[7]....
        /*0098*/ 	.word	0xffffffff


	//   ....[8]....
        /*009c*/ 	.word	0xffffffff


	//   ....[9]....
        /*00a0*/ 	.word	0xffffffff


	//   ....[10]....
        /*00a4*/ 	.word	0xffffffff


	//   ....[11]....
        /*00a8*/ 	.word	0xffffffff


	//   ....[12]....
        /*00ac*/ 	.word	0xffffffff


	//   ....[13]....
        /*00b0*/ 	.word	0xffffffff


	//   ....[14]....
        /*00b4*/ 	.word	0xffffffff


	//   ....[15]....
        /*00b8*/ 	.word	0xffffffff


	//   ....[16]....
        /*00bc*/ 	.word	0xffffffff


	//   ....[17]....
        /*00c0*/ 	.word	0xffffffff


	//   ....[18]....
        /*00c4*/ 	.word	0xffffffff


	//   ....[19]....
        /*00c8*/ 	.word	0xffffffff


	//   ....[20]....
        /*00cc*/ 	.word	0xffffffff


	//   ....[21]....
        /*00d0*/ 	.word	0xffffffff


	//   ....[22]....
        /*00d4*/ 	.word	0xffffffff


	//   ....[23]....
        /*00d8*/ 	.word	0xffffffff


	//   ....[24]....
        /*00dc*/ 	.word	0xffffffff


	//   ....[25]....
        /*00e0*/ 	.word	0xffffffff


	//   ....[26]....
        /*00e4*/ 	.word	0xffffffff


	//   ....[27]....
        /*00e8*/ 	.word	0xffffffff


	//   ....[28]....
        /*00ec*/ 	.word	0xffffffff


	//   ....[29]....
        /*00f0*/ 	.word	0xffffffff


	//----- nvinfo : EIATTR_COOP_GROUP_INSTR_OFFSETS
	.align		4
.L_306:
        /*00f4*/ 	.byte	0x04, 0x28
        /*00f6*/ 	.short	(.L_308 - .L_307)


	//   ....[0]....
.L_307:
        /*00f8*/ 	.word	0x00000c60


	//   ....[1]....
        /*00fc*/ 	.word	0x00000c70


	//   ....[2]....
        /*0100*/ 	.word	0x00000d00


	//   ....[3]....
        /*0104*/ 	.word	0x00000d10


	//   ....[4]....
        /*0108*/ 	.word	0x00000d80


	//   ....[5]....
        /*010c*/ 	.word	0x00000d90


	//   ....[6]....
        /*0110*/ 	.word	0x00000e00


	//   ....[7]....
        /*0114*/ 	.word	0x00000e10


	//   ....[8]....
        /*0118*/ 	.word	0x00000e90


	//   ....[9]....
        /*011c*/ 	.word	0x00000ec0


	//   ....[10]....
        /*0120*/ 	.word	0x000012c0


	//   ....[11]....
        /*0124*/ 	.word	0x000012d0


	//   ....[12]....
        /*0128*/ 	.word	0x00001380


	//   ....[13]....
        /*012c*/ 	.word	0x000013a0


	//   ....[14]....
        /*0130*/ 	.word	0x00001420


	//   ....[15]....
        /*0134*/ 	.word	0x00001430


	//   ....[16]....
        /*0138*/ 	.word	0x000014b0


	//   ....[17]....
        /*013c*/ 	.word	0x000014c0


	//   ....[18]....
        /*0140*/ 	.word	0x00001540


	//   ....[19]....
        /*0144*/ 	.word	0x00001550


	//   ....[20]....
        /*0148*/ 	.word	0x00002eb0


	//   ....[21]....
        /*014c*/ 	.word	0x00002ec0


	//   ....[22]....
        /*0150*/ 	.word	0x00002f60


	//   ....[23]....
        /*0154*/ 	.word	0x00002f70


	//   ....[24]....
        /*0158*/ 	.word	0x00002ff0


	//   ....[25]....
        /*015c*/ 	.word	0x00003000


	//   ....[26]....
        /*0160*/ 	.word	0x00003070


	//   ....[27]....
        /*0164*/ 	.word	0x00003080


	//   ....[28]....
        /*0168*/ 	.word	0x000030f0


	//   ....[29]....
        /*016c*/ 	.word	0x00003100


	//----- nvinfo : EIATTR_VRC_CTA_INIT_COUNT
	.align		4
.L_308:
        /*0170*/ 	.byte	0x02, 0x4a
	.zero		1
	.zero		1


	//----- nvinfo : EIATTR_EXIT_INSTR_OFFSETS
	.align		4
        /*0174*/ 	.byte	0x04, 0x1c
        /*0176*/ 	.short	(.L_310 - .L_309)


	//   ....[0]....
.L_309:
        /*0178*/ 	.word	0x000000c0


	//   ....[1]....
        /*017c*/ 	.word	0x00000120


	//   ....[2]....
        /*0180*/ 	.word	0x00003490


	//   ....[3]....
        /*0184*/ 	.word	0x00003540


	//----- nvinfo : EIATTR_MAX_THREADS
	.align		4
.L_310:
        /*0188*/ 	.byte	0x04, 0x05
        /*018a*/ 	.short	(.L_312 - .L_311)
.L_311:
        /*018c*/ 	.word	0x00000100
        /*0190*/ 	.word	0x00000001
        /*0194*/ 	.word	0x00000001


	//----- nvinfo : EIATTR_CRS_STACK_SIZE
	.align		4
.L_312:
        /*0198*/ 	.byte	0x04, 0x1e
        /*019a*/ 	.short	(.L_314 - .L_313)
.L_313:
        /*019c*/ 	.word	0x00000000


	//----- nvinfo : EIATTR_CBANK_PARAM_SIZE
	.align		4
.L_314:
        /*01a0*/ 	.byte	0x03, 0x19
        /*01a2*/ 	.short	0x002d


	//----- nvinfo : EIATTR_PARAM_CBANK
	.align		4
        /*01a4*/ 	.byte	0x04, 0x0a
        /*01a6*/ 	.short	(.L_316 - .L_315)
	.align		4
.L_315:
        /*01a8*/ 	.word	index@(.nv.constant0._ZN3cub18CUB_300001_SM_10006detail6reduce28DeviceReduceSingleTileKernelINS2_10policy_hubIN4cuda3std3__45tupleIJfiEEEy13smaller_tupleIfEE10Policy1000EN6thrust24THRUST_300001_SM_1000_NS12zip_iteratorINS8_IJNSF_6detail15normal_iteratorINSF_10device_ptrIfEEEENSF_17counting_iteratorIiNSF_11use_defaultESN_SN_EEEEEEEPS9_ySB_S9_S9_NS7_10__identityEEEvT0_T1_T2_T3_T4_T6_)
        /*01ac*/ 	.short	0x0380
        /*01ae*/ 	.short	0x002d


	//----- nvinfo : EIATTR_SW_WAR
	.align		4
.L_316:
        /*01b0*/ 	.byte	0x04, 0x36
        /*01b2*/ 	.short	(.L_318 - .L_317)
.L_317:
        /*01b4*/ 	.word	0x00000008
.L_318:


//--------------------- .nv.info._ZN3cub18CUB_300001_SM_10006detail6reduce28DeviceReduceSingleTileKernelINS2_10policy_hubIN4cuda3std3__45tupleIJfiEEEj13smaller_tupleIfEE10Policy1000EPS9_SE_iSB_S9_S9_NS7_10__identityEEEvT0_T1_T2_T3_T4_T6_ --------------------------
	.section	.nv.info._ZN3cub18CUB_300001_SM_10006detail6reduce28DeviceReduceSingleTileKernelINS2_10policy_hubIN4cuda3std3__45tupleIJfiEEEj13smaller_tupleIfEE10Policy1000EPS9_SE_iSB_S9_S9_NS7_10__identityEEEvT0_T1_T2_T3_T4_T6_,"",@"SHT_CUDA_INFO"
	.sectionflags	@""
	.align	4


	//----- nvinfo : EIATTR_CUDA_API_VERSION
	.align		4
        /*0000*/ 	.byte	0x04, 0x37
        /*0002*/ 	.short	(.L_320 - .L_319)
.L_319:
        /*0004*/ 	.word	0x00000082


	//----- nvinfo : EIATTR_KPARAM_INFO
	.align		4
.L_320:
        /*0008*/ 	.byte	0x04, 0x17
        /*000a*/ 	.short	(.L_322 - .L_321)
.L_321:
        /*000c*/ 	.word	0x00000000
        /*0010*/ 	.short	0x0005
        /*0012*/ 	.short	0x0020
        /*0014*/ 	.byte	0x00, 0xf0, 0x05, 0x00


	//----- nvinfo : EIATTR_KPARAM_INFO
	.align		4
.L_322:
        /*0018*/ 	.byte	0x04, 0x17
        /*001a*/ 	.short	(.L_324 - .L_323)
.L_323:
        /*001c*/ 	.word	0x00000000
        /*0020*/ 	.short	0x0004
        /*0022*/ 	.short	0x0018
        /*0024*/ 	.byte	0x00, 0xf0, 0x21, 0x00


	//----- nvinfo : EIATTR_KPARAM_INFO
	.align		4
.L_324:
        /*0028*/ 	.byte	0x04, 0x17
        /*002a*/ 	.short	(.L_326 - .L_325)
.L_325:
        /*002c*/ 	.word	0x00000000
        /*0030*/ 	.short	0x0003
        /*0032*/ 	.short	0x0014
        /*0034*/ 	.byte	0x00, 0xf0, 0x05, 0x00


	//----- nvinfo : EIATTR_KPARAM_INFO
	.align		4
.L_326:
        /*0038*/ 	.byte	0x04, 0x17
        /*003a*/ 	.short	(.L_328 - .L_327)
.L_327:
        /*003c*/ 	.word	0x00000000
        /*0040*/ 	.short	0x0002
        /*0042*/ 	.short	0x0010
        /*0044*/ 	.byte	0x00, 0xf0, 0x11, 0x00


	//----- nvinfo : EIATTR_KPARAM_INFO
	.align		4
.L_328:
        /*0048*/ 	.byte	0x04, 0x17
        /*004a*/ 	.short	(.L_330 - .L_329)
.L_329:
        /*004c*/ 	.word	0x00000000
        /*0050*/ 	.short	0x0001
        /*0052*/ 	.short	0x0008
        /*0054*/ 	.byte	0x00, 0xf5, 0x21, 0x00


	//----- nvinfo : EIATTR_KPARAM_INFO
	.align		4
.L_330:
        /*0058*/ 	.byte	0x04, 0x17
        /*005a*/ 	.short	(.L_332 - .L_331)
.L_331:
        /*005c*/ 	.word	0x00000000
        /*0060*/ 	.short	0x0000
        /*0062*/ 	.short	0x0000
        /*0064*/ 	.byte	0x00, 0xf5, 0x21, 0x00


	//----- nvinfo : EIATTR_SPARSE_MMA_MASK
	.align		4
.L_332:
        /*0068*/ 	.byte	0x03, 0x50
        /*006a*/ 	.short	0x0000


	//----- nvinfo : EIATTR_MAXREG_COUNT
	.align		4
        /*006c*/ 	.byte	0x03, 0x1b
        /*006e*/ 	.short	0x00ff


	//----- nvinfo : EIATTR_NUM_BARRIERS
	.align		4
        /*0070*/ 	.byte	0x02, 0x4c
        /*0072*/ 	.byte	0x01
	.zero		1


	//----- nvinfo : EIATTR_MERCURY_ISA_VERSION
	.align		4
        /*0074*/ 	.byte	0x03, 0x5f
        /*0076*/ 	.short	0x0101


	//----- nvinfo : EIATTR_COOP_GROUP_MASK_REGIDS
	.align		4
        /*0078*/ 	.byte	0x04, 0x29
        /*007a*/ 	.short	(.L_334 - .L_333)


	//   ....[0]....
.L_333:
        /*007c*/ 	.word	0xffffffff


	//   ....[1]....
        /*0080*/ 	.word	0xffffffff


	//   ....[2]....
        /*0084*/ 	.word	0xffffffff


	//   ....[3]....
        /*0088*/ 	.word	0xffffffff


	//   ....[4]....
        /*008c*/ 	.word	0xffffffff


	//   ....[5]....
        /*0090*/ 	.word	0xffffffff


	//   ....[6]....
        /*0094*/ 	.word	0xffffffff


	//   ....[7]....
        /*0098*/ 	.word	0xffffffff


	//   ....[8]....
        /*009c*/ 	.word	0xffffffff


	//   ....[9]....
        /*00a0*/ 	.word	0xffffffff


	//   ....[10]....
        /*00a4*/ 	.word	0xffffffff


	//   ....[11]....
        /*00a8*/ 	.word	0xffffffff


	//   ....[12]....
        /*00ac*/ 	.word	0xffffffff


	//   ....[13]....
        /*00b0*/ 	.word	0xffffffff


	//   ....[14]....
        /*00b4*/ 	.word	0xffffffff


	//   ....[15]....
        /*00b8*/ 	.word	0xffffffff


	//   ....[16]....
        /*00bc*/ 	.word	0xffffffff


	//   ....[17]....
        /*00c0*/ 	.word	0xffffffff


	//   ....[18]....
        /*00c4*/ 	.word	0xffffffff


	//   ....[19]....
        /*00c8*/ 	.word	0xffffffff


	//   ....[20]....
        /*00cc*/ 	.word	0xffffffff


	//   ....[21]....
        /*00d0*/ 	.word	0xffffffff


	//   ....[22]....
        /*00d4*/ 	.word	0xffffffff


	//   ....[23]....
        /*00d8*/ 	.word	0xffffffff


	//   ....[24]....
        /*00dc*/ 	.word	0xffffffff


	//   ....[25]....
        /*00e0*/ 	.word	0xffffffff


	//   ....[26]....
        /*00e4*/ 	.word	0xffffffff


	//   ....[27]....
        /*00e8*/ 	.word	0xffffffff


	//   ....[28]....
        /*00ec*/ 	.word	0xffffffff


	//   ....[29]....
        /*00f0*/ 	.word	0xffffffff


	//----- nvinfo : EIATTR_COOP_GROUP_INSTR_OFFSETS
	.align		4
.L_334:
        /*00f4*/ 	.byte	0x04, 0x28
        /*00f6*/ 	.short	(.L_336 - .L_335)


	//   ....[0]....
.L_335:
        /*00f8*/ 	.word	0x000012a0


	//   ....[1]....
        /*00fc*/ 	.word	0x000012b0


	//   ....[2]....
        /*0100*/ 	.word	0x00001340


	//   ....[3]....
        /*0104*/ 	.word	0x00001350


	//   ....[4]....
        /*0108*/ 	.word	0x000013c0


	//   ....[5]....
        /*010c*/ 	.word	0x000013d0


	//   ....[6]....
        /*0110*/ 	.word	0x00001440


	//   ....[7]....
        /*0114*/ 	.word	0x00001450


	//   ....[8]....
        /*0118*/ 	.word	0x000014d0


	//   ....[9]....
        /*011c*/ 	.word	0x00001500


	//   ....[10]....
        /*0120*/ 	.word	0x00001900


	//   ....[11]....
        /*0124*/ 	.word	0x00001910


	//   ....[12]....
        /*0128*/ 	.word	0x000019c0


	//   ....[13]....
        /*012c*/ 	.word	0x000019e0


	//   ....[14]....
        /*0130*/ 	.word	0x00001a60


	//   ....[15]....
        /*0134*/ 	.word	0x00001a70


	//   ....[16]....
        /*0138*/ 	.word	0x00001af0


	//   ....[17]....
        /*013c*/ 	.word	0x00001b00


	//   ....[18]....
        /*0140*/ 	.word	0x00001b80


	//   ....[19]....
        /*0144*/ 	.word	0x00001b90


	//   ....[20]....
        /*0148*/ 	.word	0x00003b10


	//   ....[21]....
        /*014c*/ 	.word	0x00003b20


	//   ....[22]....
        /*0150*/ 	.word	0x00003bc0


	//   ....[23]....
        /*0154*/ 	.word	0x00003bd0


	//   ....[24]....
        /*0158*/ 	.word	0x00003c50


	//   ....[25]....
        /*015c*/ 	.word	0x00003c60


	//   ....[26]....
        /*0160*/ 	.word	0x00003cd0


	//   ....[27]....
        /*0164*/ 	.word	0x00003ce0


	//   ....[28]....
        /*0168*/ 	.word	0x00003d50


	//   ....[29]....
        /*016c*/ 	.word	0x00003d60


	//----- nvinfo : EIATTR_VRC_CTA_INIT_COUNT
	.align		4
.L_336:
        /*0170*/ 	.byte	0x02, 0x4a
	.zero		1
	.zero		1


	//----- nvinfo : EIATTR_EXIT_INSTR_OFFSETS
	.align		4
        /*0174*/ 	.byte	0x04, 0x1c
        /*0176*/ 	.short	(.L_338 - .L_337)


	//   ....[0]....
.L_337:
        /*0178*/ 	.word	0x000000a0


	//   ....[1]....
        /*017c*/ 	.word	0x000000f0


	//   ....[2]....
        /*0180*/ 	.word	0x000040f0


	//   ....[3]....
        /*0184*/ 	.word	0x000041a0


	//----- nvinfo : EIATTR_MAX_THREADS
	.align		4
.L_338:
        /*0188*/ 	.byte	0x04, 0x05
        /*018a*/ 	.short	(.L_340 - .L_339)
.L_339:
        /*018c*/ 	.word	0x00000100
        /*0190*/ 	.word	0x00000001
        /*0194*/ 	.word	0x00000001


	//----- nvinfo : EIATTR_CRS_STACK_SIZE
	.align		4
.L_340:
        /*0198*/ 	.byte	0x04, 0x1e
        /*019a*/ 	.short	(.L_342 - .L_341)
.L_341:
        /*019c*/ 	.word	0x00000000


	//----- nvinfo : EIATTR_CBANK_PARAM_SIZE
	.align		4
.L_342:
        /*01a0*/ 	.byte	0x03, 0x19
        /*01a2*/ 	.short	0x0021


	//----- nvinfo : EIATTR_PARAM_CBANK
	.align		4
        /*01a4*/ 	.byte	0x04, 0x0a
        /*01a6*/ 	.short	(.L_344 - .L_343)
	.align		4
.L_343:
        /*01a8*/ 	.word	index@(.nv.constant0._ZN3cub18CUB_300001_SM_10006detail6reduce28DeviceReduceSingleTileKernelINS2_10policy_hubIN4cuda3std3__45tupleIJfiEEEj13smaller_tupleIfEE10Policy1000EPS9_SE_iSB_S9_S9_NS7_10__identityEEEvT0_T1_T2_T3_T4_T6_)
        /*01ac*/ 	.short	0x0380
        /*01ae*/ 	.short	0x0021


	//----- nvinfo : EIATTR_SW_WAR
	.align		4
.L_344:
        /*01b0*/ 	.byte	0x04, 0x36
        /*01b2*/ 	.short	(.L_346 - .L_345)
.L_345:
        /*01b4*/ 	.word	0x00000008
.L_346:


//--------------------- .nv.info._ZN3cub18CUB_300001_SM_10006detail6reduce18DeviceReduceKernelINS2_10policy_hubIN4cuda3std3__45tupleIJfiEEEj13smaller_tupleIfEE10Policy1000EN6thrust24THRUST_300001_SM_1000_NS12zip_iteratorINS8_IJNSF_6detail15normal_iteratorINSF_10device_ptrIfEEEENSF_17counting_iteratorIiNSF_11use_defaultESN_SN_EEEEEEEjSB_S9_NS7_10__identityEEEvT0_PT3_T1_NS0_13GridEvenShareISV_EET2_T4_ --------------------------
	.section	.nv.info._ZN3cub18CUB_300001_SM_10006detail6reduce18DeviceReduceKernelINS2_10policy_hubIN4cuda3std3__45tupleIJfiEEEj13smaller_tupleIfEE10Policy1000EN6thrust24THRUST_300001_SM_1000_NS12zip_iteratorINS8_IJNSF_6detail15normal_iteratorINSF_10device_ptrIfEEEENSF_17counting_iteratorIiNSF_11use_defaultESN_SN_EEEEEEEjSB_S9_NS7_10__identityEEEvT0_PT3_T1_NS0_13GridEvenShareISV_EET2_T4_,"",@"SHT_CUDA_INFO"
	.sectionflags	@""
	.align	4


	//----- nvinfo : EIATTR_CUDA_API_VERSION
	.align		4
        /*0000*/ 	.byte	0x04, 0x37
        /*0002*/ 	.short	(.L_348 - .L_347)
.L_347:
        /*0004*/ 	.word	0x00000082


	//----- nvinfo : EIATTR_KPARAM_INFO
	.align		4
.L_348:
        /*0008*/ 	.byte	0x04, 0x17
        /*000a*/ 	.short	(.L_350 - .L_349)
.L_349:
        /*000c*/ 	.word	0x00000000
        /*0010*/ 	.short	0x0005
        /*0012*/ 	.short	0x0045
        /*0014*/ 	.byte	0x00, 0xf0, 0x05, 0x00


	//----- nvinfo : EIATTR_KPARAM_INFO
	.align		4
.L_350:
        /*0018*/ 	.byte	0x04, 0x17
        /*001a*/ 	.short	(.L_352 - .L_351)
.L_351:
        /*001c*/ 	.word	0x00000000
        /*0020*/ 	.short	0x0004
        /*0022*/ 	.short	0x0044
        /*0024*/ 	.byte	0x00, 0xf0, 0x05, 0x00


	//----- nvinfo : EIATTR_KPARAM_INFO
	.align		4
.L_352:
        /*0028*/ 	.byte	0x04, 0x17
        /*002a*/ 	.short	(.L_354 - .L_353)
.L_353:
        /*002c*/ 	.word	0x00000000
        /*0030*/ 	.short	0x0003
        /*0032*/ 	.short	0x001c
        /*0034*/ 	.byte	0x00, 0xf0, 0xa1, 0x00


	//----- nvinfo : EIATTR_KPARAM_INFO
	.align		4
.L_354:
        /*0038*/ 	.byte	0x04, 0x17
        /*003a*/ 	.short	(.L_356 - .L_355)
.L_355:
        /*003c*/ 	.word	0x00000000
        /*0040*/ 	.short	0x0002
        /*0042*/ 	.short	0x0018
        /*0044*/ 	.byte	0x00, 0xf0, 0x11, 0x00


	//----- nvinfo : EIATTR_KPARAM_INFO
	.align		4
.L_356:
        /*0048*/ 	.byte	0x04, 0x17
        /*004a*/ 	.short	(.L_358 - .L_357)
.L_357:
        /*004c*/ 	.word	0x00000000
        /*0050*/ 	.short	0x0001
        /*0052*/ 	.short	0x0010
        /*0054*/ 	.byte	0x00, 0xf5, 0x21, 0x00


	//----- nvinfo : EIATTR_KPARAM_INFO
	.align		4
.L_358:
        /*0058*/ 	.byte	0x04, 0x17
        /*005a*/ 	.short	(.L_360 - .L_359)
.L_359:
        /*005c*/ 	.word	0x00000000
        /*0060*/ 	.short	0x0000
        /*0062*/ 	.short	0x0000
        /*0064*/ 	.byte	0x00, 0xf0, 0x41, 0x00


	//----- nvinfo : EIATTR_SPARSE_MMA_MASK
	.align		4
.L_360:
        /*0068*/ 	.byte	0x03, 0x50
        /*006a*/ 	.short	0x0000


	//----- nvinfo : EIATTR_MAXREG_COUNT
	.align		4
        /*006c*/ 	.byte	0x03, 0x1b
        /*006e*/ 	.short	0x00ff


	//----- nvinfo : EIATTR_NUM_BARRIERS
	.align		4
        /*0070*/ 	.byte	0x02, 0x4c
        /*0072*/ 	.byte	0x01
	.zero		1


	//----- nvinfo : EIATTR_MERCURY_ISA_VERSION
	.align		4
        /*0074*/ 	.byte	0x03, 0x5f
        /*0076*/ 	.short	0x0101


	//----- nvinfo : EIATTR_COOP_GROUP_MASK_REGIDS
	.align		4
        /*0078*/ 	.byte	0x04, 0x29
        /*007a*/ 	.short	(.L_362 - .L_361)


	//   ....[0]....
.L_361:
        /*007c*/ 	.word	0xffffffff


	//   ....[1]....
        /*0080*/ 	.word	0xffffffff


	//   ....[2]....
        /*0084*/ 	.word	0xffffffff


	//   ....[3]....
        /*0088*/ 	.word	0xffffffff


	//   ....[4]....
        /*008c*/ 	.word	0xffffffff


	//   ....[5]....
        /*0090*/ 	.word	0xffffffff


	//   ....[6]....
        /*0094*/ 	.word	0xffffffff


	//   ....[7]....
        /*0098*/ 	.word	0xffffffff


	//   ....[8]....
        /*009c*/ 	.word	0xffffffff


	//   ....[9]....
        /*00a0*/ 	.word	0xffffffff


	//   ....[10]....
        /*00a4*/ 	.word	0xffffffff


	//   ....[11]....
        /*00a8*/ 	.word	0xffffffff


	//   ....[12]....
        /*00ac*/ 	.word	0xffffffff


	//   ....[13]....
        /*00b0*/ 	.word	0xffffffff


	//   ....[14]....
        /*00b4*/ 	.word	0xffffffff


	//   ....[15]....
        /*00b8*/ 	.word	0xffffffff


	//   ....[16]....
        /*00bc*/ 	.word	0xffffffff


	//   ....[17]....
        /*00c0*/ 	.word	0xffffffff


	//   ....[18]....
        /*00c4*/ 	.word	0xffffffff


	//   ....[19]....
        /*00c8*/ 	.word	0xffffffff


	//   ....[20]....
        /*00cc*/ 	.word	0xffffffff


	//   ....[21]....
        /*00d0*/ 	.word	0xffffffff


	//   ....[22]....
        /*00d4*/ 	.word	0xffffffff


	//   ....[23]....
        /*00d8*/ 	.word	0xffffffff


	//   ....[24]....
        /*00dc*/ 	.word	0xffffffff


	//   ....[25]....
        /*00e0*/ 	.word	0xffffffff


	//   ....[26]....
        /*00e4*/ 	.word	0xffffffff


	//   ....[27]....
        /*00e8*/ 	.word	0xffffffff


	//   ....[28]....
        /*00ec*/ 	.word	0xffffffff


	//   ....[29]....
        /*00f0*/ 	.word	0xffffffff


	//----- nvinfo : EIATTR_COOP_GROUP_INSTR_OFFSETS
	.align		4
.L_362:
        /*00f4*/ 	.byte	0x04, 0x28
        /*00f6*/ 	.short	(.L_364 - .L_363)


	//   ....[0]....
.L_363:
        /*00f8*/ 	.word	0x00000d10


	//   ....[1]....
        /*00fc*/ 	.word	0x00000d20


	//   ....[2]....
        /*0100*/ 	.word	0x00000db0


	//   ....[3]....
        /*0104*/ 	.word	0x00000dc0


	//   ....[4]....
        /*0108*/ 	.word	0x00000e30


	//   ....[5]....
        /*010c*/ 	.word	0x00000e40


	//   ....[6]....
        /*0110*/ 	.word	0x00000eb0


	//   ....[7]....
        /*0114*/ 	.word	0x00000ec0


	//   ....[8]....
        /*0118*/ 	.word	0x00000f40


	//   ....[9]....
        /*011c*/ 	.word	0x00000f70


	//   ....[10]....
        /*0120*/ 	.word	0x00001370


	//   ....[11]....
        /*0124*/ 	.word	0x00001380


	//   ....[12]....
        /*0128*/ 	.word	0x00001420


	//   ....[13]....
        /*012c*/ 	.word	0x00001430


	//   ....[14]....
        /*0130*/ 	.word	0x000014b0


	//   ....[15]....
        /*0134*/ 	.word	0x000014c0


	//   ....[16]....
        /*0138*/ 	.word	0x00001540


	//   ....[17]....
        /*013c*/ 	.word	0x00001550


	//   ....[18]....
        /*0140*/ 	.word	0x000015f0


	//   ....[19]....
        /*0144*/ 	.word	0x00001600


	//   ....[20]....
        /*0148*/ 	.word	0x000030e0


	//   ....[21]....
        /*014c*/ 	.word	0x000030f0


	//   ....[22]....
        /*0150*/ 	.word	0x00003190


	//   ....[23]....
        /*0154*/ 	.word	0x000031a0


	//   ....[24]....
        /*0158*/ 	.word	0x00003220


	//   ....[25]....
        /*015c*/ 	.word	0x00003230


	//   ....[26]....
        /*0160*/ 	.word	0x000032a0


	//   ....[27]....
        /*0164*/ 	.word	0x000032b0


	//   ....[28]....
        /*0168*/ 	.word	0x00003320


	//   ....[29]....
        /*016c*/ 	.word	0x00003330


	//----- nvinfo : EIATTR_VRC_CTA_INIT_COUNT
	.align		4
.L_364:
        /*0170*/ 	.byte	0x02, 0x4a
	.zero		1
	.zero		1


	//----- nvinfo : EIATTR_EXIT_INSTR_OFFSETS
	.align		4
        /*0174*/ 	.byte	0x04, 0x1c
        /*0176*/ 	.short	(.L_366 - .L_365)


	//   ....[0]....
.L_365:
        /*0178*/ 	.word	0x000036c0


	//   ....[1]....
        /*017c*/ 	.word	0x00003710


	//----- nvinfo : EIATTR_MAX_THREADS
	.align		4
.L_366:
        /*0180*/ 	.byte	0x04, 0x05
        /*0182*/ 	.short	(.L_368 - .L_367)
.L_367:
        /*0184*/ 	.word	0x00000100
        /*0188*/ 	.word	0x00000001
        /*018c*/ 	.word	0x00000001


	//----- nvinfo : EIATTR_CRS_STACK_SIZE
	.align		4
.L_368:
        /*0190*/ 	.byte	0x04, 0x1e
        /*0192*/ 	.short	(.L_370 - .L_369)
.L_369:
        /*0194*/ 	.word	0x00000000


	//----- nvinfo : EIATTR_CBANK_PARAM_SIZE
	.align		4
.L_370:
        /*0198*/ 	.byte	0x03, 0x19
        /*019a*/ 	.short	0x0046


	//----- nvinfo : EIATTR_PARAM_CBANK
	.align		4
        /*019c*/ 	.byte	0x04, 0x0a
        /*019e*/ 	.short	(.L_372 - .L_371)
	.align		4
.L_371:
        /*01a0*/ 	.word	index@(.nv.constant0._ZN3cub18CUB_300001_SM_10006detail6reduce18DeviceReduceKernelINS2_10policy_hubIN4cuda3std3__45tupleIJfiEEEj13smaller_tupleIfEE10Policy1000EN6thrust24THRUST_300001_SM_1000_NS12zip_iteratorINS8_IJNSF_6detail15normal_iteratorINSF_10device_ptrIfEEEENSF_17counting_iteratorIiNSF_11use_defaultESN_SN_EEEEEEEjSB_S9_NS7_10__identityEEEvT0_PT3_T1_NS0_13GridEvenShareISV_EET2_T4_)
        /*01a4*/ 	.short	0x0380
        /*01a6*/ 	.short	0x0046


	//----- nvinfo : EIATTR_SW_WAR
	.align		4
.L_372:
        /*01a8*/ 	.byte	0x04, 0x36
        /*01aa*/ 	.short	(.L_374 - .L_373)
.L_373:
        /*01ac*/ 	.word	0x00000008
.L_374:


//--------------------- .nv.info._ZN3cub18CUB_300001_SM_10006detail6reduce28DeviceReduceSingleTileKernelINS2_10policy_hubIN4cuda3std3__45tupleIJfiEEEj13smaller_tupleIfEE10Policy1000EN6thrust24THRUST_300001_SM_1000_NS12zip_iteratorINS8_IJNSF_6detail15normal_iteratorINSF_10device_ptrIfEEEENSF_17counting_iteratorIiNSF_11use_defaultESN_SN_EEEEEEEPS9_jSB_S9_S9_NS7_10__identityEEEvT0_T1_T2_T3_T4_T6_ --------------------------
	.section	.nv.info._ZN3cub18CUB_300001_SM_10006detail6reduce28DeviceReduceSingleTileKernelINS2_10policy_hubIN4cuda3std3__45tupleIJfiEEEj13smaller_tupleIfEE10Policy1000EN6thrust24THRUST_300001_SM_1000_NS12zip_iteratorINS8_IJNSF_6detail15normal_iteratorINSF_10device_ptrIfEEEENSF_17counting_iteratorIiNSF_11use_defaultESN_SN_EEEEEEEPS9_jSB_S9_S9_NS7_10__identityEEEvT0_T1_T2_T3_T4_T6_,"",@"SHT_CUDA_INFO"
	.sectionflags	@""
	.align	4


	//----- nvinfo : EIATTR_CUDA_API_VERSION
	.align		4
        /*0000*/ 	.byte	0x04, 0x37
        /*0002*/ 	.short	(.L_376 - .L_375)
.L_375:
        /*0004*/ 	.word	0x00000082


	//----- nvinfo : EIATTR_KPARAM_INFO
	.align		4
.L_376:
        /*0008*/ 	.byte	0x04, 0x17
        /*000a*/ 	.short	(.L_378 - .L_377)
.L_377:
        /*000c*/ 	.word	0x00000000
        /*0010*/ 	.short	0x0005
        /*0012*/ 	.short	0x0028
        /*0014*/ 	.byte	0x00, 0xf0, 0x05, 0x00


	//----- nvinfo : EIATTR_KPARAM_INFO
	.align		4
.L_378:
        /*0018*/ 	.byte	0x04, 0x17
        /*001a*/ 	.short	(.L_380 - .L_379)
.L_379:
        /*001c*/ 	.word	0x00000000
        /*0020*/ 	.short	0x0004
        /*0022*/ 	.short	0x0020
        /*0024*/ 	.byte	0x00, 0xf0, 0x21, 0x00


	//----- nvinfo : EIATTR_KPARAM_INFO
	.align		4
.L_380:
        /*0028*/ 	.byte	0x04, 0x17
        /*002a*/ 	.short	(.L_382 - .L_381)
.L_381:
        /*002c*/ 	.word	0x00000000
        /*0030*/ 	.short	0x0003
        /*0032*/ 	.short	0x001c
        /*0034*/ 	.byte	0x00, 0xf0, 0x05, 0x00


	//----- nvinfo : EIATTR_KPARAM_INFO
	.align		4
.L_382:
        /*0038*/ 	.byte	0x04, 0x17
        /*003a*/ 	.short	(.L_384 - .L_383)
.L_383:
        /*003c*/ 	.word	0x00000000
        /*0040*/ 	.short	0x0002
        /*0042*/ 	.short	0x0018
        /*0044*/ 	.byte	0x00, 0xf0, 0x11, 0x00


	//----- nvinfo : EIATTR_KPARAM_INFO
	.align		4
.L_384:
        /*0048*/ 	.byte	0x04, 0x17
        /*004a*/ 	.short	(.L_386 - .L_385)
.L_385:
        /*004c*/ 	.word	0x00000000
        /*0050*/ 	.short	0x0001
        /*0052*/ 	.short	0x0010
        /*0054*/ 	.byte	0x00, 0xf5, 0x21, 0x00


	//----- nvinfo : EIATTR_KPARAM_INFO
	.align		4
.L_386:
        /*0058*/ 	.byte	0x04, 0x17
        /*005a*/ 	.short	(.L_388 - .L_387)
.L_387:
        /*005c*/ 	.word	0x00000000
        /*0060*/ 	.short	0x0000
        /*0062*/ 	.short	0x0000
        /*0064*/ 	.byte	0x00, 0xf0, 0x41, 0x00


	//----- nvinfo : EIATTR_SPARSE_MMA_MASK
	.align		4
.L_388:
        /*0068*/ 	.byte	0x03, 0x50
        /*006a*/ 	.short	0x0000


	//----- nvinfo : EIATTR_MAXREG_COUNT
	.align		4
        /*006c*/ 	.byte	0x03, 0x1b
        /*006e*/ 	.short	0x00ff


	//----- nvinfo : EIATTR_NUM_BARRIERS
	.align		4
        /*0070*/ 	.byte	0x02, 0x4c
        /*0072*/ 	.byte	0x01
	.zero		1


	//----- nvinfo : EIATTR_MERCURY_ISA_VERSION
	.align		4
        /*0074*/ 	.byte	0x03, 0x5f
        /*0076*/ 	.short	0x0101


	//----- nvinfo : EIATTR_COOP_GROUP_MASK_REGIDS
	.align		4
        /*0078*/ 	.byte	0x04, 0x29
        /*007a*/ 	.short	(.L_390 - .L_389)


	//   ....[0]....
.L_389:
        /*007c*/ 	.word	0xffffffff


	//   ....[1]....
        /*0080*/ 	.word	0xffffffff


	//   ....[2]....
        /*0084*/ 	.word	0xffffffff


	//   ....[3]....
        /*0088*/ 	.word	0xffffffff


	//   ....[4]....
        /*008c*/ 	.word	0xffffffff


	//   ....[5]....
        /*0090*/ 	.word	0xffffffff


	//   ....[6]....
        /*0094*/ 	.word	0xffffffff


	//   ....[7]....
        /*0098*/ 	.word	0xffffffff


	//   ....[8]....
        /*009c*/ 	.word	0xffffffff


	//   ....[9]....
        /*00a0*/ 	.word	0xffffffff


	//   ....[10]....
        /*00a4*/ 	.word	0xffffffff


	//   ....[11]....
        /*00a8*/ 	.word	0xffffffff


	//   ....[12]....
        /*00ac*/ 	.word	0xffffffff


	//   ....[13]....
        /*00b0*/ 	.word	0xffffffff


	//   ....[14]....
        /*00b4*/ 	.word	0xffffffff


	//   ....[15]....
        /*00b8*/ 	.word	0xffffffff


	//   ....[16]....
        /*00bc*/ 	.word	0xffffffff


	//   ....[17]....
        /*00c0*/ 	.word	0xffffffff


	//   ....[18]....
        /*00c4*/ 	.word	0xffffffff


	//   ....[19]....
        /*00c8*/ 	.word	0xffffffff


	//   ....[20]....
        /*00cc*/ 	.word	0xffffffff


	//   ....[21]....
        /*00d0*/ 	.word	0xffffffff


	//   ....[22]....
        /*00d4*/ 	.word	0xffffffff


	//   ....[23]....
        /*00d8*/ 	.word	0xffffffff


	//   ....[24]....
        /*00dc*/ 	.word	0xffffffff


	//   ....[25]....
        /*00e0*/ 	.word	0xffffffff


	//   ....[26]....
        /*00e4*/ 	.word	0xffffffff


	//   ....[27]....
        /*00e8*/ 	.word	0xffffffff


	//   ....[28]....
        /*00ec*/ 	.word	0xffffffff


	//   ....[29]....
        /*00f0*/ 	.word	0xffffffff


	//----- nvinfo : EIATTR_COOP_GROUP_INSTR_OFFSETS
	.align		4
.L_390:
        /*00f4*/ 	.byte	0x04, 0x28
        /*00f6*/ 	.short	(.L_392 - .L_391)


	//   ....[0]....
.L_391:
        /*00f8*/ 	.word	0x00000c10


	//   ....[1]....
        /*00fc*/ 	.word	0x00000c20


	//   ....[2]....
        /*0100*/ 	.word	0x00000cb0


	//   ....[3]....
        /*0104*/ 	.word	0x00000cc0


	//   ....[4]....
        /*0108*/ 	.word	0x00000d30


	//   ....[5]....
        /*010c*/ 	.word	0x00000d40


	//   ....[6]....
        /*0110*/ 	.word	0x00000db0


	//   ....[7]....
        /*0114*/ 	.word	0x00000dc0


	//   ....[8]....
        /*0118*/ 	.word	0x00000e40


	//   ....[9]....
        /*011c*/ 	.word	0x00000e70


	//   ....[10]....
        /*0120*/ 	.word	0x00001270


	//   ....[11]....
        /*0124*/ 	.word	0x00001280


	//   ....[12]....
        /*0128*/ 	.word	0x00001330


	//   ....[13]....
        /*012c*/ 	.word	0x00001350


	//   ....[14]....
        /*0130*/ 	.word	0x000013d0


	//   ....[15]....
        /*0134*/ 	.word	0x000013e0


	//   ....[16]....
        /*0138*/ 	.word	0x00001460


	//   ....[17]....
        /*013c*/ 	.word	0x00001470


	//   ....[18]....
        /*0140*/ 	.word	0x000014f0


	//   ....[19]....
        /*0144*/ 	.word	0x00001500


	//   ....[20]....
        /*0148*/ 	.word	0x00002eb0


	//   ....[21]....
        /*014c*/ 	.word	0x00002ec0


	//   ....[22]....
        /*0150*/ 	.word	0x00002f60


	//   ....[23]....
        /*0154*/ 	.word	0x00002f70


	//   ....[24]....
        /*0158*/ 	.word	0x00002ff0


	//   ....[25]....
        /*015c*/ 	.word	0x00003000


	//   ....[26]....
        /*0160*/ 	.word	0x00003070


	//   ....[27]....
        /*0164*/ 	.word	0x00003080


	//   ....[28]....
        /*0168*/ 	.word	0x000030f0


	//   ....[29]....
        /*016c*/ 	.word	0x00003100


	//----- nvinfo : EIATTR_VRC_CTA_INIT_COUNT
	.align		4
.L_392:
        /*0170*/ 	.byte	0x02, 0x4a
	.zero		1
	.zero		1


	//----- nvinfo : EIATTR_EXIT_INSTR_OFFSETS
	.align		4
        /*0174*/ 	.byte	0x04, 0x1c
        /*0176*/ 	.short	(.L_394 - .L_393)


	//   ....[0]....
.L_393:
        /*0178*/ 	.word	0x000000a0


	//   ....[1]....
        /*017c*/ 	.word	0x000000f0


	//   ....[2]....
        /*0180*/ 	.word	0x00003490


	//   ....[3]....
        /*0184*/ 	.word	0x00003540


	//----- nvinfo : EIATTR_MAX_THREADS
	.align		4
.L_394:
        /*0188*/ 	.byte	0x04, 0x05
        /*018a*/ 	.short	(.L_396 - .L_395)
.L_395:
        /*018c*/ 	.word	0x00000100
        /*0190*/ 	.word	0x00000001
        /*0194*/ 	.word	0x00000001


	//----- nvinfo : EIATTR_CRS_STACK_SIZE
	.align		4
.L_396:
        /*0198*/ 	.byte	0x04, 0x1e
        /*019a*/ 	.short	(.L_398 - .L_397)
.L_397:
        /*019c*/ 	.word	0x00000000


	//----- nvinfo : EIATTR_CBANK_PARAM_SIZE
	.align		4
.L_398:
        /*01a0*/ 	.byte	0x03, 0x19
        /*01a2*/ 	.short	0x0029


	//----- nvinfo : EIATTR_PARAM_CBANK
	.align		4
        /*01a4*/ 	.byte	0x04, 0x0a
        /*01a6*/ 	.short	(.L_400 - .L_399)
	.align		4
.L_399:
        /*01a8*/ 	.word	index@(.nv.constant0._ZN3cub18CUB_300001_SM_10006detail6reduce28DeviceReduceSingleTileKernelINS2_10policy_hubIN4cuda3std3__45tupleIJfiEEEj13smaller_tupleIfEE10Policy1000EN6thrust24THRUST_300001_SM_1000_NS12zip_iteratorINS8_IJNSF_6detail15normal_iteratorINSF_10device_ptrIfEEEENSF_17counting_iteratorIiNSF_11use_defaultESN_SN_EEEEEEEPS9_jSB_S9_S9_NS7_10__identityEEEvT0_T1_T2_T3_T4_T6_)
        /*01ac*/ 	.short	0x0380
        /*01ae*/ 	.short	0x0029


	//----- nvinfo : EIATTR_SW_WAR
	.align		4
.L_400:
        /*01b0*/ 	.byte	0x04, 0x36
        /*01b2*/ 	.short	(.L_402 - .L_401)
.L_401:
        /*01b4*/ 	.word	0x00000008
.L_402:


//--------------------- .nv.info._ZN3cub18CUB_300001_SM_10006detail6reduce28DeviceReduceSingleTileKernelINS2_10policy_hubIfyN4cuda3std3__44plusIfEEE10Policy1000EPfSC_iS9_ffNS7_10__identityEEEvT0_T1_T2_T3_T4_T6_ --------------------------
	.section	.nv.info._ZN3cub18CUB_300001_SM_10006detail6reduce28DeviceReduceSingleTileKernelINS2_10policy_hubIfyN4cuda3std3__44plusIfEEE10Policy1000EPfSC_iS9_ffNS7_10__identityEEEvT0_T1_T2_T3_T4_T6_,"",@"SHT_CUDA_INFO"
	.sectionflags	@""
	.align	4


	//----- nvinfo : EIATTR_CUDA_API_VERSION
	.align		4
        /*0000*/ 	.byte	0x04, 0x37
        /*0002*/ 	.short	(.L_404 - .L_403)
.L_403:
        /*0004*/ 	.word	0x00000082


	//----- nvinfo : EIATTR_KPARAM_INFO
	.align		4
.L_404:
        /*0008*/ 	.byte	0x04, 0x17
        /*000a*/ 	.short	(.L_406 - .L_405)
.L_405:
        /*000c*/ 	.word	0x00000000
        /*0010*/ 	.short	0x0005
        /*0012*/ 	.short	0x001c
        /*0014*/ 	.byte	0x00, 0xf0, 0x05, 0x00


	//----- nvinfo : EIATTR_KPARAM_INFO
	.align		4
.L_406:
        /*0018*/ 	.byte	0x04, 0x17
        /*001a*/ 	.short	(.L_408 - .L_407)
.L_407:
        /*001c*/ 	.word	0x00000000
        /*0020*/ 	.short	0x0004
        /*0022*/ 	.short	0x0018
        /*0024*/ 	.byte	0x00, 0xf0, 0x11, 0x00


	//----- nvinfo : EIATTR_KPARAM_INFO
	.align		4
.L_408:
        /*0028*/ 	.byte	0x04, 0x17
        /*002a*/ 	.short	(.L_410 - .L_409)
.L_409:
        /*002c*/ 	.word	0x00000000
        /*0030*/ 	.short	0x0003
        /*0032*/ 	.short	0x0014
        /*0034*/ 	.byte	0x00, 0xf0, 0x05, 0x00


	//----- nvinfo : EIATTR_KPARAM_INFO
	.align		4
.L_410:
        /*0038*/ 	.byte	0x04, 0x17
        /*003a*/ 	.short	(.L_412 - .L_411)
.L_411:
        /*003c*/ 	.word	0x00000000
        /*0040*/ 	.short	0x0002
        /*0042*/ 	.short	0x0010
        /*0044*/ 	.byte	0x00, 0xf0, 0x11, 0x00


	//----- nvinfo : EIATTR_KPARAM_INFO
	.align		4
.L_412:
        /*0048*/ 	.byte	0x04, 0x17
        /*004a*/ 	.short	(.L_414 - .L_413)
.L_413:
        /*004c*/ 	.word	0x00000000
        /*0050*/ 	.short	0x0001
        /*0052*/ 	.short	0x0008
        /*0054*/ 	.byte	0x00, 0xf5, 0x21, 0x00


	//----- nvinfo : EIATTR_KPARAM_INFO
	.align		4
.L_414:
        /*0058*/ 	.byte	0x04, 0x17
        /*005a*/ 	.short	(.L_416 - .L_415)
.L_415:
        /*005c*/ 	.word	0x00000000
        /*0060*/ 	.short	0x0000
        /*0062*/ 	.short	0x0000
        /*0064*/ 	.byte	0x00, 0xf5, 0x21, 0x00


	//----- nvinfo : EIATTR_SPARSE_MMA_MASK
	.align		4
.L_416:
        /*0068*/ 	.byte	0x03, 0x50
        /*006a*/ 	.short	0x0000


	//----- nvinfo : EIATTR_MAXREG_COUNT
	.align		4
        /*006c*/ 	.byte	0x03, 0x1b
        /*006e*/ 	.short	0x00ff


	//----- nvinfo : EIATTR_NUM_BARRIERS
	.align		4
        /*0070*/ 	.byte	0x02, 0x4c
        /*0072*/ 	.byte	0x01
	.zero		1


	//----- nvinfo : EIATTR_MERCURY_ISA_VERSION
	.align		4
        /*0074*/ 	.byte	0x03, 0x5f
        /*0076*/ 	.short	0x0101


	//----- nvinfo : EIATTR_COOP_GROUP_MASK_REGIDS
	.align		4
        /*0078*/ 	.byte	0x04, 0x29
        /*007a*/ 	.short	(.L_418 - .L_417)


	//   ....[0]....
.L_417:
        /*007c*/ 	.word	0xffffffff


	//   ....[1]....
        /*0080*/ 	.word	0xffffffff


	//   ....[2]....
        /*0084*/ 	.word	0xffffffff


	//   ....[3]....
        /*0088*/ 	.word	0xffffffff


	//   ....[4]....
        /*008c*/ 	.word	0xffffffff


	//   ....[5]....
        /*0090*/ 	.word	0xffffffff


	//   ....[6]....
        /*0094*/ 	.word	0xffffffff


	//   ....[7]....
        /*0098*/ 	.word	0xffffffff


	//   ....[8]....
        /*009c*/ 	.word	0xffffffff


	//   ....[9]....
        /*00a0*/ 	.word	0xffffffff


	//   ....[10]....
        /*00a4*/ 	.word	0xffffffff


	//   ....[11]....
        /*00a8*/ 	.word	0xffffffff


	//   ....[12]....
        /*00ac*/ 	.word	0xffffffff


	//   ....[13]....
        /*00b0*/ 	.word	0xffffffff


	//   ....[14]....
        /*00b4*/ 	.word	0xffffffff


	//   ....[15]....
        /*00b8*/ 	.word	0xffffffff


	//   ....[16]....
        /*00bc*/ 	.word	0xffffffff


	//   ....[17]....
        /*00c0*/ 	.word	0xffffffff


	//   ....[18]....
        /*00c4*/ 	.word	0xffffffff


	//   ....[19]....
        /*00c8*/ 	.word	0xffffffff


	//   ....[20]....
        /*00cc*/ 	.word	0xffffffff


	//   ....[21]....
        /*00d0*/ 	.word	0xffffffff


	//   ....[22]....
        /*00d4*/ 	.word	0xffffffff


	//   ....[23]....
        /*00d8*/ 	.word	0xffffffff


	//   ....[24]....
        /*00dc*/ 	.word	0xffffffff


	//   ....[25]....
        /*00e0*/ 	.word	0xffffffff


	//   ....[26]....
        /*00e4*/ 	.word	0xffffffff


	//   ....[27]....
        /*00e8*/ 	.word	0xffffffff


	//   ....[28]....
        /*00ec*/ 	.word	0xffffffff


	//   ....[29]....
        /*00f0*/ 	.word	0xffffffff


	//----- nvinfo : EIATTR_COOP_GROUP_INSTR_OFFSETS
	.align		4
.L_418:
        /*00f4*/ 	.byte	0x04, 0x28
        /*00f6*/ 	.short	(.L_420 - .L_419)


	//   ....[0]....
.L_419:
        /*00f8*/ 	.word	0x00000980


	//   ....[1]....
        /*00fc*/ 	.word	0x000009e0


	//   ....[2]....
        /*0100*/ 	.word	0x00000a50


	//   ....[3]....
        /*0104*/ 	.word	0x00000aa0


	//   ....[4]....
        /*0108*/ 	.word	0x00000ad0


	//   ....[5]....
        /*010c*/ 	.word	0x00000c90


	//   ....[6]....
        /*0110*/ 	.word	0x00000d20


	//   ....[7]....
        /*0114*/ 	.word	0x00000d60


	//   ....[8]....
        /*0118*/ 	.word	0x00000db0


	//   ....[9]....
        /*011c*/ 	.word	0x00000df0


	//   ....[10]....
        /*0120*/ 	.word	0x00001c00


	//   ....[11]....
        /*0124*/ 	.word	0x00001c80


	//   ....[12]....
        /*0128*/ 	.word	0x00001cd0


	//   ....[13]....
        /*012c*/ 	.word	0x00001d10


	//   ....[14]....
        /*0130*/ 	.word	0x00001d40


	//   ....[15]....
        /*0134*/ 	.word	0x00002700


	//   ....[16]....
        /*0138*/ 	.word	0x00002760


	//   ....[17]....
        /*013c*/ 	.word	0x000027d0


	//   ....[18]....
        /*0140*/ 	.word	0x00002820


	//   ....[19]....
        /*0144*/ 	.word	0x00002850


	//   ....[20]....
        /*0148*/ 	.word	0x00002a10


	//   ....[21]....
        /*014c*/ 	.word	0x00002a90


	//   ....[22]....
        /*0150*/ 	.word	0x00002ad0


	//   ....[23]....
        /*0154*/ 	.word	0x00002b10


	//   ....[24]....
        /*0158*/ 	.word	0x00002b70


	//   ....[25]....
        /*015c*/ 	.word	0x00003b00


	//   ....[26]....
        /*0160*/ 	.word	0x00003b80


	//   ....[27]....
        /*0164*/ 	.word	0x00003bd0


	//   ....[28]....
        /*0168*/ 	.word	0x00003c10


	//   ....[29]....
        /*016c*/ 	.word	0x00003c40


	//----- nvinfo : EIATTR_VRC_CTA_INIT_COUNT
	.align		4
.L_420:
        /*0170*/ 	.byte	0x02, 0x4a
	.zero		1
	.zero		1


	//----- nvinfo : EIATTR_EXIT_INSTR_OFFSETS
	.align		4
        /*0174*/ 	.byte	0x04, 0x1c
        /*0176*/ 	.short	(.L_422 - .L_421)


	//   ....[0]....
.L_421:
        /*0178*/ 	.word	0x00000080


	//   ....[1]....
        /*017c*/ 	.word	0x000000c0


	//   ....[2]....
        /*0180*/ 	.word	0x00003d90


	//   ....[3]....
        /*0184*/ 	.word	0x00003de0


	//----- nvinfo : EIATTR_MAX_THREADS
	.align		4
.L_422:
        /*0188*/ 	.byte	0x04, 0x05
        /*018a*/ 	.short	(.L_424 - .L_423)
.L_423:
        /*018c*/ 	.word	0x00000100
        /*0190*/ 	.word	0x00000001
        /*0194*/ 	.word	0x00000001


	//----- nvinfo : EIATTR_CRS_STACK_SIZE
	.align		4
.L_424:
        /*0198*/ 	.byte	0x04, 0x1e
        /*019a*/ 	.short	(.L_426 - .L_425)
.L_425:
        /*019c*/ 	.word	0x00000000


	//----- nvinfo : EIATTR_CBANK_PARAM_SIZE
	.align		4
.L_426:
        /*01a0*/ 	.byte	0x03, 0x19
        /*01a2*/ 	.short	0x001d


	//----- nvinfo : EIATTR_PARAM_CBANK
	.align		4
        /*01a4*/ 	.byte	0x04, 0x0a
        /*01a6*/ 	.short	(.L_428 - .L_427)
	.align		4
.L_427:
        /*01a8*/ 	.word	index@(.nv.constant0._ZN3cub18CUB_300001_SM_10006detail6reduce28DeviceReduceSingleTileKernelINS2_10policy_hubIfyN4cuda3std3__44plusIfEEE10Policy1000EPfSC_iS9_ffNS7_10__identityEEEvT0_T1_T2_T3_T4_T6_)
        /*01ac*/ 	.short	0x0380
        /*01ae*/ 	.short	0x001d


	//----- nvinfo : EIATTR_SW_WAR
	.align		4
.L_428:
        /*01b0*/ 	.byte	0x04, 0x36
        /*01b2*/ 	.short	(.L_430 - .L_429)
.L_429:
        /*01b4*/ 	.word	0x00000008
.L_430:


//--------------------- .nv.info._ZN3cub18CUB_300001_SM_10006detail6reduce18DeviceReduceKernelINS2_10policy_hubIfyN4cuda3std3__44plusIfEEE10Policy1000EN6thrust24THRUST_300001_SM_1000_NS6detail15normal_iteratorINSD_10device_ptrIfEEEEyS9_fNS7_10__identityEEEvT0_PT3_T1_NS0_13GridEvenShareISN_EET2_T4_ --------------------------
	.section	.nv.info._ZN3cub18CUB_300001_SM_10006detail6reduce18DeviceReduceKernelINS2_10policy_hubIfyN4cuda3std3__44plusIfEEE10Policy1000EN6thrust24THRUST_300001_SM_1000_NS6detail15normal_iteratorINSD_10device_ptrIfEEEEyS9_fNS7_10__identityEEEvT0_PT3_T1_NS0_13GridEvenShareISN_EET2_T4_,"",@"SHT_CUDA_INFO"
	.sectionflags	@""
	.align	4


	//----- nvinfo : EIATTR_CUDA_API_VERSION
	.align		4
        /*0000*/ 	.byte	0x04, 0x37
        /*0002*/ 	.short	(.L_432 - .L_431)
.L_431:
        /*0004*/ 	.word	0x00000082


	//----- nvinfo : EIATTR_KPARAM_INFO
	.align		4
.L_432:
        /*0008*/ 	.byte	0x04, 0x17
        /*000a*/ 	.short	(.L_434 - .L_433)
.L_433:
        /*000c*/ 	.word	0x00000000
        /*0010*/ 	.short	0x0005
        /*0012*/ 	.short	0x0061
        /*0014*/ 	.byte	0x00, 0xf0, 0x05, 0x00


	//----- nvinfo : EIATTR_KPARAM_INFO
	.align		4
.L_434:
        /*0018*/ 	.byte	0x04, 0x17
        /*001a*/ 	.short	(.L_436 - .L_435)
.L_435:
        /*001c*/ 	.word	0x00000000
        /*0020*/ 	.short	0x0004
        /*0022*/ 	.short	0x0060
        /*0024*/ 	.byte	0x00, 0xf0, 0x05, 0x00


	//----- nvinfo : EIATTR_KPARAM_INFO
	.align		4
.L_436:
        /*0028*/ 	.byte	0x04, 0x17
        /*002a*/ 	.short	(.L_438 - .L_437)
.L_437:
        /*002c*/ 	.word	0x00000000
        /*0030*/ 	.short	0x0003
        /*0032*/ 	.short	0x0018
        /*0034*/ 	.byte	0x00, 0xf0, 0x21, 0x01


	//----- nvinfo : EIATTR_KPARAM_INFO
	.align		4
.L_438:
        /*0038*/ 	.byte	0x04, 0x17
        /*003a*/ 	.short	(.L_440 - .L_439)
.L_439:
        /*003c*/ 	.word	0x00000000
        /*0040*/ 	.short	0x0002
        /*0042*/ 	.short	0x0010
        /*0044*/ 	.byte	0x00, 0xf0, 0x21, 0x00


	//----- nvinfo : EIATTR_KPARAM_INFO
	.align		4
.L_440:
        /*0048*/ 	.byte	0x04, 0x17
        /*004a*/ 	.short	(.L_442 - .L_441)
.L_441:
        /*004c*/ 	.word	0x00000000
        /*0050*/ 	.short	0x0001
        /*0052*/ 	.short	0x0008
        /*0054*/ 	.byte	0x00, 0xf5, 0x21, 0x00


	//----- nvinfo : EIATTR_KPARAM_INFO
	.align		4
.L_442:
        /*0058*/ 	.byte	0x04, 0x17
        /*005a*/ 	.short	(.L_444 - .L_443)
.L_443:
        /*005c*/ 	.word	0x00000000
        /*0060*/ 	.short	0x0000
        /*0062*/ 	.short	0x0000
        /*0064*/ 	.byte	0x00, 0xf0, 0x21, 0x00


	//----- nvinfo : EIATTR_SPARSE_MMA_MASK
	.align		4
.L_444:
        /*0068*/ 	.byte	0x03, 0x50
        /*006a*/ 	.short	0x0000


	//----- nvinfo : EIATTR_MAXREG_COUNT
	.align		4
        /*006c*/ 	.byte	0x03, 0x1b
        /*006e*/ 	.short	0x00ff


	//----- nvinfo : EIATTR_NUM_BARRIERS
	.align		4
        /*0070*/ 	.byte	0x02, 0x4c
        /*0072*/ 	.byte	0x01
	.zero		1


	//----- nvinfo : EIATTR_MERCURY_ISA_VERSION
	.align		4
        /*0074*/ 	.byte	0x03, 0x5f
        /*0076*/ 	.short	0x0101


	//----- nvinfo : EIATTR_COOP_GROUP_MASK_REGIDS
	.align		4
        /*0078*/ 	.byte	0x04, 0x29
        /*007a*/ 	.short	(.L_446 - .L_445)


	//   ....[0]....
.L_445:
        /*007c*/ 	.word	0xffffffff


	//   ....[1]....
        /*0080*/ 	.word	0xffffffff


	//   ....[2]....
        /*0084*/ 	.word	0xffffffff


	//   ....[3]....
        /*0088*/ 	.word	0xffffffff


	//   ....[4]....
        /*008c*/ 	.word	0xffffffff


	//   ....[5]....
        /*0090*/ 	.word	0xffffffff


	//   ....[6]....
        /*0094*/ 	.word	0xffffffff


	//   ....[7]....
        /*0098*/ 	.word	0xffffffff


	//   ....[8]....
        /*009c*/ 	.word	0xffffffff


	//   ....[9]....
        /*00a0*/ 	.word	0xffffffff


	//   ....[10]....
        /*00a4*/ 	.word	0xffffffff


	//   ....[11]....
        /*00a8*/ 	.word	0xffffffff


	//   ....[12]....
        /*00ac*/ 	.word	0xffffffff


	//   ....[13]....
        /*00b0*/ 	.word	0xffffffff


	//   ....[14]....
        /*00b4*/ 	.word	0xffffffff


	//----- nvinfo : EIATTR_COOP_GROUP_INSTR_OFFSETS
	.align		4
.L_446:
        /*00b8*/ 	.byte	0x04, 0x28
        /*00ba*/ 	.short	(.L_448 - .L_447)


	//   ....[0]....
.L_447:
        /*00bc*/ 	.word	0x000009c0


	//   ....[1]....
        /*00c0*/ 	.word	0x00000a20


	//   ....[2]....
        /*00c4*/ 	.word	0x00000a90


	//   ....[3]....
        /*00c8*/ 	.word	0x00000ae0


	//   ....[4]....
        /*00cc*/ 	.word	0x00000b10


	//   ....[5]....
        /*00d0*/ 	.word	0x00000cd0


	//   ....[6]....
        /*00d4*/ 	.word	0x00000d60


	//   ....[7]....
        /*00d8*/ 	.word	0x00000dd0


	//   ....[8]....
        /*00dc*/ 	.word	0x00000e20


	//   ....[9]....
        /*00e0*/ 	.word	0x00000e50


	//   ....[10]....
        /*00e4*/ 	.word	0x00002030


	//   ....[11]....
        /*00e8*/ 	.word	0x000020c0


	//   ....[12]....
        /*00ec*/ 	.word	0x00002110


	//   ....[13]....
        /*00f0*/ 	.word	0x00002150


	//   ....[14]....
        /*00f4*/ 	.word	0x00002180


	//----- nvinfo : EIATTR_VRC_CTA_INIT_COUNT
	.align		4
.L_448:
        /*00f8*/ 	.byte	0x02, 0x4a
	.zero		1
	.zero		1


	//----- nvinfo : EIATTR_EXIT_INSTR_OFFSETS
	.align		4
        /*00fc*/ 	.byte	0x04, 0x1c
        /*00fe*/ 	.short	(.L_450 - .L_449)


	//   ....[0]....
.L_449:
        /*0100*/ 	.word	0x000022d0


	//   ....[1]....
        /*0104*/ 	.word	0x00002330


	//----- nvinfo : EIATTR_MAX_THREADS
	.align		4
.L_450:
        /*0108*/ 	.byte	0x04, 0x05
        /*010a*/ 	.short	(.L_452 - .L_451)
.L_451:
        /*010c*/ 	.word	0x00000100
        /*0110*/ 	.word	0x00000001
        /*0114*/ 	.word	0x00000001


	//----- nvinfo : EIATTR_CRS_STACK_SIZE
	.align		4
.L_452:
        /*0118*/ 	.byte	0x04, 0x1e
        /*011a*/ 	.short	(.L_454 - .L_453)
.L_453:
        /*011c*/ 	.word	0x00000000


	//----- nvinfo : EIATTR_CBANK_PARAM_SIZE
	.align		4
.L_454:
        /*0120*/ 	.byte	0x03, 0x19
        /*0122*/ 	.short	0x0062


	//----- nvinfo : EIATTR_PARAM_CBANK
	.align		4
        /*0124*/ 	.byte	0x04, 0x0a
        /*0126*/ 	.short	(.L_456 - .L_455)
	.align		4
.L_455:
        /*0128*/ 	.word	index@(.nv.constant0._ZN3cub18CUB_300001_SM_10006detail6reduce18DeviceReduceKernelINS2_10policy_hubIfyN4cuda3std3__44plusIfEEE10Policy1000EN6thrust24THRUST_300001_SM_1000_NS6detail15normal_iteratorINSD_10device_ptrIfEEEEyS9_fNS7_10__identityEEEvT0_PT3_T1_NS0_13GridEvenShareISN_EET2_T4_)
        /*012c*/ 	.short	0x0380
        /*012e*/ 	.short	0x0062


	//----- nvinfo : EIATTR_SW_WAR
	.align		4
.L_456:
        /*0130*/ 	.byte	0x04, 0x36
        /*0132*/ 	.short	(.L_458 - .L_457)
.L_457:
        /*0134*/ 	.word	0x00000008
.L_458:


//--------------------- .nv.info._ZN3cub18CUB_300001_SM_10006detail6reduce28DeviceReduceSingleTileKernelINS2_10policy_hubIfyN4cuda3std3__44plusIfEEE10Policy1000EN6thrust24THRUST_300001_SM_1000_NS6detail15normal_iteratorINSD_10device_ptrIfEEEEPfyS9_ffNS7_10__identityEEEvT0_T1_T2_T3_T4_T6_ --------------------------
	.section	.nv.info._ZN3cub18CUB_300001_SM_10006detail6reduce28DeviceReduceSingleTileKernelINS2_10policy_hubIfyN4cuda3std3__44plusIfEEE10Policy1000EN6thrust24THRUST_300001_SM_1000_NS6detail15normal_iteratorINSD_10device_ptrIfEEEEPfyS9_ffNS7_10__identityEEEvT0_T1_T2_T3_T4_T6_,"",@"SHT_CUDA_INFO"
	.sectionflags	@""
	.align	4


	//----- nvinfo : EIATTR_CUDA_API_VERSION
	.align		4
        /*0000*/ 	.byte	0x04, 0x37
        /*0002*/ 	.short	(.L_460 - .L_459)
.L_459:
        /*0004*/ 	.word	0x00000082


	//----- nvinfo : EIATTR_KPARAM_INFO
	.align		4
.L_460:
        /*0008*/ 	.byte	0x04, 0x17
        /*000a*/ 	.short	(.L_462 - .L_461)
.L_461:
        /*000c*/ 	.word	0x00000000
        /*0010*/ 	.short	0x0005
        /*0012*/ 	.short	0x0020
        /*0014*/ 	.byte	0x00, 0xf0, 0x05, 0x00


	//----- nvinfo : EIATTR_KPARAM_INFO
	.align		4
.L_462:
        /*0018*/ 	.byte	0x04, 0x17
        /*001a*/ 	.short	(.L_464 - .L_463)
.L_463:
        /*001c*/ 	.word	0x00000000
        /*0020*/ 	.short	0x0004
        /*0022*/ 	.short	0x001c
        /*0024*/ 	.byte	0x00, 0xf0, 0x11, 0x00


	//----- nvinfo : EIATTR_KPARAM_INFO
	.align		4
.L_464:
        /*0028*/ 	.byte	0x04, 0x17
        /*002a*/ 	.short	(.L_466 - .L_465)
.L_465:
        /*002c*/ 	.word	0x00000000
        /*0030*/ 	.short	0x0003
        /*0032*/ 	.short	0x0018
        /*0034*/ 	.byte	0x00, 0xf0, 0x05, 0x00


	//----- nvinfo : EIATTR_KPARAM_INFO
	.align		4
.L_466:
        /*0038*/ 	.byte	0x04, 0x17
        /*003a*/ 	.short	(.L_468 - .L_467)
.L_467:
        /*003c*/ 	.word	0x00000000
        /*0040*/ 	.short	0x0002
        /*0042*/ 	.short	0x0010
        /*0044*/ 	.byte	0x00, 0xf0, 0x21, 0x00


	//----- nvinfo : EIATTR_KPARAM_INFO
	.align		4
.L_468:
        /*0048*/ 	.byte	0x04, 0x17
        /*004a*/ 	.short	(.L_470 - .L_469)
.L_469:
        /*004c*/ 	.word	0x00000000
        /*0050*/ 	.short	0x0001
        /*0052*/ 	.short	0x0008
        /*0054*/ 	.byte	0x00, 0xf5, 0x21, 0x00


	//----- nvinfo : EIATTR_KPARAM_INFO
	.align		4
.L_470:
        /*0058*/ 	.byte	0x04, 0x17
        /*005a*/ 	.short	(.L_472 - .L_471)
.L_471:
        /*005c*/ 	.word	0x00000000
        /*0060*/ 	.short	0x0000
        /*0062*/ 	.short	0x0000
        /*0064*/ 	.byte	0x00, 0xf0, 0x21, 0x00


	//----- nvinfo : EIATTR_SPARSE_MMA_MASK
	.align		4
.L_472:
        /*0068*/ 	.byte	0x03, 0x50
        /*006a*/ 	.short	0x0000


	//----- nvinfo : EIATTR_MAXREG_COUNT
	.align		4
        /*006c*/ 	.byte	0x03, 0x1b
        /*006e*/ 	.short	0x00ff


	//----- nvinfo : EIATTR_NUM_BARRIERS
	.align		4
        /*0070*/ 	.byte	0x02, 0x4c
        /*0072*/ 	.byte	0x01
	.zero		1


	//----- nvinfo : EIATTR_MERCURY_ISA_VERSION
	.align		4
        /*0074*/ 	.byte	0x03, 0x5f
        /*0076*/ 	.short	0x0101


	//----- nvinfo : EIATTR_COOP_GROUP_MASK_REGIDS
	.align		4
        /*0078*/ 	.byte	0x04, 0x29
        /*007a*/ 	.short	(.L_474 - .L_473)


	//   ....[0]....
.L_473:
        /*007c*/ 	.word	0xffffffff


	//   ....[1]....
        /*0080*/ 	.word	0xffffffff


	//   ....[2]....
        /*0084*/ 	.word	0xffffffff


	//   ....[3]....
        /*0088*/ 	.word	0xffffffff


	//   ....[4]....
        /*008c*/ 	.word	0xffffffff


	//   ....[5]....
        /*0090*/ 	.word	0xffffffff


	//   ....[6]....
        /*0094*/ 	.word	0xffffffff


	//   ....[7]....
        /*0098*/ 	.word	0xffffffff


	//   ....[8]....
        /*009c*/ 	.word	0xffffffff


	//   ....[9]....
        /*00a0*/ 	.word	0xffffffff


	//   ....[10]....
        /*00a4*/ 	.word	0xffffffff


	//   ....[11]....
        /*00a8*/ 	.word	0xffffffff


	//   ....[12]....
        /*00ac*/ 	.word	0xffffffff


	//   ....[13]....
        /*00b0*/ 	.word	0xffffffff


	//   ....[14]....
        /*00b4*/ 	.word	0xffffffff


	//----- nvinfo : EIATTR_COOP_GROUP_INSTR_OFFSETS
	.align		4
.L_474:
        /*00b8*/ 	.byte	0x04, 0x28
        /*00ba*/ 	.short	(.L_476 - .L_475)


	//   ....[0]....
.L_475:
        /*00bc*/ 	.word	0x00000930


	//   ....[1]....
        /*00c0*/ 	.word	0x00000990


	//   ....[2]....
        /*00c4*/ 	.word	0x00000a00


	//   ....[3]....
        /*00c8*/ 	.word	0x00000a50


	//   ....[4]....
        /*00cc*/ 	.word	0x00000a80


	//   ....[5]....
        /*00d0*/ 	.word	0x00000c40


	//   ....[6]....
        /*00d4*/ 	.word	0x00000cd0


	//   ....[7]....
        /*00d8*/ 	.word	0x00000d20


	//   ....[8]....
        /*00dc*/ 	.word	0x00000d60


	//   ....[9]....
        /*00e0*/ 	.word	0x00000da0


	//   ....[10]....
        /*00e4*/ 	.word	0x00001dc0


	//   ....[11]....
        /*00e8*/ 	.word	0x00001e40


	//   ....[12]....
        /*00ec*/ 	.word	0x00001e90


	//   ....[13]....
        /*00f0*/ 	.word	0x00001ed0


	//   ....[14]....
        /*00f4*/ 	.word	0x00001f00


	//----- nvinfo : EIATTR_VRC_CTA_INIT_COUNT
	.align		4
.L_476:
        /*00f8*/ 	.byte	0x02, 0x4a
	.zero		1
	.zero		1


	//----- nvinfo : EIATTR_EXIT_INSTR_OFFSETS
	.align		4
        /*00fc*/ 	.byte	0x04, 0x1c
        /*00fe*/ 	.short	(.L_478 - .L_477)


	//   ....[0]....
.L_477:
        /*0100*/ 	.word	0x000000a0


	//   ....[1]....
        /*0104*/ 	.word	0x000000e0


	//   ....[2]....
        /*0108*/ 	.word	0x00002040


	//   ....[3]....
        /*010c*/ 	.word	0x00002090


	//----- nvinfo : EIATTR_MAX_THREADS
	.align		4
.L_478:
        /*0110*/ 	.byte	0x04, 0x05
        /*0112*/ 	.short	(.L_480 - .L_479)
.L_479:
        /*0114*/ 	.word	0x00000100
        /*0118*/ 	.word	0x00000001
        /*011c*/ 	.word	0x00000001


	//----- nvinfo : EIATTR_CRS_STACK_SIZE
	.align		4
.L_480:
        /*0120*/ 	.byte	0x04, 0x1e
        /*0122*/ 	.short	(.L_482 - .L_481)
.L_481:
        /*0124*/ 	.word	0x00000000


	//----- nvinfo : EIATTR_CBANK_PARAM_SIZE
	.align		4
.L_482:
        /*0128*/ 	.byte	0x03, 0x19
        /*012a*/ 	.short	0x0021


	//----- nvinfo : EIATTR_PARAM_CBANK
	.align		4
        /*012c*/ 	.byte	0x04, 0x0a
        /*012e*/ 	.short	(.L_484 - .L_483)
	.align		4
.L_483:
        /*0130*/ 	.word	index@(.nv.constant0._ZN3cub18CUB_300001_SM_10006detail6reduce28DeviceReduceSingleTileKernelINS2_10policy_hubIfyN4cuda3std3__44plusIfEEE10Policy1000EN6thrust24THRUST_300001_SM_1000_NS6detail15normal_iteratorINSD_10device_ptrIfEEEEPfyS9_ffNS7_10__identityEEEvT0_T1_T2_T3_T4_T6_)
        /*0134*/ 	.short	0x0380
        /*0136*/ 	.short	0x0021


	//----- nvinfo : EIATTR_SW_WAR
	.align		4
.L_484:
        /*0138*/ 	.byte	0x04, 0x36
        /*013a*/ 	.short	(.L_486 - .L_485)
.L_485:
        /*013c*/ 	.word	0x00000008
.L_486:


//--------------------- .nv.info._ZN3cub18CUB_300001_SM_10006detail6reduce28DeviceReduceSingleTileKernelINS2_10policy_hubIfjN4cuda3std3__44plusIfEEE10Policy1000EPfSC_iS9_ffNS7_10__identityEEEvT0_T1_T2_T3_T4_T6_ --------------------------
	.section	.nv.info._ZN3cub18CUB_300001_SM_10006detail6reduce28DeviceReduceSingleTileKernelINS2_10policy_hubIfjN4cuda3std3__44plusIfEEE10Policy1000EPfSC_iS9_ffNS7_10__identityEEEvT0_T1_T2_T3_T4_T6_,"",@"SHT_CUDA_INFO"
	.sectionflags	@""
	.align	4


	//----- nvinfo : EIATTR_CUDA_API_VERSION
	.align		4
        /*0000*/ 	.byte	0x04, 0x37
        /*0002*/ 	.short	(.L_488 - .L_487)
.L_487:
        /*0004*/ 	.word	0x00000082


	//----- nvinfo : EIATTR_KPARAM_INFO
	.align		4
.L_488:
        /*0008*/ 	.byte	0x04, 0x17
        /*000a*/ 	.short	(.L_490 - .L_489)
.L_489:
        /*000c*/ 	.word	0x00000000
        /*0010*/ 	.short	0x0005
        /*0012*/ 	.short	0x001c
        /*0014*/ 	.byte	0x00, 0xf0, 0x05, 0x00


	//----- nvinfo : EIATTR_KPARAM_INFO
	.align		4
.L_490:
        /*0018*/ 	.byte	0x04, 0x17
        /*001a*/ 	.short	(.L_492 - .L_491)
.L_491:
        /*001c*/ 	.word	0x00000000
        /*0020*/ 	.short	0x0004
        /*0022*/ 	.short	0x0018
        /*0024*/ 	.byte	0x00, 0xf0, 0x11, 0x00


	//----- nvinfo : EIATTR_KPARAM_INFO
	.align		4
.L_492:
        /*0028*/ 	.byte	0x04, 0x17
        /*002a*/ 	.short	(.L_494 - .L_493)
.L_493:
        /*002c*/ 	.word	0x00000000
        /*0030*/ 	.short	0x0003
        /*0032*/ 	.short	0x0014
        /*0034*/ 	.byte	0x00, 0xf0, 0x05, 0x00


	//----- nvinfo : EIATTR_KPARAM_INFO
	.align		4
.L_494:
        /*0038*/ 	.byte	0x04, 0x17
        /*003a*/ 	.short	(.L_496 - .L_495)
.L_495:
        /*003c*/ 	.word	0x00000000
        /*0040*/ 	.short	0x0002
        /*0042*/ 	.short	0x0010
        /*0044*/ 	.byte	0x00, 0xf0, 0x11, 0x00


	//----- nvinfo : EIATTR_KPARAM_INFO
	.align		4
.L_496:
        /*0048*/ 	.byte	0x04, 0x17
        /*004a*/ 	.short	(.L_498 - .L_497)
.L_497:
        /*004c*/ 	.word	0x00000000
        /*0050*/ 	.short	0x0001
        /*0052*/ 	.short	0x0008
        /*0054*/ 	.byte	0x00, 0xf5, 0x21, 0x00


	//----- nvinfo : EIATTR_KPARAM_INFO
	.align		4
.L_498:
        /*0058*/ 	.byte	0x04, 0x17
        /*005a*/ 	.short	(.L_500 - .L_499)
.L_499:
        /*005c*/ 	.word	0x00000000
        /*0060*/ 	.short	0x0000
        /*0062*/ 	.short	0x0000
        /*0064*/ 	.byte	0x00, 0xf5, 0x21, 0x00


	//----- nvinfo : EIATTR_SPARSE_MMA_MASK
	.align		4
.L_500:
        /*0068*/ 	.byte	0x03, 0x50
        /*006a*/ 	.short	0x0000


	//----- nvinfo : EIATTR_MAXREG_COUNT
	.align		4
        /*006c*/ 	.byte	0x03, 0x1b
        /*006e*/ 	.short	0x0080


	//----- nvinfo : EIATTR_NUM_BARRIERS
	.align		4
        /*0070*/ 	.byte	0x02, 0x4c
        /*0072*/ 	.byte	0x01
	.zero		1


	//----- nvinfo : EIATTR_MERCURY_ISA_VERSION
	.align		4
        /*0074*/ 	.byte	0x03, 0x5f
        /*0076*/ 	.short	0x0101


	//----- nvinfo : EIATTR_UNUSED_LOAD_BYTE_OFFSET
	.align		4
        /*0078*/ 	.byte	0x04, 0x44
        /*007a*/ 	.short	(.L_502 - .L_501)


	//   ....[0]....
.L_501:
        /*007c*/ 	.word	0x00000b70
        /*0080*/ 	.word	0x0000fff0


	//   ....[1]....
        /*0084*/ 	.word	0x00000f80
        /*0088*/ 	.word	0x0000fff0


	//   ....[2]....
        /*008c*/ 	.word	0x00002010
        /*0090*/ 	.word	0x0000fff0


	//   ....[3]....
        /*0094*/ 	.word	0x00002bb0
        /*0098*/ 	.word	0x0000fff0


	//   ....[4]....
        /*009c*/ 	.word	0x00002fc0
        /*00a0*/ 	.word	0x0000fff0


	//   ....[5]....
        /*00a4*/ 	.word	0x00004140
        /*00a8*/ 	.word	0x0000fff0


	//----- nvinfo : EIATTR_COOP_GROUP_MASK_REGIDS
	.align		4
.L_502:
        /*00ac*/ 	.byte	0x04, 0x29
        /*00ae*/ 	.short	(.L_504 - .L_503)


	//   ....[0]....
.L_503:
        /*00b0*/ 	.word	0xffffffff


	//   ....[1]....
        /*00b4*/ 	.word	0xffffffff


	//   ....[2]....
        /*00b8*/ 	.word	0xffffffff


	//   ....[3]....
        /*00bc*/ 	.word	0xffffffff


	//   ....[4]....
        /*00c0*/ 	.word	0xffffffff


	//   ....[5]....
        /*00c4*/ 	.word	0xffffffff


	//   ....[6]....
        /*00c8*/ 	.word	0xffffffff


	//   ....[7]....
        /*00cc*/ 	.word	0xffffffff


	//   ....[8]....
        /*00d0*/ 	.word	0xffffffff


	//   ....[9]....
        /*00d4*/ 	.word	0xffffffff


	//   ....[10]....
        /*00d8*/ 	.word	0xffffffff


	//   ....[11]....
        /*00dc*/ 	.word	0xffffffff


	//   ....[12]....
        /*00e0*/ 	.word	0xffffffff


	//   ....[13]....
        /*00e4*/ 	.word	0xffffffff


	//   ....[14]....
        /*00e8*/ 	.word	0xffffffff


	//   ....[15]....
        /*00ec*/ 	.word	0xffffffff


	//   ....[16]....
        /*00f0*/ 	.word	0xffffffff


	//   ....[17]....
        /*00f4*/ 	.word	0xffffffff


	//   ....[18]....
        /*00f8*/ 	.word	0xffffffff


	//   ....[19]....
        /*00fc*/ 	.word	0xffffffff


	//   ....[20]....
        /*0100*/ 	.word	0xffffffff


	//   ....[21]....
        /*0104*/ 	.word	0xffffffff


	//   ....[22]....
        /*0108*/ 	.word	0xffffffff


	//   ....[23]....
        /*010c*/ 	.word	0xffffffff


	//   ....[24]....
        /*0110*/ 	.word	0xffffffff


	//   ....[25]....
        /*0114*/ 	.word	0xffffffff


	//   ....[26]....
        /*0118*/ 	.word	0xffffffff


	//   ....[27]....
        /*011c*/ 	.word	0xffffffff


	//   ....[28]....
        /*0120*/ 	.word	0xffffffff


	//   ....[29]....
        /*0124*/ 	.word	0xffffffff


	//----- nvinfo : EIATTR_COOP_GROUP_INSTR_OFFSETS
	.align		4
.L_504:
        /*0128*/ 	.byte	0x04, 0x28
        /*012a*/ 	.short	(.L_506 - .L_505)


	//   ....[0]....
.L_505:
        /*012c*/ 	.word	0x00000980


	//   ....[1]....
        /*0130*/ 	.word	0x000009e0


	//   ....[2]....
        /*0134*/ 	.word	0x00000a50


	//   ....[3]....
        /*0138*/ 	.word	0x00000aa0


	//   ....[4]....
        /*013c*/ 	.word	0x00000ad0


	//   ....[5]....
        /*0140*/ 	.word	0x00000d20


	//   ....[6]....
        /*0144*/ 	.word	0x00000db0


	//   ....[7]....
        /*0148*/ 	.word	0x00000df0


	//   ....[8]....
        /*014c*/ 	.word	0x00000e40


	//   ....[9]....
        /*0150*/ 	.word	0x00000e80


	//   ....[10]....
        /*0154*/ 	.word	0x00001e30


	//   ....[11]....
        /*0158*/ 	.word	0x00001eb0


	//   ....[12]....
        /*015c*/ 	.word	0x00001f00


	//   ....[13]....
        /*0160*/ 	.word	0x00001f40


	//   ....[14]....
        /*0164*/ 	.word	0x00001f70


	//   ....[15]....
        /*0168*/ 	.word	0x000029c0


	//   ....[16]....
        /*016c*/ 	.word	0x00002a20


	//   ....[17]....
        /*0170*/ 	.word	0x00002a90


	//   ....[18]....
        /*0174*/ 	.word	0x00002ae0


	//   ....[19]....
        /*0178*/ 	.word	0x00002b10


	//   ....[20]....
        /*017c*/ 	.word	0x00002d60


	//   ....[21]....
        /*0180*/ 	.word	0x00002de0


	//   ....[22]....
        /*0184*/ 	.word	0x00002e20


	//   ....[23]....
        /*0188*/ 	.word	0x00002e60


	//   ....[24]....
        /*018c*/ 	.word	0x00002ec0


	//   ....[25]....
        /*0190*/ 	.word	0x00003f60


	//   ....[26]....
        /*0194*/ 	.word	0x00003fe0


	//   ....[27]....
        /*0198*/ 	.word	0x00004030


	//   ....[28]....
        /*019c*/ 	.word	0x00004070


	//   ....[29]....
        /*01a0*/ 	.word	0x000040a0


	//----- nvinfo : EIATTR_VRC_CTA_INIT_COUNT
	.align		4
.L_506:
        /*01a4*/ 	.byte	0x02, 0x4a
	.zero		1
	.zero		1


	//----- nvinfo : EIATTR_EXIT_INSTR_OFFSETS
	.align		4
        /*01a8*/ 	.byte	0x04, 0x1c
        /*01aa*/ 	.short	(.L_508 - .L_507)


	//   ....[0]....
.L_507:
        /*01ac*/ 	.word	0x00000080


	//   ....[1]....
        /*01b0*/ 	.word	0x000000c0


	//   ....[2]....
        /*01b4*/ 	.word	0x00004280


	//   ....[3]....
        /*01b8*/ 	.word	0x000042d0


	//----- nvinfo : EIATTR_MAX_THREADS
	.align		4
.L_508:
        /*01bc*/ 	.byte	0x04, 0x05
        /*01be*/ 	.short	(.L_510 - .L_509)
.L_509:
        /*01c0*/ 	.word	0x00000200
        /*01c4*/ 	.word	0x00000001
        /*01c8*/ 	.word	0x00000001


	//----- nvinfo : EIATTR_CRS_STACK_SIZE
	.align		4
.L_510:
        /*01cc*/ 	.byte	0x04, 0x1e
        /*01ce*/ 	.short	(.L_512 - .L_511)
.L_511:
        /*01d0*/ 	.word	0x00000000


	//----- nvinfo : EIATTR_CBANK_PARAM_SIZE
	.align		4
.L_512:
        /*01d4*/ 	.byte	0x03, 0x19
        /*01d6*/ 	.short	0x001d


	//----- nvinfo : EIATTR_PARAM_CBANK
	.align		4
        /*01d8*/ 	.byte	0x04, 0x0a
        /*01da*/ 	.short	(.L_514 - .L_513)
	.align		4
.L_513:
        /*01dc*/ 	.word	index@(.nv.constant0._ZN3cub18CUB_300001_SM_10006detail6reduce28DeviceReduceSingleTileKernelINS2_10policy_hubIfjN4cuda3std3__44plusIfEEE10Policy1000EPfSC_iS9_ffNS7_10__identityEEEvT0_T1_T2_T3_T4_T6_)
        /*01e0*/ 	.short	0x0380
        /*01e2*/ 	.short	0x001d


	//----- nvinfo : EIATTR_SW_WAR
	.align		4
.L_514:
        /*01e4*/ 	.byte	0x04, 0x36
        /*01e6*/ 	.short	(.L_516 - .L_515)
.L_515:
        /*01e8*/ 	.word	0x00000008
.L_516:


//--------------------- .nv.info._ZN3cub18CUB_300001_SM_10006detail6reduce18DeviceReduceKernelINS2_10policy_hubIfjN4cuda3std3__44plusIfEEE10Policy1000EN6thrust24THRUST_300001_SM_1000_NS6detail15normal_iteratorINSD_10device_ptrIfEEEEjS9_fNS7_10__identityEEEvT0_PT3_T1_NS0_13GridEvenShareISN_EET2_T4_ --------------------------
	.section	.nv.info._ZN3cub18CUB_300001_SM_10006detail6reduce18DeviceReduceKernelINS2_10policy_hubIfjN4cuda3std3__44plusIfEEE10Policy1000EN6thrust24THRUST_300001_SM_1000_NS6detail15normal_iteratorINSD_10device_ptrIfEEEEjS9_fNS7_10__identityEEEvT0_PT3_T1_NS0_13GridEvenShareISN_EET2_T4_,"",@"SHT_CUDA_INFO"
	.sectionflags	@""
	.align	4


	//----- nvinfo : EIATTR_CUDA_API_VERSION
	.align		4
        /*0000*/ 	.byte	0x04, 0x37
        /*0002*/ 	.short	(.L_518 - .L_517)
.L_517:
        /*0004*/ 	.word	0x00000082


	//----- nvinfo : EIATTR_KPARAM_INFO
	.align		4
.L_518:
        /*0008*/ 	.byte	0x04, 0x17
        /*000a*/ 	.short	(.L_520 - .L_519)
.L_519:
        /*000c*/ 	.word	0x00000000
        /*0010*/ 	.short	0x0005
        /*0012*/ 	.short	0x003d
        /*0014*/ 	.byte	0x00, 0xf0, 0x05, 0x00


	//----- nvinfo : EIATTR_KPARAM_INFO
	.align		4
.L_520:
        /*0018*/ 	.byte	0x04, 0x17
        /*001a*/ 	.short	(.L_522 - .L_521)
.L_521:
        /*001c*/ 	.word	0x00000000
        /*0020*/ 	.short	0x0004
        /*0022*/ 	.short	0x003c
        /*0024*/ 	.byte	0x00, 0xf0, 0x05, 0x00


	//----- nvinfo : EIATTR_KPARAM_INFO
	.align		4
.L_522:
        /*0028*/ 	.byte	0x04, 0x17
        /*002a*/ 	.short	(.L_524 - .L_523)
.L_523:
        /*002c*/ 	.word	0x00000000
        /*0030*/ 	.short	0x0003
        /*0032*/ 	.short	0x0014
        /*0034*/ 	.byte	0x00, 0xf0, 0xa1, 0x00


	//----- nvinfo : EIATTR_KPARAM_INFO
	.align		4
.L_524:
        /*0038*/ 	.byte	0x04, 0x17
        /*003a*/ 	.short	(.L_526 - .L_525)
.L_525:
        /*003c*/ 	.word	0x00000000
        /*0040*/ 	.short	0x0002
        /*0042*/ 	.short	0x0010
        /*0044*/ 	.byte	0x00, 0xf0, 0x11, 0x00


	//----- nvinfo : EIATTR_KPARAM_INFO
	.align		4
.L_526:
        /*0048*/ 	.byte	0x04, 0x17
        /*004a*/ 	.short	(.L_528 - .L_527)
.L_527:
        /*004c*/ 	.word	0x00000000
        /*0050*/ 	.short	0x0001
        /*0052*/ 	.short	0x0008
        /*0054*/ 	.byte	0x00, 0xf5, 0x21, 0x00


	//----- nvinfo : EIATTR_KPARAM_INFO
	.align		4
.L_528:
        /*0058*/ 	.byte	0x04, 0x17
        /*005a*/ 	.short	(.L_530 - .L_529)
.L_529:
        /*005c*/ 	.word	0x00000000
        /*0060*/ 	.short	0x0000
        /*0062*/ 	.short	0x0000
        /*0064*/ 	.byte	0x00, 0xf0, 0x21, 0x00


	//----- nvinfo : EIATTR_SPARSE_MMA_MASK
	.align		4
.L_530:
        /*0068*/ 	.byte	0x03, 0x50
        /*006a*/ 	.short	0x0000


	//----- nvinfo : EIATTR_MAXREG_COUNT
	.align		4
        /*006c*/ 	.byte	0x03, 0x1b
        /*006e*/ 	.short	0x0080


	//----- nvinfo : EIATTR_NUM_BARRIERS
	.align		4
        /*0070*/ 	.byte	0x02, 0x4c
        /*0072*/ 	.byte	0x01
	.zero		1


	//----- nvinfo : EIATTR_MERCURY_ISA_VERSION
	.align		4
        /*0074*/ 	.byte	0x03, 0x5f
        /*0076*/ 	.short	0x0101


	//----- nvinfo : EIATTR_UNUSED_LOAD_BYTE_OFFSET
	.align		4
        /*0078*/ 	.byte	0x04, 0x44
        /*007a*/ 	.short	(.L_532 - .L_531)


	//   ....[0]....
.L_531:
        /*007c*/ 	.word	0x00000de0
        /*0080*/ 	.word	0x0000fff0


	//   ....[1]....
        /*0084*/ 	.word	0x000011f0
        /*0088*/ 	.word	0x0000fff0


	//   ....[2]....
        /*008c*/ 	.word	0x000026b0
        /*0090*/ 	.word	0x0000fff0


	//----- nvinfo : EIATTR_COOP_GROUP_MASK_REGIDS
	.align		4
.L_532:
        /*0094*/ 	.byte	0x04, 0x29
        /*0096*/ 	.short	(.L_534 - .L_533)


	//   ....[0]....
.L_533:
        /*0098*/ 	.word	0xffffffff


	//   ....[1]....
        /*009c*/ 	.word	0xffffffff


	//   ....[2]....
        /*00a0*/ 	.word	0xffffffff


	//   ....[3]....
        /*00a4*/ 	.word	0xffffffff


	//   ....[4]....
        /*00a8*/ 	.word	0xffffffff


	//   ....[5]....
        /*00ac*/ 	.word	0xffffffff


	//   ....[6]....
        /*00b0*/ 	.word	0xffffffff


	//   ....[7]....
        /*00b4*/ 	.word	0xffffffff


	//   ....[8]....
        /*00b8*/ 	.word	0xffffffff


	//   ....[9]....
        /*00bc*/ 	.word	0xffffffff


	//   ....[10]....
        /*00c0*/ 	.word	0xffffffff


	//   ....[11]....
        /*00c4*/ 	.word	0xffffffff


	//   ....[12]....
        /*00c8*/ 	.word	0xffffffff


	//   ....[13]....
        /*00cc*/ 	.word	0xffffffff


	//   ....[14]....
        /*00d0*/ 	.word	0xffffffff


	//----- nvinfo : EIATTR_COOP_GROUP_INSTR_OFFSETS
	.align		4
.L_534:
        /*00d4*/ 	.byte	0x04, 0x28
        /*00d6*/ 	.short	(.L_536 - .L_535)


	//   ....[0]....
.L_535:
        /*00d8*/ 	.word	0x00000bf0


	//   ....[1]....
        /*00dc*/ 	.word	0x00000c50


	//   ....[2]....
        /*00e0*/ 	.word	0x00000cc0


	//   ....[3]....
        /*00e4*/ 	.word	0x00000d10


	//   ....[4]....
        /*00e8*/ 	.word	0x00000d40


	//   ....[5]....
        /*00ec*/ 	.word	0x00000f90


	//   ....[6]....
        /*00f0*/ 	.word	0x00001020


	//   ....[7]....
        /*00f4*/ 	.word	0x00001070


	//   ....[8]....
        /*00f8*/ 	.word	0x000010b0


	//   ....[9]....
        /*00fc*/ 	.word	0x000010f0


	//   ....[10]....
        /*0100*/ 	.word	0x000024c0


	//   ....[11]....
        /*0104*/ 	.word	0x00002550


	//   ....[12]....
        /*0108*/ 	.word	0x000025a0


	//   ....[13]....
        /*010c*/ 	.word	0x000025e0


	//   ....[14]....
        /*0110*/ 	.word	0x00002610


	//----- nvinfo : EIATTR_VRC_CTA_INIT_COUNT
	.align		4
.L_536:
        /*0114*/ 	.byte	0x02, 0x4a
	.zero		1
	.zero		1


	//----- nvinfo : EIATTR_EXIT_INSTR_OFFSETS
	.align		4
        /*0118*/ 	.byte	0x04, 0x1c
        /*011a*/ 	.short	(.L_538 - .L_537)


	//   ....[0]....
.L_537:
        /*011c*/ 	.word	0x000027f0


	//   ....[1]....
        /*0120*/ 	.word	0x00002830


	//----- nvinfo : EIATTR_MAX_THREADS
	.align		4
.L_538:
        /*0124*/ 	.byte	0x04, 0x05
        /*0126*/ 	.short	(.L_540 - .L_539)
.L_539:
        /*0128*/ 	.word	0x00000200
        /*012c*/ 	.word	0x00000001
        /*0130*/ 	.word	0x00000001


	//----- nvinfo : EIATTR_CRS_STACK_SIZE
	.align		4
.L_540:
        /*0134*/ 	.byte	0x04, 0x1e
        /*0136*/ 	.short	(.L_542 - .L_541)
.L_541:
        /*0138*/ 	.word	0x00000000


	//----- nvinfo : EIATTR_CBANK_PARAM_SIZE
	.align		4
.L_542:
        /*013c*/ 	.byte	0x03, 0x19
        /*013e*/ 	.short	0x003e


	//----- nvinfo : EIATTR_PARAM_CBANK
	.align		4
        /*0140*/ 	.byte	0x04, 0x0a
        /*0142*/ 	.short	(.L_544 - .L_543)
	.align		4
.L_543:
        /*0144*/ 	.word	index@(.nv.constant0._ZN3cub18CUB_300001_SM_10006detail6reduce18DeviceReduceKernelINS2_10policy_hubIfjN4cuda3std3__44plusIfEEE10Policy1000EN6thrust24THRUST_300001_SM_1000_NS6detail15normal_iteratorINSD_10device_ptrIfEEEEjS9_fNS7_10__identityEEEvT0_PT3_T1_NS0_13GridEvenShareISN_EET2_T4_)
        /*0148*/ 	.short	0x0380
        /*014a*/ 	.short	0x003e


	//----- nvinfo : EIATTR_SW_WAR
	.align		4
.L_544:
        /*014c*/ 	.byte	0x04, 0x36
        /*014e*/ 	.short	(.L_546 - .L_545)
.L_545:
        /*0150*/ 	.word	0x00000008
.L_546:


//--------------------- .nv.info._ZN3cub18CUB_300001_SM_10006detail6reduce28DeviceReduceSingleTileKernelINS2_10policy_hubIfjN4cuda3std3__44plusIfEEE10Policy1000EN6thrust24THRUST_300001_SM_1000_NS6detail15normal_iteratorINSD_10device_ptrIfEEEEPfjS9_ffNS7_10__identityEEEvT0_T1_T2_T3_T4_T6_ --------------------------
	.section	.nv.info._ZN3cub18CUB_300001_SM_10006detail6reduce28DeviceReduceSingleTileKernelINS2_10policy_hubIfjN4cuda3std3__44plusIfEEE10Policy1000EN6thrust24THRUST_300001_SM_1000_NS6detail15normal_iteratorINSD_10device_ptrIfEEEEPfjS9_ffNS7_10__identityEEEvT0_T1_T2_T3_T4_T6_,"",@"SHT_CUDA_INFO"
	.sectionflags	@""
	.align	4


	//----- nvinfo : EIATTR_CUDA_API_VERSION
	.align		4
        /*0000*/ 	.byte	0x04, 0x37
        /*0002*/ 	.short	(.L_548 - .L_547)
.L_547:
        /*0004*/ 	.word	0x00000082


	//----- nvinfo : EIATTR_KPARAM_INFO
	.align		4
.L_548:
        /*0008*/ 	.byte	0x04, 0x17
        /*000a*/ 	.short	(.L_550 - .L_549)
.L_549:
        /*000c*/ 	.word	0x00000000
        /*0010*/ 	.short	0x0005
        /*0012*/ 	.short	0x001c
        /*0014*/ 	.byte	0x00, 0xf0, 0x05, 0x00


	//----- nvinfo : EIATTR_KPARAM_INFO
	.align		4
.L_550:
        /*0018*/ 	.byte	0x04, 0x17
        /*001a*/ 	.short	(.L_552 - .L_551)
.L_551:
        /*001c*/ 	.word	0x00000000
        /*0020*/ 	.short	0x0004
        /*0022*/ 	.short	0x0018
        /*0024*/ 	.byte	0x00, 0xf0, 0x11, 0x00


	//----- nvinfo : EIATTR_KPARAM_INFO
	.align		4
.L_552:
        /*0028*/ 	.byte	0x04, 0x17
        /*002a*/ 	.short	(.L_554 - .L_553)
.L_553:
        /*002c*/ 	.word	0x00000000
        /*0030*/ 	.short	0x0003
        /*0032*/ 	.short	0x0014
        /*0034*/ 	.byte	0x00, 0xf0, 0x05, 0x00


	//----- nvinfo : EIATTR_KPARAM_INFO
	.align		4
.L_554:
        /*0038*/ 	.byte	0x04, 0x17
        /*003a*/ 	.short	(.L_556 - .L_555)
.L_555:
        /*003c*/ 	.word	0x00000000
        /*0040*/ 	.short	0x0002
        /*0042*/ 	.short	0x0010
        /*0044*/ 	.byte	0x00, 0xf0, 0x11, 0x00


	//----- nvinfo : EIATTR_KPARAM_INFO
	.align		4
.L_556:
        /*0048*/ 	.byte	0x04, 0x17
        /*004a*/ 	.short	(.L_558 - .L_557)
.L_557:
        /*004c*/ 	.word	0x00000000
        /*0050*/ 	.short	0x0001
        /*0052*/ 	.short	0x0008
        /*0054*/ 	.byte	0x00, 0xf5, 0x21, 0x00


	//----- nvinfo : EIATTR_KPARAM_INFO
	.align		4
.L_558:
        /*0058*/ 	.byte	0x04, 0x17
        /*005a*/ 	.short	(.L_560 - .L_559)
.L_559:
        /*005c*/ 	.word	0x00000000
        /*0060*/ 	.short	0x0000
        /*0062*/ 	.short	0x0000
        /*0064*/ 	.byte	0x00, 0xf0, 0x21, 0x00


	//----- nvinfo : EIATTR_SPARSE_MMA_MASK
	.align		4
.L_560:
        /*0068*/ 	.byte	0x03, 0x50
        /*006a*/ 	.short	0x0000


	//----- nvinfo : EIATTR_MAXREG_COUNT
	.align		4
        /*006c*/ 	.byte	0x03, 0x1b
        /*006e*/ 	.short	0x0080


	//----- nvinfo : EIATTR_NUM_BARRIERS
	.align		4
        /*0070*/ 	.byte	0x02, 0x4c
        /*0072*/ 	.byte	0x01
	.zero		1


	//----- nvinfo : EIATTR_MERCURY_ISA_VERSION
	.align		4
        /*0074*/ 	.byte	0x03, 0x5f
        /*0076*/ 	.short	0x0101


	//----- nvinfo : EIATTR_UNUSED_LOAD_BYTE_OFFSET
	.align		4
        /*0078*/ 	.byte	0x04, 0x44
        /*007a*/ 	.short	(.L_562 - .L_561)


	//   ....[0]....
.L_561:
        /*007c*/ 	.word	0x00000b00
        /*0080*/ 	.word	0x0000fff0


	//   ....[1]....
        /*0084*/ 	.word	0x00000f10
        /*0088*/ 	.word	0x0000fff0


	//   ....[2]....
        /*008c*/ 	.word	0x00002270
        /*0090*/ 	.word	0x0000fff0


	//----- nvinfo : EIATTR_COOP_GROUP_MASK_REGIDS
	.align		4
.L_562:
        /*0094*/ 	.byte	0x04, 0x29
        /*0096*/ 	.short	(.L_564 - .L_563)


	//   ....[0]....
.L_563:
        /*0098*/ 	.word	0xffffffff


	//   ....[1]....
        /*009c*/ 	.word	0xffffffff


	//   ....[2]....
        /*00a0*/ 	.word	0xffffffff


	//   ....[3]....
        /*00a4*/ 	.word	0xffffffff


	//   ....[4]....
        /*00a8*/ 	.word	0xffffffff


	//   ....[5]....
        /*00ac*/ 	.word	0xffffffff


	//   ....[6]....
        /*00b0*/ 	.word	0xffffffff


	//   ....[7]....
        /*00b4*/ 	.word	0xffffffff


	//   ....[8]....
        /*00b8*/ 	.word	0xffffffff


	//   ....[9]....
        /*00bc*/ 	.word	0xffffffff


	//   ....[10]....
        /*00c0*/ 	.word	0xffffffff


	//   ....[11]....
        /*00c4*/ 	.word	0xffffffff


	//   ....[12]....
        /*00c8*/ 	.word	0xffffffff


	//   ....[13]....
        /*00cc*/ 	.word	0xffffffff


	//   ....[14]....
        /*00d0*/ 	.word	0xffffffff


	//----- nvinfo : EIATTR_COOP_GROUP_INSTR_OFFSETS
	.align		4
.L_564:
        /*00d4*/ 	.byte	0x04, 0x28
        /*00d6*/ 	.short	(.L_566 - .L_565)


	//   ....[0]....
.L_565:
        /*00d8*/ 	.word	0x00000910


	//   ....[1]....
        /*00dc*/ 	.word	0x00000970


	//   ....[2]....
        /*00e0*/ 	.word	0x000009e0


	//   ....[3]....
        /*00e4*/ 	.word	0x00000a30


	//   ....[4]....
        /*00e8*/ 	.word	0x00000a60


	//   ....[5]....
        /*00ec*/ 	.word	0x00000cb0


	//   ....[6]....
        /*00f0*/ 	.word	0x00000d40


	//   ....[7]....
        /*00f4*/ 	.word	0x00000d80


	//   ....[8]....
        /*00f8*/ 	.word	0x00000dd0


	//   ....[9]....
        /*00fc*/ 	.word	0x00000e10


	//   ....[10]....
        /*0100*/ 	.word	0x00002090


	//   ....[11]....
        /*0104*/ 	.word	0x00002110


	//   ....[12]....
        /*0108*/ 	.word	0x00002160


	//   ....[13]....
        /*010c*/ 	.word	0x000021a0


	//   ....[14]....
        /*0110*/ 	.word	0x000021d0


	//----- nvinfo : EIATTR_VRC_CTA_INIT_COUNT
	.align		4
.L_566:
        /*0114*/ 	.byte	0x02, 0x4a
	.zero		1
	.zero		1


	//----- nvinfo : EIATTR_EXIT_INSTR_OFFSETS
	.align		4
        /*0118*/ 	.byte	0x04, 0x1c
        /*011a*/ 	.short	(.L_568 - .L_567)


	//   ....[0]....
.L_567:
        /*011c*/ 	.word	0x00000080


	//   ....[1]....
        /*0120*/ 	.word	0x000000c0


	//   ....[2]....
        /*0124*/ 	.word	0x000023b0


	//   ....[3]....
        /*0128*/ 	.word	0x00002400


	//----- nvinfo : EIATTR_MAX_THREADS
	.align		4
.L_568:
        /*012c*/ 	.byte	0x04, 0x05
        /*012e*/ 	.short	(.L_570 - .L_569)
.L_569:
        /*0130*/ 	.word	0x00000200
        /*0134*/ 	.word	0x00000001
        /*0138*/ 	.word	0x00000001


	//----- nvinfo : EIATTR_CRS_STACK_SIZE
	.align		4
.L_570:
        /*013c*/ 	.byte	0x04, 0x1e
        /*013e*/ 	.short	(.L_572 - .L_571)
.L_571:
        /*0140*/ 	.word	0x00000000


	//----- nvinfo : EIATTR_CBANK_PARAM_SIZE
	.align		4
.L_572:
        /*0144*/ 	.byte	0x03, 0x19
        /*0146*/ 	.short	0x001d


	//----- nvinfo : EIATTR_PARAM_CBANK
	.align		4
        /*0148*/ 	.byte	0x04, 0x0a
        /*014a*/ 	.short	(.L_574 - .L_573)
	.align		4
.L_573:
        /*014c*/ 	.word	index@(.nv.constant0._ZN3cub18CUB_300001_SM_10006detail6reduce28DeviceReduceSingleTileKernelINS2_10policy_hubIfjN4cuda3std3__44plusIfEEE10Policy1000EN6thrust24THRUST_300001_SM_1000_NS6detail15normal_iteratorINSD_10device_ptrIfEEEEPfjS9_ffNS7_10__identityEEEvT0_T1_T2_T3_T4_T6_)
        /*0150*/ 	.short	0x0380
        /*0152*/ 	.short	0x001d


	//----- nvinfo : EIATTR_SW_WAR
	.align		4
.L_574:
        /*0154*/ 	.byte	0x04, 0x36
        /*0156*/ 	.short	(.L_576 - .L_575)
.L_575:
        /*0158*/ 	.word	0x00000008
.L_576:


//--------------------- .nv.info._ZN3cub18CUB_300001_SM_10006detail9transform16transform_kernelINS2_10policy_hubILb1EN4cuda3std3__45tupleIJN6thrust24THRUST_300001_SM_1000_NS17counting_iteratorIjNSA_11use_defaultESC_SC_EEEEEE10policy1000El3prgNSA_6detail15normal_iteratorINSA_10device_ptrIfEEEEJSD_EEEvT0_iT1_T2_DpNS2_10kernel_argIT3_EE --------------------------
	.section	.nv.info._ZN3cub18CUB_300001_SM_10006detail9transform16transform_kernelINS2_10policy_hubILb1EN4cuda3std3__45tupleIJN6thrust24THRUST_300001_SM_1000_NS17counting_iteratorIjNSA_11use_defaultESC_SC_EEEEEE10policy1000El3prgNSA_6detail15normal_iteratorINSA_10device_ptrIfEEEEJSD_EEEvT0_iT1_T2_DpNS2_10kernel_argIT3_EE,"",@"SHT_CUDA_INFO"
	.sectionflags	@""
	.align	4


	//----- nvinfo : EIATTR_CUDA_API_VERSION
	.align		4
        /*0000*/ 	.byte	0x04, 0x37
        /*0002*/ 	.short	(.L_578 - .L_577)
.L_577:
        /*0004*/ 	.word	0x00000082


	//----- nvinfo : EIATTR_KPARAM_INFO
	.align		4
.L_578:
        /*0008*/ 	.byte	0x04, 0x17
        /*000a*/ 	.short	(.L_580 - .L_579)
.L_579:
        /*000c*/ 	.word	0x00000000
        /*0010*/ 	.short	0x0004
        /*0012*/ 	.short	0x0020
        /*0014*/ 	.byte	0x00, 0xf0, 0x41, 0x00


	//----- nvinfo : EIATTR_KPARAM_INFO
	.align		4
.L_580:
        /*0018*/ 	.byte	0x04, 0x17
        /*001a*/ 	.short	(.L_582 - .L_581)
.L_581:
        /*001c*/ 	.word	0x00000000
        /*0020*/ 	.short	0x0003
        /*0022*/ 	.short	0x0018
        /*0024*/ 	.byte	0x00, 0xf0, 0x21, 0x00


	//----- nvinfo : EIATTR_KPARAM_INFO
	.align		4
.L_582:
        /*0028*/ 	.byte	0x04, 0x17
        /*002a*/ 	.short	(.L_584 - .L_583)
.L_583:
        /*002c*/ 	.word	0x00000000
        /*0030*/ 	.short	0x0002
        /*0032*/ 	.short	0x000c
        /*0034*/ 	.byte	0x00, 0xf0, 0x21, 0x00


	//----- nvinfo : EIATTR_KPARAM_INFO
	.align		4
.L_584:
        /*0038*/ 	.byte	0x04, 0x17
        /*003a*/ 	.short	(.L_586 - .L_585)
.L_585:
        /*003c*/ 	.word	0x00000000
        /*0040*/ 	.short	0x0001
        /*0042*/ 	.short	0x0008
        /*0044*/ 	.byte	0x00, 0xf0, 0x11, 0x00


	//----- nvinfo : EIATTR_KPARAM_INFO
	.align		4
.L_586:
        /*0048*/ 	.byte	0x04, 0x17
        /*004a*/ 	.short	(.L_588 - .L_587)
.L_587:
        /*004c*/ 	.word	0x00000000
        /*0050*/ 	.short	0x0000
        /*0052*/ 	.short	0x0000
        /*0054*/ 	.byte	0x00, 0xf0, 0x21, 0x00


	//----- nvinfo : EIATTR_SPARSE_MMA_MASK
	.align		4
.L_588:
        /*0058*/ 	.byte	0x03, 0x50
        /*005a*/ 	.short	0x0000


	//----- nvinfo : EIATTR_MAXREG_COUNT
	.align		4
        /*005c*/ 	.byte	0x03, 0x1b
        /*005e*/ 	.short	0x00ff


	//----- nvinfo : EIATTR_MERCURY_ISA_VERSION
	.align		4
        /*0060*/ 	.byte	0x03, 0x5f
        /*0062*/ 	.short	0x0101


	//----- nvinfo : EIATTR_VRC_CTA_INIT_COUNT
	.align		4
        /*0064*/ 	.byte	0x02, 0x4a
	.zero		1
	.zero		1


	//----- nvinfo : EIATTR_EXIT_INSTR_OFFSETS
	.align		4
        /*0068*/ 	.byte	0x04, 0x1c
        /*006a*/ 	.short	(.L_590 - .L_589)


	//   ....[0]....
.L_589:
        /*006c*/ 	.word	0x00000170


	//   ....[1]....
        /*0070*/ 	.word	0x00000860


	//   ....[2]....
        /*0074*/ 	.word	0x00000880


	//   ....[3]....
        /*0078*/ 	.word	0x00000f00


	//----- nvinfo : EIATTR_MAX_THREADS
	.align		4
.L_590:
        /*007c*/ 	.byte	0x04, 0x05
        /*007e*/ 	.short	(.L_592 - .L_591)
.L_591:
        /*0080*/ 	.word	0x00000080
        /*0084*/ 	.word	0x00000001
        /*0088*/ 	.word	0x00000001


	//----- nvinfo : EIATTR_CRS_STACK_SIZE
	.align		4
.L_592:
        /*008c*/ 	.byte	0x04, 0x1e
        /*008e*/ 	.short	(.L_594 - .L_593)
.L_593:
        /*0090*/ 	.word	0x00000000


	//----- nvinfo : EIATTR_CBANK_PARAM_SIZE
	.align		4
.L_594:
        /*0094*/ 	.byte	0x03, 0x19
        /*0096*/ 	.short	0x0030


	//----- nvinfo : EIATTR_PARAM_CBANK
	.align		4
        /*0098*/ 	.byte	0x04, 0x0a
        /*009a*/ 	.short	(.L_596 - .L_595)
	.align		4
.L_595:
        /*009c*/ 	.word	index@(.nv.constant0._ZN3cub18CUB_300001_SM_10006detail9transform16transform_kernelINS2_10policy_hubILb1EN4cuda3std3__45tupleIJN6thrust24THRUST_300001_SM_1000_NS17counting_iteratorIjNSA_11use_defaultESC_SC_EEEEEE10policy1000El3prgNSA_6detail15normal_iteratorINSA_10device_ptrIfEEEEJSD_EEEvT0_iT1_T2_DpNS2_10kernel_argIT3_EE)
        /*00a0*/ 	.short	0x0380
        /*00a2*/ 	.short	0x0030


	//----- nvinfo : EIATTR_SW_WAR
	.align		4
.L_596:
        /*00a4*/ 	.byte	0x04, 0x36
        /*00a6*/ 	.short	(.L_598 - .L_597)
.L_597:
        /*00a8*/ 	.word	0x00000008
.L_598:


//--------------------- .nv.info._ZN3cub18CUB_300001_SM_10006detail9transform16transform_kernelINS2_10policy_hubILb1EN4cuda3std3__45tupleIJN6thrust24THRUST_300001_SM_1000_NS17counting_iteratorIjNSA_11use_defaultESC_SC_EEEEEE10policy1000Ei3prgNSA_6detail15normal_iteratorINSA_10device_ptrIfEEEEJSD_EEEvT0_iT1_T2_DpNS2_10kernel_argIT3_EE --------------------------
	.section	.nv.info._ZN3cub18CUB_300001_SM_10006detail9transform16transform_kernelINS2_10policy_hubILb1EN4cuda3std3__45tupleIJN6thrust24THRUST_300001_SM_1000_NS17counting_iteratorIjNSA_11use_defaultESC_SC_EEEEEE10policy1000Ei3prgNSA_6detail15normal_iteratorINSA_10device_ptrIfEEEEJSD_EEEvT0_iT1_T2_DpNS2_10kernel_argIT3_EE,"",@"SHT_CUDA_INFO"
	.sectionflags	@""
	.align	4


	//----- nvinfo : EIATTR_CUDA_API_VERSION
	.align		4
        /*0000*/ 	.byte	0x04, 0x37
        /*0002*/ 	.short	(.L_600 - .L_599)
.L_599:
        /*0004*/ 	.word	0x00000082


	//----- nvinfo : EIATTR_KPARAM_INFO
	.align		4
.L_600:
        /*0008*/ 	.byte	0x04, 0x17
        /*000a*/ 	.short	(.L_602 - .L_601)
.L_601:
        /*000c*/ 	.word	0x00000000
        /*0010*/ 	.short	0x0004
        /*0012*/ 	.short	0x0018
        /*0014*/ 	.byte	0x00, 0xf0, 0x41, 0x00


	//----- nvinfo : EIATTR_KPARAM_INFO
	.align		4
.L_602:
        /*0018*/ 	.byte	0x04, 0x17
        /*001a*/ 	.short	(.L_604 - .L_603)
.L_603:
        /*001c*/ 	.word	0x00000000
        /*0020*/ 	.short	0x0003
        /*0022*/ 	.short	0x0010
        /*0024*/ 	.byte	0x00, 0xf0, 0x21, 0x00


	//----- nvinfo : EIATTR_KPARAM_INFO
	.align		4
.L_604:
        /*0028*/ 	.byte	0x04, 0x17
        /*002a*/ 	.short	(.L_606 - .L_605)
.L_605:
        /*002c*/ 	.word	0x00000000
        /*0030*/ 	.short	0x0002
        /*0032*/ 	.short	0x0008
        /*0034*/ 	.byte	0x00, 0xf0, 0x21, 0x00


	//----- nvinfo : EIATTR_KPARAM_INFO
	.align		4
.L_606:
        /*0038*/ 	.byte	0x04, 0x17
        /*003a*/ 	.short	(.L_608 - .L_607)
.L_607:
        /*003c*/ 	.word	0x00000000
        /*0040*/ 	.short	0x0001
        /*0042*/ 	.short	0x0004
        /*0044*/ 	.byte	0x00, 0xf0, 0x11, 0x00


	//----- nvinfo : EIATTR_KPARAM_INFO
	.align		4
.L_608:
        /*0048*/ 	.byte	0x04, 0x17
        /*004a*/ 	.short	(.L_610 - .L_609)
.L_609:
        /*004c*/ 	.word	0x00000000
        /*0050*/ 	.short	0x0000
        /*0052*/ 	.short	0x0000
        /*0054*/ 	.byte	0x00, 0xf0, 0x11, 0x00


	//----- nvinfo : EIATTR_SPARSE_MMA_MASK
	.align		4
.L_610:
        /*0058*/ 	.byte	0x03, 0x50
        /*005a*/ 	.short	0x0000


	//----- nvinfo : EIATTR_MAXREG_COUNT
	.align		4
        /*005c*/ 	.byte	0x03, 0x1b
        /*005e*/ 	.short	0x00ff


	//----- nvinfo : EIATTR_MERCURY_ISA_VERSION
	.align		4
        /*0060*/ 	.byte	0x03, 0x5f
        /*0062*/ 	.short	0x0101


	//----- nvinfo : EIATTR_VRC_CTA_INIT_COUNT
	.align		4
        /*0064*/ 	.byte	0x02, 0x4a
	.zero		1
	.zero		1


	//----- nvinfo : EIATTR_EXIT_INSTR_OFFSETS
	.align		4
        /*0068*/ 	.byte	0x04, 0x1c
        /*006a*/ 	.short	(.L_612 - .L_611)


	//   ....[0]....
.L_611:
        /*006c*/ 	.word	0x000000f0


	//   ....[1]....
        /*0070*/ 	.word	0x00000770


	//   ....[2]....
        /*0074*/ 	.word	0x000007a0


	//   ....[3]....
        /*0078*/ 	.word	0x00000e80


	//----- nvinfo : EIATTR_MAX_THREADS
	.align		4
.L_612:
        /*007c*/ 	.byte	0x04, 0x05
        /*007e*/ 	.short	(.L_614 - .L_613)
.L_613:
        /*0080*/ 	.word	0x00000080
        /*0084*/ 	.word	0x00000001
        /*0088*/ 	.word	0x00000001


	//----- nvinfo : EIATTR_CRS_STACK_SIZE
	.align		4
.L_614:
        /*008c*/ 	.byte	0x04, 0x1e
        /*008e*/ 	.short	(.L_616 - .L_615)
.L_615:
        /*0090*/ 	.word	0x00000000


	//----- nvinfo : EIATTR_CBANK_PARAM_SIZE
	.align		4
.L_616:
        /*0094*/ 	.byte	0x03, 0x19
        /*0096*/ 	.short	0x0028


	//----- nvinfo : EIATTR_PARAM_CBANK
	.align		4
        /*0098*/ 	.byte	0x04, 0x0a
        /*009a*/ 	.short	(.L_618 - .L_617)
	.align		4
.L_617:
        /*009c*/ 	.word	index@(.nv.constant0._ZN3cub18CUB_300001_SM_10006detail9transform16transform_kernelINS2_10policy_hubILb1EN4cuda3std3__45tupleIJN6thrust24THRUST_300001_SM_1000_NS17counting_iteratorIjNSA_11use_defaultESC_SC_EEEEEE10policy1000Ei3prgNSA_6detail15normal_iteratorINSA_10device_ptrIfEEEEJSD_EEEvT0_iT1_T2_DpNS2_10kernel_argIT3_EE)
        /*00a0*/ 	.short	0x0380
        /*00a2*/ 	.short	0x0028


	//----- nvinfo : EIATTR_SW_WAR
	.align		4
.L_618:
        /*00a4*/ 	.byte	0x04, 0x36
        /*00a6*/ 	.short	(.L_620 - .L_619)
.L_619:
        /*00a8*/ 	.word	0x00000008
.L_620:


//--------------------- .nv.info._ZN3cub18CUB_300001_SM_10006detail9transform16transform_kernelINS2_10policy_hubILb1EN4cuda3std3__45tupleIJN6thrust24THRUST_300001_SM_1000_NS6detail15normal_iteratorINSA_10device_ptrIfEEEEEEEE10policy1000El6squareIfESF_JPfEEEvT0_iT1_T2_DpNS2_10kernel_argIT3_EE --------------------------
	.section	.nv.info._ZN3cub18CUB_300001_SM_10006detail9transform16transform_kernelINS2_10policy_hubILb1EN4cuda3std3__45tupleIJN6thrust24THRUST_300001_SM_1000_NS6detail15normal_iteratorINSA_10device_ptrIfEEEEEEEE10policy1000El6squareIfESF_JPfEEEvT0_iT1_T2_DpNS2_10kernel_argIT3_EE,"",@"SHT_CUDA_INFO"
	.sectionflags	@""
	.align	4


	//----- nvinfo : EIATTR_CUDA_API_VERSION
	.align		4
        /*0000*/ 	.byte	0x04, 0x37
        /*0002*/ 	.short	(.L_622 - .L_621)
.L_621:
        /*0004*/ 	.word	0x00000082


	//----- nvinfo : EIATTR_KPARAM_INFO
	.align		4
.L_622:
        /*0008*/ 	.byte	0x04, 0x17
        /*000a*/ 	.short	(.L_624 - .L_623)
.L_623:
        /*000c*/ 	.word	0x00000000
        /*0010*/ 	.short	0x0004
        /*0012*/ 	.short	0x0018
        /*0014*/ 	.byte	0x00, 0xf0, 0x41, 0x00


	//----- nvinfo : EIATTR_KPARAM_INFO
	.align		4
.L_624:
        /*0018*/ 	.byte	0x04, 0x17
        /*001a*/ 	.short	(.L_626 - .L_625)
.L_625:
        /*001c*/ 	.word	0x00000000
        /*0020*/ 	.short	0x0003
        /*0022*/ 	.short	0x0010
        /*0024*/ 	.byte	0x00, 0xf0, 0x21, 0x00


	//----- nvinfo : EIATTR_KPARAM_INFO
	.align		4
.L_626:
        /*0028*/ 	.byte	0x04, 0x17
        /*002a*/ 	.short	(.L_628 - .L_627)
.L_627:
        /*002c*/ 	.word	0x00000000
        /*0030*/ 	.short	0x0002
        /*0032*/ 	.short	0x000c
        /*0034*/ 	.byte	0x00, 0xf0, 0x05, 0x00


	//----- nvinfo : EIATTR_KPARAM_INFO
	.align		4
.L_628:
        /*0038*/ 	.byte	0x04, 0x17
        /*003a*/ 	.short	(.L_630 - .L_629)
.L_629:
        /*003c*/ 	.word	0x00000000
        /*0040*/ 	.short	0x0001
        /*0042*/ 	.short	0x0008
        /*0044*/ 	.byte	0x00, 0xf0, 0x11, 0x00


	//----- nvinfo : EIATTR_KPARAM_INFO
	.align		4
.L_630:
        /*0048*/ 	.byte	0x04, 0x17
        /*004a*/ 	.short	(.L_632 - .L_631)
.L_631:
        /*004c*/ 	.word	0x00000000
        /*0050*/ 	.short	0x0000
        /*0052*/ 	.short	0x0000
        /*0054*/ 	.byte	0x00, 0xf0, 0x21, 0x00


	//----- nvinfo : EIATTR_SPARSE_MMA_MASK
	.align		4
.L_632:
        /*0058*/ 	.byte	0x03, 0x50
        /*005a*/ 	.short	0x0000


	//----- nvinfo : EIATTR_MAXREG_COUNT
	.align		4
        /*005c*/ 	.byte	0x03, 0x1b
        /*005e*/ 	.short	0x00ff


	//----- nvinfo : EIATTR_MERCURY_ISA_VERSION
	.align		4
        /*0060*/ 	.byte	0x03, 0x5f
        /*0062*/ 	.short	0x0101


	//----- nvinfo : EIATTR_VRC_CTA_INIT_COUNT
	.align		4
        /*0064*/ 	.byte	0x02, 0x4a
	.zero		1
	.zero		1


	//----- nvinfo : EIATTR_EXIT_INSTR_OFFSETS
	.align		4
        /*0068*/ 	.byte	0x04, 0x1c
        /*006a*/ 	.short	(.L_634 - .L_633)


	//   ....[0]....
.L_633:
        /*006c*/ 	.word	0x000002a0


	//   ....[1]....
        /*0070*/ 	.word	0x00000a30


	//   ....[2]....
        /*0074*/ 	.word	0x00000c60


	//   ....[3]....
        /*0078*/ 	.word	0x00000da0


	//   ....[4]....
        /*007c*/ 	.word	0x00000dd0


	//   ....[5]....
        /*0080*/ 	.word	0x00000e30


	//   ....[6]....
        /*0084*/ 	.word	0x00000e50


	//   ....[7]....
        /*0088*/ 	.word	0x00001310


	//   ....[8]....
        /*008c*/ 	.word	0x00001520


	//   ....[9]....
        /*0090*/ 	.word	0x00001670


	//   ....[10]....
        /*0094*/ 	.word	0x00001710


	//----- nvinfo : EIATTR_MAX_THREADS
	.align		4
.L_634:
        /*0098*/ 	.byte	0x04, 0x05
        /*009a*/ 	.short	(.L_636 - .L_635)
.L_635:
        /*009c*/ 	.word	0x00000080
        /*00a0*/ 	.word	0x00000001
        /*00a4*/ 	.word	0x00000001


	//----- nvinfo : EIATTR_CRS_STACK_SIZE
	.align		4
.L_636:
        /*00a8*/ 	.byte	0x04, 0x1e
        /*00aa*/ 	.short	(.L_638 - .L_637)
.L_637:
        /*00ac*/ 	.word	0x00000000


	//----- nvinfo : EIATTR_CBANK_PARAM_SIZE
	.align		4
.L_638:
        /*00b0*/ 	.byte	0x03, 0x19
        /*00b2*/ 	.short	0x0028


	//----- nvinfo : EIATTR_PARAM_CBANK
	.align		4
        /*00b4*/ 	.byte	0x04, 0x0a
        /*00b6*/ 	.short	(.L_640 - .L_639)
	.align		4
.L_639:
        /*00b8*/ 	.word	index@(.nv.constant0._ZN3cub18CUB_300001_SM_10006detail9transform16transform_kernelINS2_10policy_hubILb1EN4cuda3std3__45tupleIJN6thrust24THRUST_300001_SM_1000_NS6detail15normal_iteratorINSA_10device_ptrIfEEEEEEEE10policy1000El6squareIfESF_JPfEEEvT0_iT1_T2_DpNS2_10kernel_argIT3_EE)
        /*00bc*/ 	.short	0x0380
        /*00be*/ 	.short	0x0028


	//----- nvinfo : EIATTR_SW_WAR
	.align		4
.L_640:
        /*00c0*/ 	.byte	0x04, 0x36
        /*00c2*/ 	.short	(.L_642 - .L_641)
.L_641:
        /*00c4*/ 	.word	0x00000008
.L_642:


//--------------------- .nv.info._ZN3cub18CUB_300001_SM_10006detail9transform16transform_kernelINS2_10policy_hubILb1EN4cuda3std3__45tupleIJN6thrust24THRUST_300001_SM_1000_NS6detail15normal_iteratorINSA_10device_ptrIfEEEEEEEE10policy1000Ei6squareIfESF_JPfEEEvT0_iT1_T2_DpNS2_10kernel_argIT3_EE --------------------------
	.section	.nv.info._ZN3cub18CUB_300001_SM_10006detail9transform16transform_kernelINS2_10policy_hubILb1EN4cuda3std3__45tupleIJN6thrust24THRUST_300001_SM_1000_NS6detail15normal_iteratorINSA_10device_ptrIfEEEEEEEE10policy1000Ei6squareIfESF_JPfEEEvT0_iT1_T2_DpNS2_10kernel_argIT3_EE,"",@"SHT_CUDA_INFO"
	.sectionflags	@""
	.align	4


	//----- nvinfo : EIATTR_CUDA_API_VERSION
	.align		4
        /*0000*/ 	.byte	0x04, 0x37
        /*0002*/ 	.short	(.L_644 - .L_643)
.L_643:
        /*0004*/ 	.word	0x00000082


	//----- nvinfo : EIATTR_KPARAM_INFO
	.align		4
.L_644:
        /*0008*/ 	.byte	0x04, 0x17
        /*000a*/ 	.short	(.L_646 - .L_645)
.L_645:
        /*000c*/ 	.word	0x00000000
        /*0010*/ 	.short	0x0004
        /*0012*/ 	.short	0x0018
        /*0014*/ 	.byte	0x00, 0xf0, 0x41, 0x00


	//----- nvinfo : EIATTR_KPARAM_INFO
	.align		4
.L_646:
        /*0018*/ 	.byte	0x04, 0x17
        /*001a*/ 	.short	(.L_648 - .L_647)
.L_647:
        /*001c*/ 	.word	0x00000000
        /*0020*/ 	.short	0x0003
        /*0022*/ 	.short	0x0010
        /*0024*/ 	.byte	0x00, 0xf0, 0x21, 0x00


	//----- nvinfo : EIATTR_KPARAM_INFO
	.align		4
.L_648:
        /*0028*/ 	.byte	0x04, 0x17
        /*002a*/ 	.short	(.L_650 - .L_649)
.L_649:
        /*002c*/ 	.word	0x00000000
        /*0030*/ 	.short	0x0002
        /*0032*/ 	.short	0x0008
        /*0034*/ 	.byte	0x00, 0xf0, 0x05, 0x00


	//----- nvinfo : EIATTR_KPARAM_INFO
	.align		4
.L_650:
        /*0038*/ 	.byte	0x04, 0x17
        /*003a*/ 	.short	(.L_652 - .L_651)
.L_651:
        /*003c*/ 	.word	0x00000000
        /*0040*/ 	.short	0x0001
        /*0042*/ 	.short	0x0004
        /*0044*/ 	.byte	0x00, 0xf0, 0x11, 0x00


	//----- nvinfo : EIATTR_KPARAM_INFO
	.align		4
.L_652:
        /*0048*/ 	.byte	0x04, 0x17
        /*004a*/ 	.short	(.L_654 - .L_653)
.L_653:
        /*004c*/ 	.word	0x00000000
        /*0050*/ 	.short	0x0000
        /*0052*/ 	.short	0x0000
        /*0054*/ 	.byte	0x00, 0xf0, 0x11, 0x00


	//----- nvinfo : EIATTR_SPARSE_MMA_MASK
	.align		4
.L_654:
        /*0058*/ 	.byte	0x03, 0x50
        /*005a*/ 	.short	0x0000


	//----- nvinfo : EIATTR_MAXREG_COUNT
	.align		4
        /*005c*/ 	.byte	0x03, 0x1b
        /*005e*/ 	.short	0x00ff


	//----- nvinfo : EIATTR_MERCURY_ISA_VERSION
	.align		4
        /*0060*/ 	.byte	0x03, 0x5f
        /*0062*/ 	.short	0x0101


	//----- nvinfo : EIATTR_VRC_CTA_INIT_COUNT
	.align		4
        /*0064*/ 	.byte	0x02, 0x4a
	.zero		1
	.zero		1


	//----- nvinfo : EIATTR_EXIT_INSTR_OFFSETS
	.align		4
        /*0068*/ 	.byte	0x04, 0x1c
        /*006a*/ 	.short	(.L_656 - .L_655)


	//   ....[0]....
.L_655:
        /*006c*/ 	.word	0x000001f0


	//   ....[1]....
        /*0070*/ 	.word	0x000006b0


	//   ....[2]....
        /*0074*/ 	.word	0x000008d0


	//   ....[3]....
        /*0078*/ 	.word	0x00000a20


	//   ....[4]....
        /*007c*/ 	.word	0x00000ae0


	//   ....[5]....
        /*0080*/ 	.word	0x00000b00


	//   ....[6]....
        /*0084*/ 	.word	0x00000ea0


	//   ....[7]....
        /*0088*/ 	.word	0x000010d0


	//   ....[8]....
        /*008c*/ 	.word	0x00001210


	//   ....[9]....
        /*0090*/ 	.word	0x00001240


	//   ....[10]....
        /*0094*/ 	.word	0x000012a0


	//----- nvinfo : EIATTR_MAX_THREADS
	.align		4
.L_656:
        /*0098*/ 	.byte	0x04, 0x05
        /*009a*/ 	.short	(.L_658 - .L_657)
.L_657:
        /*009c*/ 	.word	0x00000080
        /*00a0*/ 	.word	0x00000001
        /*00a4*/ 	.word	0x00000001


	//----- nvinfo : EIATTR_CRS_STACK_SIZE
	.align		4
.L_658:
        /*00a8*/ 	.byte	0x04, 0x1e
        /*00aa*/ 	.short	(.L_660 - .L_659)
.L_659:
        /*00ac*/ 	.word	0x00000000


	//----- nvinfo : EIATTR_CBANK_PARAM_SIZE
	.align		4
.L_660:
        /*00b0*/ 	.byte	0x03, 0x19
        /*00b2*/ 	.short	0x0028


	//----- nvinfo : EIATTR_PARAM_CBANK
	.align		4
        /*00b4*/ 	.byte	0x04, 0x0a
        /*00b6*/ 	.short	(.L_662 - .L_661)
	.align		4
.L_661:
        /*00b8*/ 	.word	index@(.nv.constant0._ZN3cub18CUB_300001_SM_10006detail9transform16transform_kernelINS2_10policy_hubILb1EN4cuda3std3__45tupleIJN6thrust24THRUST_300001_SM_1000_NS6detail15normal_iteratorINSA_10device_ptrIfEEEEEEEE10policy1000Ei6squareIfESF_JPfEEEvT0_iT1_T2_DpNS2_10kernel_argIT3_EE)
        /*00bc*/ 	.short	0x0380
        /*00be*/ 	.short	0x0028


	//----- nvinfo : EIATTR_SW_WAR
	.align		4
.L_662:
        /*00c0*/ 	.byte	0x04, 0x36
        /*00c2*/ 	.short	(.L_664 - .L_663)
.L_663:
        /*00c4*/ 	.word	0x00000008
.L_664:


//--------------------- .nv.info._ZN3cub18CUB_300001_SM_10006detail9transform16transform_kernelINS2_10policy_hubILb1EN4cuda3std3__45tupleIJN6thrust24THRUST_300001_SM_1000_NS6detail15normal_iteratorINSA_10device_ptrIfEEEEEEEE10policy1000El6minus5IfESF_JPfEEEvT0_iT1_T2_DpNS2_10kernel_argIT3_EE --------------------------
	.section	.nv.info._ZN3cub18CUB_300001_SM_10006detail9transform16transform_kernelINS2_10policy_hubILb1EN4cuda3std3__45tupleIJN6thrust24THRUST_300001_SM_1000_NS6detail15normal_iteratorINSA_10device_ptrIfEEEEEEEE10policy1000El6minus5IfESF_JPfEEEvT0_iT1_T2_DpNS2_10kernel_argIT3_EE,"",@"SHT_CUDA_INFO"
	.sectionflags	@""
	.align	4


	//----- nvinfo : EIATTR_CUDA_API_VERSION
	.align		4
        /*0000*/ 	.byte	0x04, 0x37
        /*0002*/ 	.short	(.L_666 - .L_665)
.L_665:
        /*0004*/ 	.word	0x00000082


	//----- nvinfo : EIATTR_KPARAM_INFO
	.align		4
.L_666:
        /*0008*/ 	.byte	0x04, 0x17
        /*000a*/ 	.short	(.L_668 - .L_667)
.L_667:
        /*000c*/ 	.word	0x00000000
        /*0010*/ 	.short	0x0004
        /*0012*/ 	.short	0x0018
        /*0014*/ 	.byte	0x00, 0xf0, 0x41, 0x00


	//----- nvinfo : EIATTR_KPARAM_INFO
	.align		4
.L_668:
        /*0018*/ 	.byte	0x04, 0x17
        /*001a*/ 	.short	(.L_670 - .L_669)
.L_669:
        /*001c*/ 	.word	0x00000000
        /*0020*/ 	.short	0x0003
        /*0022*/ 	.short	0x0010
        /*0024*/ 	.byte	0x00, 0xf0, 0x21, 0x00


	//----- nvinfo : EIATTR_KPARAM_INFO
	.align		4
.L_670:
        /*0028*/ 	.byte	0x04, 0x17
        /*002a*/ 	.short	(.L_672 - .L_671)
.L_671:
        /*002c*/ 	.word	0x00000000
        /*0030*/ 	.short	0x0002
        /*0032*/ 	.short	0x000c
        /*0034*/ 	.byte	0x00, 0xf0, 0x05, 0x00


	//----- nvinfo : EIATTR_KPARAM_INFO
	.align		4
.L_672:
        /*0038*/ 	.byte	0x04, 0x17
        /*003a*/ 	.short	(.L_674 - .L_673)
.L_673:
        /*003c*/ 	.word	0x00000000
        /*0040*/ 	.short	0x0001
        /*0042*/ 	.short	0x0008
        /*0044*/ 	.byte	0x00, 0xf0, 0x11, 0x00


	//----- nvinfo : EIATTR_KPARAM_INFO
	.align		4
.L_674:
        /*0048*/ 	.byte	0x04, 0x17
        /*004a*/ 	.short	(.L_676 - .L_675)
.L_675:
        /*004c*/ 	.word	0x00000000
        /*0050*/ 	.short	0x0000
        /*0052*/ 	.short	0x0000
        /*0054*/ 	.byte	0x00, 0xf0, 0x21, 0x00


	//----- nvinfo : EIATTR_SPARSE_MMA_MASK
	.align		4
.L_676:
        /*0058*/ 	.byte	0x03, 0x50
        /*005a*/ 	.short	0x0000


	//----- nvinfo : EIATTR_MAXREG_COUNT
	.align		4
        /*005c*/ 	.byte	0x03, 0x1b
        /*005e*/ 	.short	0x00ff


	//----- nvinfo : EIATTR_MERCURY_ISA_VERSION
	.align		4
        /*0060*/ 	.byte	0x03, 0x5f
        /*0062*/ 	.short	0x0101


	//----- nvinfo : EIATTR_VRC_CTA_INIT_COUNT
	.align		4
        /*0064*/ 	.byte	0x02, 0x4a
	.zero		1
	.zero		1


	//----- nvinfo : EIATTR_EXIT_INSTR_OFFSETS
	.align		4
        /*0068*/ 	.byte	0x04, 0x1c
        /*006a*/ 	.short	(.L_678 - .L_677)


	//   ....[0]....
.L_677:
        /*006c*/ 	.word	0x000002a0


	//   ....[1]....
        /*0070*/ 	.word	0x00000a30


	//   ....[2]....
        /*0074*/ 	.word	0x00000c60


	//   ....[3]....
        /*0078*/ 	.word	0x00000da0


	//   ....[4]....
        /*007c*/ 	.word	0x00000dd0


	//   ....[5]....
        /*0080*/ 	.word	0x00000e30


	//   ....[6]....
        /*0084*/ 	.word	0x00000e50


	//   ....[7]....
        /*0088*/ 	.word	0x00001310


	//   ....[8]....
        /*008c*/ 	.word	0x00001520


	//   ....[9]....
        /*0090*/ 	.word	0x00001670


	//   ....[10]....
        /*0094*/ 	.word	0x00001710


	//----- nvinfo : EIATTR_MAX_THREADS
	.align		4
.L_678:
        /*0098*/ 	.byte	0x04, 0x05
        /*009a*/ 	.short	(.L_680 - .L_679)
.L_679:
        /*009c*/ 	.word	0x00000080
        /*00a0*/ 	.word	0x00000001
        /*00a4*/ 	.word	0x00000001


	//----- nvinfo : EIATTR_CRS_STACK_SIZE
	.align		4
.L_680:
        /*00a8*/ 	.byte	0x04, 0x1e
        /*00aa*/ 	.short	(.L_682 - .L_681)
.L_681:
        /*00ac*/ 	.word	0x00000000


	//----- nvinfo : EIATTR_CBANK_PARAM_SIZE
	.align		4
.L_682:
        /*00b0*/ 	.byte	0x03, 0x19
        /*00b2*/ 	.short	0x0028


	//----- nvinfo : EIATTR_PARAM_CBANK
	.align		4
        /*00b4*/ 	.byte	0x04, 0x0a
        /*00b6*/ 	.short	(.L_684 - .L_683)
	.align		4
.L_683:
        /*00b8*/ 	.word	index@(.nv.constant0._ZN3cub18CUB_300001_SM_10006detail9transform16transform_kernelINS2_10policy_hubILb1EN4cuda3std3__45tupleIJN6thrust24THRUST_300001_SM_1000_NS6detail15normal_iteratorINSA_10device_ptrIfEEEEEEEE10policy1000El6minus5IfESF_JPfEEEvT0_iT1_T2_DpNS2_10kernel_argIT3_EE)
        /*00bc*/ 	.short	0x0380
        /*00be*/ 	.short	0x0028


	//----- nvinfo : EIATTR_SW_WAR
	.align		4
.L_684:
        /*00c0*/ 	.byte	0x04, 0x36
        /*00c2*/ 	.short	(.L_686 - .L_685)
.L_685:
        /*00c4*/ 	.word	0x00000008
.L_686:


//--------------------- .nv.info._ZN3cub18CUB_300001_SM_10006detail9transform16transform_kernelINS2_10policy_hubILb1EN4cuda3std3__45tupleIJN6thrust24THRUST_300001_SM_1000_NS6detail15normal_iteratorINSA_10device_ptrIfEEEEEEEE10policy1000Ei6minus5IfESF_JPfEEEvT0_iT1_T2_DpNS2_10kernel_argIT3_EE --------------------------
	.section	.nv.info._ZN3cub18CUB_300001_SM_10006detail9transform16transform_kernelINS2_10policy_hubILb1EN4cuda3std3__45tupleIJN6thrust24THRUST_300001_SM_1000_NS6detail15normal_iteratorINSA_10device_ptrIfEEEEEEEE10policy1000Ei6minus5IfESF_JPfEEEvT0_iT1_T2_DpNS2_10kernel_argIT3_EE,"",@"SHT_CUDA_INFO"
	.sectionflags	@""
	.align	4


	//----- nvinfo : EIATTR_CUDA_API_VERSION
	.align		4
        /*0000*/ 	.byte	0x04, 0x37
        /*0002*/ 	.short	(.L_688 - .L_687)
.L_687:
        /*0004*/ 	.word	0x00000082


	//----- nvinfo : EIATTR_KPARAM_INFO
	.align		4
.L_688:
        /*0008*/ 	.byte	0x04, 0x17
        /*000a*/ 	.short	(.L_690 - .L_689)
.L_689:
        /*000c*/ 	.word	0x00000000
        /*0010*/ 	.short	0x0004
        /*0012*/ 	.short	0x0018
        /*0014*/ 	.byte	0x00, 0xf0, 0x41, 0x00


	//----- nvinfo : EIATTR_KPARAM_INFO
	.align		4
.L_690:
        /*0018*/ 	.byte	0x04, 0x17
        /*001a*/ 	.short	(.L_692 - .L_691)
.L_691:
        /*001c*/ 	.word	0x00000000
        /*0020*/ 	.short	0x0003
        /*0022*/ 	.short	0x0010
        /*0024*/ 	.byte	0x00, 0xf0, 0x21, 0x00


	//----- nvinfo : EIATTR_KPARAM_INFO
	.align		4
.L_692:
        /*0028*/ 	.byte	0x04, 0x17
        /*002a*/ 	.short	(.L_694 - .L_693)
.L_693:
        /*002c*/ 	.word	0x00000000
        /*0030*/ 	.short	0x0002
        /*0032*/ 	.short	0x0008
        /*0034*/ 	.byte	0x00, 0xf0, 0x05, 0x00


	//----- nvinfo : EIATTR_KPARAM_INFO
	.align		4
.L_694:
        /*0038*/ 	.byte	0x04, 0x17
        /*003a*/ 	.short	(.L_696 - .L_695)
.L_695:
        /*003c*/ 	.word	0x00000000
        /*0040*/ 	.short	0x0001
        /*0042*/ 	.short	0x0004
        /*0044*/ 	.byte	0x00, 0xf0, 0x11, 0x00


	//----- nvinfo : EIATTR_KPARAM_INFO
	.align		4
.L_696:
        /*0048*/ 	.byte	0x04, 0x17
        /*004a*/ 	.short	(.L_698 - .L_697)
.L_697:
        /*004c*/ 	.word	0x00000000
        /*0050*/ 	.short	0x0000
        /*0052*/ 	.short	0x0000
        /*0054*/ 	.byte	0x00, 0xf0, 0x11, 0x00


	//----- nvinfo : EIATTR_SPARSE_MMA_MASK
	.align		4
.L_698:
        /*0058*/ 	.byte	0x03, 0x50
        /*005a*/ 	.short	0x0000


	//----- nvinfo : EIATTR_MAXREG_COUNT
	.align		4
        /*005c*/ 	.byte	0x03, 0x1b
        /*005e*/ 	.short	0x00ff


	//----- nvinfo : EIATTR_MERCURY_ISA_VERSION
	.align		4
        /*0060*/ 	.byte	0x03, 0x5f
        /*0062*/ 	.short	0x0101


	//----- nvinfo : EIATTR_VRC_CTA_INIT_COUNT
	.align		4
        /*0064*/ 	.byte	0x02, 0x4a
	.zero		1
	.zero		1


	//----- nvinfo : EIATTR_EXIT_INSTR_OFFSETS
	.align		4
        /*0068*/ 	.byte	0x04, 0x1c
        /*006a*/ 	.short	(.L_700 - .L_699)


	//   ....[0]....
.L_699:
        /*006c*/ 	.word	0x000001f0


	//   ....[1]....
        /*0070*/ 	.word	0x000006b0


	//   ....[2]....
        /*0074*/ 	.word	0x000008d0


	//   ....[3]....
        /*0078*/ 	.word	0x00000a20


	//   ....[4]....
        /*007c*/ 	.word	0x00000ae0


	//   ....[5]....
        /*0080*/ 	.word	0x00000b00


	//   ....[6]....
        /*0084*/ 	.word	0x00000ea0


	//   ....[7]....
        /*0088*/ 	.word	0x000010d0


	//   ....[8]....
        /*008c*/ 	.word	0x00001210


	//   ....[9]....
        /*0090*/ 	.word	0x00001240


	//   ....[10]....
        /*0094*/ 	.word	0x000012a0


	//----- nvinfo : EIATTR_MAX_THREADS
	.align		4
.L_700:
        /*0098*/ 	.byte	0x04, 0x05
        /*009a*/ 	.short	(.L_702 - .L_701)
.L_701:
        /*009c*/ 	.word	0x00000080
        /*00a0*/ 	.word	0x00000001
        /*00a4*/ 	.word	0x00000001


	//----- nvinfo : EIATTR_CRS_STACK_SIZE
	.align		4
.L_702:
        /*00a8*/ 	.byte	0x04, 0x1e
        /*00aa*/ 	.short	(.L_704 - .L_703)
.L_703:
        /*00ac*/ 	.word	0x00000000


	//----- nvinfo : EIATTR_CBANK_PARAM_SIZE
	.align		4
.L_704:
        /*00b0*/ 	.byte	0x03, 0x19
        /*00b2*/ 	.short	0x0028


	//----- nvinfo : EIATTR_PARAM_CBANK
	.align		4
        /*00b4*/ 	.byte	0x04, 0x0a
        /*00b6*/ 	.short	(.L_706 - .L_705)
	.align		4
.L_705:
        /*00b8*/ 	.word	index@(.nv.constant0._ZN3cub18CUB_300001_SM_10006detail9transform16transform_kernelINS2_10policy_hubILb1EN4cuda3std3__45tupleIJN6thrust24THRUST_300001_SM_1000_NS6detail15normal_iteratorINSA_10device_ptrIfEEEEEEEE10policy1000Ei6minus5IfESF_JPfEEEvT0_iT1_T2_DpNS2_10kernel_argIT3_EE)
        /*00bc*/ 	.short	0x0380
        /*00be*/ 	.short	0x0028


	//----- nvinfo : EIATTR_SW_WAR
	.align		4
.L_706:
        /*00c0*/ 	.byte	0x04, 0x36
        /*00c2*/ 	.short	(.L_708 - .L_707)
.L_707:
        /*00c4*/ 	.word	0x00000008
.L_708:


//--------------------- .nv.info._ZN3cub18CUB_300001_SM_10006detail8for_each13static_kernelINS2_12policy_hub_t12policy_500_tElN6thrust24THRUST_300001_SM_1000_NS8cuda_cub6__fill7functorINS7_6detail15normal_iteratorINS7_10device_ptrIfEEEEdEEEEvT0_T1_ --------------------------
	.section	.nv.info._ZN3cub18CUB_300001_SM_10006detail8for_each13static_kernelINS2_12policy_hub_t12policy_500_tElN6thrust24THRUST_300001_SM_1000_NS8cuda_cub6__fill7functorINS7_6detail15normal_iteratorINS7_10device_ptrIfEEEEdEEEEvT0_T1_,"",@"SHT_CUDA_INFO"
	.sectionflags	@""
	.align	4


	//----- nvinfo : EIATTR_CUDA_API_VERSION
	.align		4
        /*0000*/ 	.byte	0x04, 0x37
        /*0002*/ 	.short	(.L_710 - .L_709)
.L_709:
        /*0004*/ 	.word	0x00000082


	//----- nvinfo : EIATTR_KPARAM_INFO
	.align		4
.L_710:
        /*0008*/ 	.byte	0x04, 0x17
        /*000a*/ 	.short	(.L_712 - .L_711)
.L_711:
        /*000c*/ 	.word	0x00000000
        /*0010*/ 	.short	0x0001
        /*0012*/ 	.short	0x0008
        /*0014*/ 	.byte	0x00, 0xf0, 0x41, 0x00


	//----- nvinfo : EIATTR_KPARAM_INFO
	.align		4
.L_712:
        /*0018*/ 	.byte	0x04, 0x17
        /*001a*/ 	.short	(.L_714 - .L_713)
.L_713:
        /*001c*/ 	.word	0x00000000
        /*0020*/ 	.short	0x0000
        /*0022*/ 	.short	0x0000
        /*0024*/ 	.byte	0x00, 0xf0, 0x21, 0x00


	//----- nvinfo : EIATTR_SPARSE_MMA_MASK
	.align		4
.L_714:
        /*0028*/ 	.byte	0x03, 0x50
        /*002a*/ 	.short	0x0000


	//----- nvinfo : EIATTR_MAXREG_COUNT
	.align		4
        /*002c*/ 	.byte	0x03, 0x1b
        /*002e*/ 	.short	0x00ff


	//----- nvinfo : EIATTR_MERCURY_ISA_VERSION
	.align		4
        /*0030*/ 	.byte	0x03, 0x5f
        /*0032*/ 	.short	0x0101


	//----- nvinfo : EIATTR_VRC_CTA_INIT_COUNT
	.align		4
        /*0034*/ 	.byte	0x02, 0x4a
	.zero		1
	.zero		1


	//----- nvinfo : EIATTR_EXIT_INSTR_OFFSETS
	.align		4
        /*0038*/ 	.byte	0x04, 0x1c
        /*003a*/ 	.short	(.L_716 - .L_715)


	//   ....[0]....
.L_715:
        /*003c*/ 	.word	0x00000140


	//   ....[1]....
        /*0040*/ 	.word	0x00000260


	//   ....[2]....
        /*0044*/ 	.word	0x00000280


	//----- nvinfo : EIATTR_MAX_THREADS
	.align		4
.L_716:
        /*0048*/ 	.byte	0x04, 0x05
        /*004a*/ 	.short	(.L_718 - .L_717)
.L_717:
        /*004c*/ 	.word	0x00000100
        /*0050*/ 	.word	0x00000001
        /*0054*/ 	.word	0x00000001


	//----- nvinfo : EIATTR_CBANK_PARAM_SIZE
	.align		4
.L_718:
        /*0058*/ 	.byte	0x03, 0x19
        /*005a*/ 	.short	0x0018


	//----- nvinfo : EIATTR_PARAM_CBANK
	.align		4
        /*005c*/ 	.byte	0x04, 0x0a
        /*005e*/ 	.short	(.L_720 - .L_719)
	.align		4
.L_719:
        /*0060*/ 	.word	index@(.nv.constant0._ZN3cub18CUB_300001_SM_10006detail8for_each13static_kernelINS2_12policy_hub_t12policy_500_tElN6thrust24THRUST_300001_SM_1000_NS8cuda_cub6__fill7functorINS7_6detail15normal_iteratorINS7_10device_ptrIfEEEEdEEEEvT0_T1_)
        /*0064*/ 	.short	0x0380
        /*0066*/ 	.short	0x0018


	//----- nvinfo : EIATTR_SW_WAR
	.align		4
.L_720:
        /*0068*/ 	.byte	0x04, 0x36
        /*006a*/ 	.short	(.L_722 - .L_721)
.L_721:
        /*006c*/ 	.word	0x00000008
.L_722:


//--------------------- .nv.info._ZN3cub18CUB_300001_SM_10006detail8for_each13static_kernelINS2_12policy_hub_t12policy_500_tEmN6thrust24THRUST_300001_SM_1000_NS8cuda_cub20__uninitialized_fill7functorINS7_10device_ptrIfEEfEEEEvT0_T1_ --------------------------
	.section	.nv.info._ZN3cub18CUB_300001_SM_10006detail8for_each13static_kernelINS2_12policy_hub_t12policy_500_tEmN6thrust24THRUST_300001_SM_1000_NS8cuda_cub20__uninitialized_fill7functorINS7_10device_ptrIfEEfEEEEvT0_T1_,"",@"SHT_CUDA_INFO"
	.sectionflags	@""
	.align	4


	//----- nvinfo : EIATTR_CUDA_API_VERSION
	.align		4
        /*0000*/ 	.byte	0x04, 0x37
        /*0002*/ 	.short	(.L_724 - .L_723)
.L_723:
        /*0004*/ 	.word	0x00000082


	//----- nvinfo : EIATTR_KPARAM_INFO
	.align		4
.L_724:
        /*0008*/ 	.byte	0x04, 0x17
        /*000a*/ 	.short	(.L_726 - .L_725)
.L_725:
        /*000c*/ 	.word	0x00000000
        /*0010*/ 	.short	0x0001
        /*0012*/ 	.short	0x0008
        /*0014*/ 	.byte	0x00, 0xf0, 0x41, 0x00


	//----- nvinfo : EIATTR_KPARAM_INFO
	.align		4
.L_726:
        /*0018*/ 	.byte	0x04, 0x17
        /*001a*/ 	.short	(.L_728 - .L_727)
.L_727:
        /*001c*/ 	.word	0x00000000
        /*0020*/ 	.short	0x0000
        /*0022*/ 	.short	0x0000
        /*0024*/ 	.byte	0x00, 0xf0, 0x21, 0x00


	//----- nvinfo : EIATTR_SPARSE_MMA_MASK
	.align		4
.L_728:
        /*0028*/ 	.byte	0x03, 0x50
        /*002a*/ 	.short	0x0000


	//----- nvinfo : EIATTR_MAXREG_COUNT
	.align		4
        /*002c*/ 	.byte	0x03, 0x1b
        /*002e*/ 	.short	0x00ff


	//----- nvinfo : EIATTR_MERCURY_ISA_VERSION
	.align		4
        /*0030*/ 	.byte	0x03, 0x5f
        /*0032*/ 	.short	0x0101


	//----- nvinfo : EIATTR_VRC_CTA_INIT_COUNT
	.align		4
        /*0034*/ 	.byte	0x02, 0x4a
	.zero		1
	.zero		1


	//----- nvinfo : EIATTR_EXIT_INSTR_OFFSETS
	.align		4
        /*0038*/ 	.byte	0x04, 0x1c
        /*003a*/ 	.short	(.L_730 - .L_729)


	//   ....[0]....
.L_729:
        /*003c*/ 	.word	0x00000130


	//   ....[1]....
        /*0040*/ 	.word	0x00000230


	//   ....[2]....
        /*0044*/ 	.word	0x00000260


	//----- nvinfo : EIATTR_MAX_THREADS
	.align		4
.L_730:
        /*0048*/ 	.byte	0x04, 0x05
        /*004a*/ 	.short	(.L_732 - .L_731)
.L_731:
        /*004c*/ 	.word	0x00000100
        /*0050*/ 	.word	0x00000001
        /*0054*/ 	.word	0x00000001


	//----- nvinfo : EIATTR_CBANK_PARAM_SIZE
	.align		4
.L_732:
        /*0058*/ 	.byte	0x03, 0x19
        /*005a*/ 	.short	0x0018


	//----- nvinfo : EIATTR_PARAM_CBANK
	.align		4
        /*005c*/ 	.byte	0x04, 0x0a
        /*005e*/ 	.short	(.L_734 - .L_733)
	.align		4
.L_733:
        /*0060*/ 	.word	index@(.nv.constant0._ZN3cub18CUB_300001_SM_10006detail8for_each13static_kernelINS2_12policy_hub_t12policy_500_tEmN6thrust24THRUST_300001_SM_1000_NS8cuda_cub20__uninitialized_fill7functorINS7_10device_ptrIfEEfEEEEvT0_T1_)
        /*0064*/ 	.short	0x0380
        /*0066*/ 	.short	0x0018


	//----- nvinfo : EIATTR_SW_WAR
	.align		4
.L_734:
        /*0068*/ 	.byte	0x04, 0x36
        /*006a*/ 	.short	(.L_736 - .L_735)
.L_735:
        /*006c*/ 	.word	0x00000008
.L_736:


//--------------------- .nv.info._ZN3cub18CUB_300001_SM_10006detail11EmptyKernelIvEEvv --------------------------
	.section	.nv.info._ZN3cub18CUB_300001_SM_10006detail11EmptyKernelIvEEvv,"",@"SHT_CUDA_INFO"
	.sectionflags	@""
	.align	4


	//----- nvinfo : EIATTR_CUDA_API_VERSION
	.align		4
        /*0000*/ 	.byte	0x04, 0x37
        /*0002*/ 	.short	(.L_738 - .L_737)
.L_737:
        /*0004*/ 	.word	0x00000082


	//----- nvinfo : EIATTR_SPARSE_MMA_MASK
	.align		4
.L_738:
        /*0008*/ 	.byte	0x03, 0x50
        /*000a*/ 	.short	0x0000


	//----- nvinfo : EIATTR_MAXREG_COUNT
	.align		4
        /*000c*/ 	.byte	0x03, 0x1b
        /*000e*/ 	.short	0x00ff


	//----- nvinfo : EIATTR_MERCURY_ISA_VERSION
	.align		4
        /*0010*/ 	.byte	0x03, 0x5f
        /*0012*/ 	.short	0x0101


	//----- nvinfo : EIATTR_VRC_CTA_INIT_COUNT
	.align		4
        /*0014*/ 	.byte	0x02, 0x4a
	.zero		1
	.zero		1


	//----- nvinfo : EIATTR_EXIT_INSTR_OFFSETS
	.align		4
        /*0018*/ 	.byte	0x04, 0x1c
        /*001a*/ 	.short	(.L_740 - .L_739)


	//   ....[0]....
.L_739:
        /*001c*/ 	.word	0x00000010


	//----- nvinfo : EIATTR_SW_WAR
	.align		4
.L_740:
        /*0020*/ 	.byte	0x04, 0x36
        /*0022*/ 	.short	(.L_742 - .L_741)
.L_741:
        /*0024*/ 	.word	0x00000008
.L_742:


//--------------------- .nv.info._ZN6thrust24THRUST_300001_SM_1000_NS8cuda_cub4core6detail13_kernel_agentINS1_8__reduce11ReduceAgentIPN4cuda3std3__45tupleIJflEEESC_SB_lNS1_9__extrema9arg_min_fIflNS9_4lessIfEEEEEEJSC_SC_iSH_EEEvDpT0_ --------------------------
	.section	.nv.info._ZN6thrust24THRUST_300001_SM_1000_NS8cuda_cub4core6detail13_kernel_agentINS1_8__reduce11ReduceAgentIPN4cuda3std3__45tupleIJflEEESC_SB_lNS1_9__extrema9arg_min_fIflNS9_4lessIfEEEEEEJSC_SC_iSH_EEEvDpT0_,"",@"SHT_CUDA_INFO"
	.sectionflags	@""
	.align	4


	//----- nvinfo : EIATTR_CUDA_API_VERSION
	.align		4
        /*0000*/ 	.byte	0x04, 0x37
        /*0002*/ 	.short	(.L_744 - .L_743)
.L_743:
        /*0004*/ 	.word	0x00000082


	//----- nvinfo : EIATTR_KPARAM_INFO
	.align		4
.L_744:
        /*0008*/ 	.byte	0x04, 0x17
        /*000a*/ 	.short	(.L_746 - .L_745)
.L_745:
        /*000c*/ 	.word	0x00000000
        /*0010*/ 	.short	0x0003
        /*0012*/ 	.short	0x0014
        /*0014*/ 	.byte	0x00, 0xf0, 0x05, 0x00


	//----- nvinfo : EIATTR_KPARAM_INFO
	.align		4
.L_746:
        /*0018*/ 	.byte	0x04, 0x17
        /*001a*/ 	.short	(.L_748 - .L_747)
.L_747:
        /*001c*/ 	.word	0x00000000
        /*0020*/ 	.short	0x0002
        /*0022*/ 	.short	0x0010
        /*0024*/ 	.byte	0x00, 0xf0, 0x11, 0x00


	//----- nvinfo : EIATTR_KPARAM_INFO
	.align		4
.L_748:
        /*0028*/ 	.byte	0x04, 0x17
        /*002a*/ 	.short	(.L_750 - .L_749)
.L_749:
        /*002c*/ 	.word	0x00000000
        /*0030*/ 	.short	0x0001
        /*0032*/ 	.short	0x0008
        /*0034*/ 	.byte	0x00, 0xf5, 0x21, 0x00


	//----- nvinfo : EIATTR_KPARAM_INFO
	.align		4
.L_750:
        /*0038*/ 	.byte	0x04, 0x17
        /*003a*/ 	.short	(.L_752 - .L_751)
.L_751:
        /*003c*/ 	.word	0x00000000
        /*0040*/ 	.short	0x0000
        /*0042*/ 	.short	0x0000
        /*0044*/ 	.byte	0x00, 0xf5, 0x21, 0x00


	//----- nvinfo : EIATTR_SPARSE_MMA_MASK
	.align		4
.L_752:
        /*0048*/ 	.byte	0x03, 0x50
        /*004a*/ 	.short	0x0000


	//----- nvinfo : EIATTR_MAXREG_COUNT
	.align		4
        /*004c*/ 	.byte	0x03, 0x1b
        /*004e*/ 	.short	0x00ff


	//----- nvinfo : EIATTR_NUM_BARRIERS
	.align		4
        /*0050*/ 	.byte	0x02, 0x4c
        /*0052*/ 	.byte	0x01
	.zero		1


	//----- nvinfo : EIATTR_MERCURY_ISA_VERSION
	.align		4
        /*0054*/ 	.byte	0x03, 0x5f
        /*0056*/ 	.short	0x0101


	//----- nvinfo : EIATTR_COOP_GROUP_MASK_REGIDS
	.align		4
        /*0058*/ 	.byte	0x04, 0x29
        /*005a*/ 	.short	(.L_754 - .L_753)


	//   ....[0]....
.L_753:
        /*005c*/ 	.word	0xffffffff


	//   ....[1]....
        /*0060*/ 	.word	0xffffffff


	//   ....[2]....
        /*0064*/ 	.word	0xffffffff


	//   ....[3]....
        /*0068*/ 	.word	0xffffffff


	//   ....[4]....
        /*006c*/ 	.word	0xffffffff


	//   ....[5]....
        /*0070*/ 	.word	0xffffffff


	//   ....[6]....
        /*0074*/ 	.word	0xffffffff


	//   ....[7]....
        /*0078*/ 	.word	0xffffffff


	//   ....[8]....
        /*007c*/ 	.word	0xffffffff


	//   ....[9]....
        /*0080*/ 	.word	0xffffffff


	//   ....[10]....
        /*0084*/ 	.word	0xffffffff


	//   ....[11]....
        /*0088*/ 	.word	0xffffffff


	//   ....[12]....
        /*008c*/ 	.word	0xffffffff


	//   ....[13]....
        /*0090*/ 	.word	0xffffffff


	//   ....[14]....
        /*0094*/ 	.word	0xffffffff


	//   ....[15]....
        /*0098*/ 	.word	0xffffffff


	//   ....[16]....
        /*009c*/ 	.word	0xffffffff


	//   ....[17]....
        /*00a0*/ 	.word	0xffffffff


	//   ....[18]....
        /*00a4*/ 	.word	0xffffffff


	//   ....[19]....
        /*00a8*/ 	.word	0xffffffff


	//   ....[20]....
        /*00ac*/ 	.word	0xffffffff


	//   ....[21]....
        /*00b0*/ 	.word	0xffffffff


	//   ....[22]....
        /*00b4*/ 	.word	0xffffffff


	//   ....[23]....
        /*00b8*/ 	.word	0xffffffff


	//   ....[24]....
        /*00bc*/ 	.word	0xffffffff


	//   ....[25]....
        /*00c0*/ 	.word	0xffffffff


	//   ....[26]....
        /*00c4*/ 	.word	0xffffffff


	//   ....[27]....
        /*00c8*/ 	.word	0xffffffff


	//   ....[28]....
        /*00cc*/ 	.word	0xffffffff


	//   ....[29]....
        /*00d0*/ 	.word	0xffffffff


	//   ....[30]....
        /*00d4*/ 	.word	0xffffffff


	//   ....[31]....
        /*00d8*/ 	.word	0xffffffff


	//   ....[32]....
        /*00dc*/ 	.word	0xffffffff


	//   ....[33]....
        /*00e0*/ 	.word	0xffffffff


	//   ....[34]....
        /*00e4*/ 	.word	0xffffffff


	//   ....[35]....
        /*00e8*/ 	.word	0xffffffff


	//   ....[36]....
        /*00ec*/ 	.word	0xffffffff


	//   ....[37]....
        /*00f0*/ 	.word	0xffffffff


	//   ....[38]....
        /*00f4*/ 	.word	0xffffffff


	//   ....[39]....
        /*00f8*/ 	.word	0xffffffff


	//   ....[40]....
        /*00fc*/ 	.word	0xffffffff


	//   ....[41]....
        /*0100*/ 	.word	0xffffffff


	//   ....[42]....
        /*0104*/ 	.word	0xffffffff


	//   ....[43]....
        /*0108*/ 	.word	0xffffffff


	//   ....[44]....
        /*010c*/ 	.word	0xffffffff


	//----- nvinfo : EIATTR_COOP_GROUP_INSTR_OFFSETS
	.align		4
.L_754:
        /*0110*/ 	.byte	0x04, 0x28
        /*0112*/ 	.short	(.L_756 - .L_755)


	//   ....[0]....
.L_755:
        /*0114*/ 	.word	0x00000a00


	//   ....[1]....
        /*0118*/ 	.word	0x00000a30


	//   ....[2]....
        /*011c*/ 	.word	0x00000a40


	//   ....[3]....
        /*0120*/ 	.word	0x00000b40


	//   ....[4]....
        /*0124*/ 	.word	0x00000b70


	//   ....[5]....
        /*0128*/ 	.word	0x00000ba0


	//   ....[6]....
        /*012c*/ 	.word	0x00000ca0


	//   ....[7]....
        /*0130*/ 	.word	0x00000cd0


	//   ....[8]....
        /*0134*/ 	.word	0x00000d00


	//   ....[9]....
        /*0138*/ 	.word	0x00000e00


	//   ....[10]....
        /*013c*/ 	.word	0x00000e30


	//   ....[11]....
        /*0140*/ 	.word	0x00000e60


	//   ....[12]....
        /*0144*/ 	.word	0x00000f60


	//   ....[13]....
        /*0148*/ 	.word	0x00000fa0


	//   ....[14]....
        /*014c*/ 	.word	0x00000fd0


	//   ....[15]....
        /*0150*/ 	.word	0x00001b70


	//   ....[16]....
        /*0154*/ 	.word	0x00001b80


	//   ....[17]....
        /*0158*/ 	.word	0x00001b90


	//   ....[18]....
        /*015c*/ 	.word	0x00001c90


	//   ....[19]....
        /*0160*/ 	.word	0x00001cd0


	//   ....[20]....
        /*0164*/ 	.word	0x00001cf0


	//   ....[21]....
        /*0168*/ 	.word	0x00001e00


	//   ....[22]....
        /*016c*/ 	.word	0x00001e40


	//   ....[23]....
        /*0170*/ 	.word	0x00001e60


	//   ....[24]....
        /*0174*/ 	.word	0x00001f70


	//   ....[25]....
        /*0178*/ 	.word	0x00001fb0


	//   ....[26]....
        /*017c*/ 	.word	0x00001fe0


	//   ....[27]....
        /*0180*/ 	.word	0x000020e0


	//   ....[28]....
        /*0184*/ 	.word	0x00002120


	//   ....[29]....
        /*0188*/ 	.word	0x00002150


	//   ....[30]....
        /*018c*/ 	.word	0x00005430


	//   ....[31]....
        /*0190*/ 	.word	0x00005460


	//   ....[32]....
        /*0194*/ 	.word	0x00005470


	//   ....[33]....
        /*0198*/ 	.word	0x00005570


	//   ....[34]....
        /*019c*/ 	.word	0x000055a0


	//   ....[35]....
        /*01a0*/ 	.word	0x000055d0


	//   ....[36]....
        /*01a4*/ 	.word	0x000056d0


	//   ....[37]....
        /*01a8*/ 	.word	0x00005700


	//   ....[38]....
        /*01ac*/ 	.word	0x00005730


	//   ....[39]....
        /*01b0*/ 	.word	0x00005830


	//   ....[40]....
        /*01b4*/ 	.word	0x00005860


	//   ....[41]....
        /*01b8*/ 	.word	0x00005890


	//   ....[42]....
        /*01bc*/ 	.word	0x00005990


	//   ....[43]....
        /*01c0*/ 	.word	0x000059d0


	//   ....[44]....
        /*01c4*/ 	.word	0x00005a00


	//----- nvinfo : EIATTR_VRC_CTA_INIT_COUNT
	.align		4
.L_756:
        /*01c8*/ 	.byte	0x02, 0x4a
	.zero		1
	.zero		1


	//----- nvinfo : EIATTR_EXIT_INSTR_OFFSETS
	.align		4
        /*01cc*/ 	.byte	0x04, 0x1c
        /*01ce*/ 	.short	(.L_758 - .L_757)


	//   ....[0]....
.L_757:
        /*01d0*/ 	.word	0x00000030


	//   ....[1]....
        /*01d4*/ 	.word	0x000064e0


	//   ....[2]....
        /*01d8*/ 	.word	0x00006540


	//----- nvinfo : EIATTR_MAX_THREADS
	.align		4
.L_758:
        /*01dc*/ 	.byte	0x04, 0x05
        /*01de*/ 	.short	(.L_760 - .L_759)
.L_759:
        /*01e0*/ 	.word	0x00000100
        /*01e4*/ 	.word	0x00000001
        /*01e8*/ 	.word	0x00000001


	//----- nvinfo : EIATTR_CRS_STACK_SIZE
	.align		4
.L_760:
        /*01ec*/ 	.byte	0x04, 0x1e
        /*01ee*/ 	.short	(.L_762 - .L_761)
.L_761:
        /*01f0*/ 	.word	0x00000000


	//----- nvinfo : EIATTR_CBANK_PARAM_SIZE
	.align		4
.L_762:
        /*01f4*/ 	.byte	0x03, 0x19
        /*01f6*/ 	.short	0x0015


	//----- nvinfo : EIATTR_PARAM_CBANK
	.align		4
        /*01f8*/ 	.byte	0x04, 0x0a
        /*01fa*/ 	.short	(.L_764 - .L_763)
	.align		4
.L_763:
        /*01fc*/ 	.word	index@(.nv.constant0._ZN6thrust24THRUST_300001_SM_1000_NS8cuda_cub4core6detail13_kernel_agentINS1_8__reduce11ReduceAgentIPN4cuda3std3__45tupleIJflEEESC_SB_lNS1_9__extrema9arg_min_fIflNS9_4lessIfEEEEEEJSC_SC_iSH_EEEvDpT0_)
        /*0200*/ 	.short	0x0380
        /*0202*/ 	.short	0x0015


	//----- nvinfo : EIATTR_SW_WAR
	.align		4
.L_764:
        /*0204*/ 	.byte	0x04, 0x36
        /*0206*/ 	.short	(.L_766 - .L_765)
.L_765:
        /*0208*/ 	.word	0x00000008
.L_766:


//--------------------- .nv.info._ZN6thrust24THRUST_300001_SM_1000_NS8cuda_cub4core6detail13_kernel_agentINS1_8__reduce10DrainAgentIlEEJN3cub18CUB_300001_SM_10009GridQueueIyEElEEEvDpT0_ --------------------------
	.section	.nv.info._ZN6thrust24THRUST_300001_SM_1000_NS8cuda_cub4core6detail13_kernel_agentINS1_8__reduce10DrainAgentIlEEJN3cub18CUB_300001_SM_10009GridQueueIyEElEEEvDpT0_,"",@"SHT_CUDA_INFO"
	.sectionflags	@""
	.align	4


	//----- nvinfo : EIATTR_CUDA_API_VERSION
	.align		4
        /*0000*/ 	.byte	0x04, 0x37
        /*0002*/ 	.short	(.L_768 - .L_767)
.L_767:
        /*0004*/ 	.word	0x00000082


	//----- nvinfo : EIATTR_KPARAM_INFO
	.align		4
.L_768:
        /*0008*/ 	.byte	0x04, 0x17
        /*000a*/ 	.short	(.L_770 - .L_769)
.L_769:
        /*000c*/ 	.word	0x00000000
        /*0010*/ 	.short	0x0001
        /*0012*/ 	.short	0x0008
        /*0014*/ 	.byte	0x00, 0xf0, 0x21, 0x00


	//----- nvinfo : EIATTR_KPARAM_INFO
	.align		4
.L_770:
        /*0018*/ 	.byte	0x04, 0x17
        /*001a*/ 	.short	(.L_772 - .L_771)
.L_771:
        /*001c*/ 	.word	0x00000000
        /*0020*/ 	.short	0x0000
        /*0022*/ 	.short	0x0000
        /*0024*/ 	.byte	0x00, 0xf0, 0x21, 0x00


	//----- nvinfo : EIATTR_SPARSE_MMA_MASK
	.align		4
.L_772:
        /*0028*/ 	.byte	0x03, 0x50
        /*002a*/ 	.short	0x0000


	//----- nvinfo : EIATTR_MAXREG_COUNT
	.align		4
        /*002c*/ 	.byte	0x03, 0x1b
        /*002e*/ 	.short	0x00ff


	//----- nvinfo : EIATTR_MERCURY_ISA_VERSION
	.align		4
        /*0030*/ 	.byte	0x03, 0x5f
        /*0032*/ 	.short	0x0101


	//----- nvinfo : EIATTR_VRC_CTA_INIT_COUNT
	.align		4
        /*0034*/ 	.byte	0x02, 0x4a
	.zero		1
	.zero		1


	//----- nvinfo : EIATTR_EXIT_INSTR_OFFSETS
	.align		4
        /*0038*/ 	.byte	0x04, 0x1c
        /*003a*/ 	.short	(.L_774 - .L_773)


	//   ....[0]....
.L_773:
        /*003c*/ 	.word	0x00000060


	//----- nvinfo : EIATTR_MAX_THREADS
	.align		4
.L_774:
        /*0040*/ 	.byte	0x04, 0x05
        /*0042*/ 	.short	(.L_776 - .L_775)
.L_775:
        /*0044*/ 	.word	0x00000001
        /*0048*/ 	.word	0x00000001
        /*004c*/ 	.word	0x00000001


	//----- nvinfo : EIATTR_CBANK_PARAM_SIZE
	.align		4
.L_776:
        /*0050*/ 	.byte	0x03, 0x19
        /*0052*/ 	.short	0x0010


	//----- nvinfo : EIATTR_PARAM_CBANK
	.align		4
        /*0054*/ 	.byte	0x04, 0x0a
        /*0056*/ 	.short	(.L_778 - .L_777)
	.align		4
.L_777:
        /*0058*/ 	.word	index@(.nv.constant0._ZN6thrust24THRUST_300001_SM_1000_NS8cuda_cub4core6detail13_kernel_agentINS1_8__reduce10DrainAgentIlEEJN3cub18CUB_300001_SM_10009GridQueueIyEElEEEvDpT0_)
        /*005c*/ 	.short	0x0380
        /*005e*/ 	.short	0x0010


	//----- nvinfo : EIATTR_SW_WAR
	.align		4
.L_778:
        /*0060*/ 	.byte	0x04, 0x36
        /*0062*/ 	.short	(.L_780 - .L_779)
.L_779:
        /*0064*/ 	.word	0x00000008
.L_780:


//--------------------- .nv.info._ZN6thrust24THRUST_300001_SM_1000_NS8cuda_cub4core6detail13_kernel_agentINS1_8__reduce11ReduceAgentINS0_12zip_iteratorIN4cuda3std3__45tupleIJNS0_6detail15normal_iteratorINS0_10device_ptrIfEEEENS0_17counting_iteratorIlNS0_11use_defaultESI_SI_EEEEEEEPNSB_IJflEEESM_lNS1_9__extrema9arg_min_fIflNSA_4lessIfEEEEEEJSL_SN_lN3cub18CUB_300001_SM_100013GridEvenShareIlEENSV_9GridQueueIyEESS_EEEvDpT0_ --------------------------
	.section	.nv.info._ZN6thrust24THRUST_300001_SM_1000_NS8cuda_cub4core6detail13_kernel_agentINS1_8__reduce11ReduceAgentINS0_12zip_iteratorIN4cuda3std3__45tupleIJNS0_6detail15normal_iteratorINS0_10device_ptrIfEEEENS0_17counting_iteratorIlNS0_11use_defaultESI_SI_EEEEEEEPNSB_IJflEEESM_lNS1_9__extrema9arg_min_fIflNSA_4lessIfEEEEEEJSL_SN_lN3cub18CUB_300001_SM_100013GridEvenShareIlEENSV_9GridQueueIyEESS_EEEvDpT0_,"",@"SHT_CUDA_INFO"
	.sectionflags	@""
	.align	4


	//----- nvinfo : EIATTR_CUDA_API_VERSION
	.align		4
        /*0000*/ 	.byte	0x04, 0x37
        /*0002*/ 	.short	(.L_782 - .L_781)
.L_781:
        /*0004*/ 	.word	0x00000082


	//----- nvinfo : EIATTR_KPARAM_INFO
	.align		4
.L_782:
        /*0008*/ 	.byte	0x04, 0x17
        /*000a*/ 	.short	(.L_784 - .L_783)
.L_783:
        /*000c*/ 	.word	0x00000000
        /*0010*/ 	.short	0x0005
        /*0012*/ 	.short	0x0070
        /*0014*/ 	.byte	0x00, 0xf0, 0x05, 0x00


	//----- nvinfo : EIATTR_KPARAM_INFO
	.align		4
.L_784:
        /*0018*/ 	.byte	0x04, 0x17
        /*001a*/ 	.short	(.L_786 - .L_785)
.L_785:
        /*001c*/ 	.word	0x00000000
        /*0020*/ 	.short	0x0004
        /*0022*/ 	.short	0x0068
        /*0024*/ 	.byte	0x00, 0xf0, 0x21, 0x00


	//----- nvinfo : EIATTR_KPARAM_INFO
	.align		4
.L_786:
        /*0028*/ 	.byte	0x04, 0x17
        /*002a*/ 	.short	(.L_788 - .L_787)
.L_787:
        /*002c*/ 	.word	0x00000000
        /*0030*/ 	.short	0x0003
        /*0032*/ 	.short	0x0020
        /*0034*/ 	.byte	0x00, 0xf0, 0x21, 0x01


	//----- nvinfo : EIATTR_KPARAM_INFO
	.align		4
.L_788:
        /*0038*/ 	.byte	0x04, 0x17
        /*003a*/ 	.short	(.L_790 - .L_789)
.L_789:
        /*003c*/ 	.word	0x00000000
        /*0040*/ 	.short	0x0002
        /*0042*/ 	.short	0x0018
        /*0044*/ 	.byte	0x00, 0xf0, 0x21, 0x00


	//----- nvinfo : EIATTR_KPARAM_INFO
	.align		4
.L_790:
        /*0048*/ 	.byte	0x04, 0x17
        /*004a*/ 	.short	(.L_792 - .L_791)
.L_791:
        /*004c*/ 	.word	0x00000000
        /*0050*/ 	.short	0x0001
        /*0052*/ 	.short	0x0010
        /*0054*/ 	.byte	0x00, 0xf5, 0x21, 0x00


	//----- nvinfo : EIATTR_KPARAM_INFO
	.align		4
.L_792:
        /*0058*/ 	.byte	0x04, 0x17
        /*005a*/ 	.short	(.L_794 - .L_793)
.L_793:
        /*005c*/ 	.word	0x00000000
        /*0060*/ 	.short	0x0000
        /*0062*/ 	.short	0x0000
        /*0064*/ 	.byte	0x00, 0xf0, 0x41, 0x00


	//----- nvinfo : EIATTR_SPARSE_MMA_MASK
	.align		4
.L_794:
        /*0068*/ 	.byte	0x03, 0x50
        /*006a*/ 	.short	0x0000


	//----- nvinfo : EIATTR_MAXREG_COUNT
	.align		4
        /*006c*/ 	.byte	0x03, 0x1b
        /*006e*/ 	.short	0x00ff


	//----- nvinfo : EIATTR_NUM_BARRIERS
	.align		4
        /*0070*/ 	.byte	0x02, 0x4c
        /*0072*/ 	.byte	0x01
	.zero		1


	//----- nvinfo : EIATTR_MERCURY_ISA_VERSION
	.align		4
        /*0074*/ 	.byte	0x03, 0x5f
        /*0076*/ 	.short	0x0101


	//----- nvinfo : EIATTR_COOP_GROUP_MASK_REGIDS
	.align		4
        /*0078*/ 	.byte	0x04, 0x29
        /*007a*/ 	.short	(.L_796 - .L_795)


	//   ....[0]....
.L_795:
        /*007c*/ 	.word	0xffffffff


	//   ....[1]....
        /*0080*/ 	.word	0xffffffff


	//   ....[2]....
        /*0084*/ 	.word	0xffffffff


	//   ....[3]....
        /*0088*/ 	.word	0xffffffff


	//   ....[4]....
        /*008c*/ 	.word	0xffffffff


	//   ....[5]....
        /*0090*/ 	.word	0xffffffff


	//   ....[6]....
        /*0094*/ 	.word	0xffffffff


	//   ....[7]....
        /*0098*/ 	.word	0xffffffff


	//   ....[8]....
        /*009c*/ 	.word	0xffffffff


	//   ....[9]....
        /*00a0*/ 	.word	0xffffffff


	//   ....[10]....
        /*00a4*/ 	.word	0xffffffff


	//   ....[11]....
        /*00a8*/ 	.word	0xffffffff


	//   ....[12]....
        /*00ac*/ 	.word	0xffffffff


	//   ....[13]....
        /*00b0*/ 	.word	0xffffffff


	//   ....[14]....
        /*00b4*/ 	.word	0xffffffff


	//   ....[15]....
        /*00b8*/ 	.word	0xffffffff


	//   ....[16]....
        /*00bc*/ 	.word	0xffffffff


	//   ....[17]....
        /*00c0*/ 	.word	0xffffffff


	//   ....[18]....
        /*00c4*/ 	.word	0xffffffff


	//   ....[19]....
        /*00c8*/ 	.word	0xffffffff


	//   ....[20]....
        /*00cc*/ 	.word	0xffffffff


	//   ....[21]....
        /*00d0*/ 	.word	0xffffffff


	//   ....[22]....
        /*00d4*/ 	.word	0xffffffff


	//   ....[23]....
        /*00d8*/ 	.word	0xffffffff


	//   ....[24]....
        /*00dc*/ 	.word	0xffffffff


	//   ....[25]....
        /*00e0*/ 	.word	0xffffffff


	//   ....[26]....
        /*00e4*/ 	.word	0xffffffff


	//   ....[27]....
        /*00e8*/ 	.word	0xffffffff


	//   ....[28]....
        /*00ec*/ 	.word	0xffffffff


	//   ....[29]....
        /*00f0*/ 	.word	0xffffffff


	//   ....[30]....
        /*00f4*/ 	.word	0xffffffff


	//   ....[31]....
        /*00f8*/ 	.word	0xffffffff


	//   ....[32]....
        /*00fc*/ 	.word	0xffffffff


	//   ....[33]....
        /*0100*/ 	.word	0xffffffff


	//   ....[34]....
        /*0104*/ 	.word	0xffffffff


	//   ....[35]....
        /*0108*/ 	.word	0xffffffff


	//   ....[36]....
        /*010c*/ 	.word	0xffffffff


	//   ....[37]....
        /*0110*/ 	.word	0xffffffff


	//   ....[38]....
        /*0114*/ 	.word	0xffffffff


	//   ....[39]....
        /*0118*/ 	.word	0xffffffff


	//   ....[40]....
        /*011c*/ 	.word	0xffffffff


	//   ....[41]....
        /*0120*/ 	.word	0xffffffff


	//   ....[42]....
        /*0124*/ 	.word	0xffffffff


	//   ....[43]....
        /*0128*/ 	.word	0xffffffff


	//   ....[44]....
        /*012c*/ 	.word	0xffffffff


	//----- nvinfo : EIATTR_COOP_GROUP_INSTR_OFFSETS
	.align		4
.L_796:
        /*0130*/ 	.byte	0x04, 0x28
        /*0132*/ 	.short	(.L_798 - .L_797)


	//   ....[0]....
.L_797:
        /*0134*/ 	.word	0x00000bf0


	//   ....[1]....
        /*0138*/ 	.word	0x00000c20


	//   ....[2]....
        /*013c*/ 	.word	0x00000c30


	//   ....[3]....
        /*0140*/ 	.word	0x00000d30


	//   ....[4]....
        /*0144*/ 	.word	0x00000d60


	//   ....[5]....
        /*0148*/ 	.word	0x00000d90


	//   ....[6]....
        /*014c*/ 	.word	0x00000e90


	//   ....[7]....
        /*0150*/ 	.word	0x00000ec0


	//   ....[8]....
        /*0154*/ 	.word	0x00000ef0


	//   ....[9]....
        /*0158*/ 	.word	0x00000ff0


	//   ....[10]....
        /*015c*/ 	.word	0x00001020


	//   ....[11]....
        /*0160*/ 	.word	0x00001050


	//   ....[12]....
        /*0164*/ 	.word	0x00001150


	//   ....[13]....
        /*0168*/ 	.word	0x00001190


	//   ....[14]....
        /*016c*/ 	.word	0x000011c0


	//   ....[15]....
        /*0170*/ 	.word	0x00001d60


	//   ....[16]....
        /*0174*/ 	.word	0x00001d70


	//   ....[17]....
        /*0178*/ 	.word	0x00001d80


	//   ....[18]....
        /*017c*/ 	.word	0x00001e80


	//   ....[19]....
        /*0180*/ 	.word	0x00001ec0


	//   ....[20]....
        /*0184*/ 	.word	0x00001ee0


	//   ....[21]....
        /*0188*/ 	.word	0x00001ff0


	//   ....[22]....
        /*018c*/ 	.word	0x00002030


	//   ....[23]....
        /*0190*/ 	.word	0x00002050


	//   ....[24]....
        /*0194*/ 	.word	0x00002160


	//   ....[25]....
        /*0198*/ 	.word	0x000021a0


	//   ....[26]....
        /*019c*/ 	.word	0x000021c0


	//   ....[27]....
        /*01a0*/ 	.word	0x000022d0


	//   ....[28]....
        /*01a4*/ 	.word	0x00002310


	//   ....[29]....
        /*01a8*/ 	.word	0x00002340


	//   ....[30]....
        /*01ac*/ 	.word	0x00004a10


	//   ....[31]....
        /*01b0*/ 	.word	0x00004a40


	//   ....[32]....
        /*01b4*/ 	.word	0x00004a50


	//   ....[33]....
        /*01b8*/ 	.word	0x00004b50


	//   ....[34]....
        /*01bc*/ 	.word	0x00004b80


	//   ....[35]....
        /*01c0*/ 	.word	0x00004bb0


	//   ....[36]....
        /*01c4*/ 	.word	0x00004cb0


	//   ....[37]....
        /*01c8*/ 	.word	0x00004ce0


	//   ....[38]....
        /*01cc*/ 	.word	0x00004d10


	//   ....[39]....
        /*01d0*/ 	.word	0x00004e10


	//   ....[40]....
        /*01d4*/ 	.word	0x00004e40


	//   ....[41]....
        /*01d8*/ 	.word	0x00004e70


	//   ....[42]....
        /*01dc*/ 	.word	0x00004f70


	//   ....[43]....
        /*01e0*/ 	.word	0x00004fb0


	//   ....[44]....
        /*01e4*/ 	.word	0x00004fe0


	//----- nvinfo : EIATTR_VRC_CTA_INIT_COUNT
	.align		4
.L_798:
        /*01e8*/ 	.byte	0x02, 0x4a
	.zero		1
	.zero		1


	//----- nvinfo : EIATTR_EXIT_INSTR_OFFSETS
	.align		4
        /*01ec*/ 	.byte	0x04, 0x1c
        /*01ee*/ 	.short	(.L_800 - .L_799)


	//   ....[0]....
.L_799:
        /*01f0*/ 	.word	0x00005aa0


	//   ....[1]....
        /*01f4*/ 	.word	0x00005b20


	//----- nvinfo : EIATTR_MAX_THREADS
	.align		4
.L_800:
        /*01f8*/ 	.byte	0x04, 0x05
        /*01fa*/ 	.short	(.L_802 - .L_801)
.L_801:
        /*01fc*/ 	.word	0x00000100
        /*0200*/ 	.word	0x00000001
        /*0204*/ 	.word	0x00000001


	//----- nvinfo : EIATTR_CRS_STACK_SIZE
	.align		4
.L_802:
        /*0208*/ 	.byte	0x04, 0x1e
        /*020a*/ 	.short	(.L_804 - .L_803)
.L_803:
        /*020c*/ 	.word	0x00000000


	//----- nvinfo : EIATTR_CBANK_PARAM_SIZE
	.align		4
.L_804:
        /*0210*/ 	.byte	0x03, 0x19
        /*0212*/ 	.short	0x0071


	//----- nvinfo : EIATTR_PARAM_CBANK
	.align		4
        /*0214*/ 	.byte	0x04, 0x0a
        /*0216*/ 	.short	(.L_806 - .L_805)
	.align		4
.L_805:
        /*0218*/ 	.word	index@(.nv.constant0._ZN6thrust24THRUST_300001_SM_1000_NS8cuda_cub4core6detail13_kernel_agentINS1_8__reduce11ReduceAgentINS0_12zip_iteratorIN4cuda3std3__45tupleIJNS0_6detail15normal_iteratorINS0_10device_ptrIfEEEENS0_17counting_iteratorIlNS0_11use_defaultESI_SI_EEEEEEEPNSB_IJflEEESM_lNS1_9__extrema9arg_min_fIflNSA_4lessIfEEEEEEJSL_SN_lN3cub18CUB_300001_SM_100013GridEvenShareIlEENSV_9GridQueueIyEESS_EEEvDpT0_)
        /*021c*/ 	.short	0x0380
        /*021e*/ 	.short	0x0071


	//----- nvinfo : EIATTR_SW_WAR
	.align		4
.L_806:
        /*0220*/ 	.byte	0x04, 0x36
        /*0222*/ 	.short	(.L_808 - .L_807)
.L_807:
        /*0224*/ 	.word	0x00000008
.L_808:


//--------------------- .nv.info._ZN6thrust24THRUST_300001_SM_1000_NS8cuda_cub4core6detail13_kernel_agentINS1_8__reduce11ReduceAgentINS0_12zip_iteratorIN4cuda3std3__45tupleIJNS0_6detail15normal_iteratorINS0_10device_ptrIfEEEENS0_17counting_iteratorIlNS0_11use_defaultESI_SI_EEEEEEEPNSB_IJflEEESM_lNS1_9__extrema9arg_min_fIflNSA_4lessIfEEEEEEJSL_SN_lSS_EEEvDpT0_ --------------------------
	.section	.nv.info._ZN6thrust24THRUST_300001_SM_1000_NS8cuda_cub4core6detail13_kernel_agentINS1_8__reduce11ReduceAgentINS0_12zip_iteratorIN4cuda3std3__45tupleIJNS0_6detail15normal_iteratorINS0_10device_ptrIfEEEENS0_17counting_iteratorIlNS0_11use_defaultESI_SI_EEEEEEEPNSB_IJflEEESM_lNS1_9__extrema9arg_min_fIflNSA_4lessIfEEEEEEJSL_SN_lSS_EEEvDpT0_,"",@"SHT_CUDA_INFO"
	.sectionflags	@""
	.align	4


	//----- nvinfo : EIATTR_CUDA_API_VERSION
	.align		4
        /*0000*/ 	.byte	0x04, 0x37
        /*0002*/ 	.short	(.L_810 - .L_809)
.L_809:
        /*0004*/ 	.word	0x00000082


	//----- nvinfo : EIATTR_KPARAM_INFO
	.align		4
.L_810:
        /*0008*/ 	.byte	0x04, 0x17
        /*000a*/ 	.short	(.L_812 - .L_811)
.L_811:
        /*000c*/ 	.word	0x00000000
        /*0010*/ 	.short	0x0003
        /*0012*/ 	.short	0x0020
        /*0014*/ 	.byte	0x00, 0xf0, 0x05, 0x00


	//----- nvinfo : EIATTR_KPARAM_INFO
	.align		4
.L_812:
        /*0018*/ 	.byte	0x04, 0x17
        /*001a*/ 	.short	(.L_814 - .L_813)
.L_813:
        /*001c*/ 	.word	0x00000000
        /*0020*/ 	.short	0x0002
        /*0022*/ 	.short	0x0018
        /*0024*/ 	.byte	0x00, 0xf0, 0x21, 0x00


	//----- nvinfo : EIATTR_KPARAM_INFO
	.align		4
.L_814:
        /*0028*/ 	.byte	0x04, 0x17
        /*002a*/ 	.short	(.L_816 - .L_815)
.L_815:
        /*002c*/ 	.word	0x00000000
        /*0030*/ 	.short	0x0001
        /*0032*/ 	.short	0x0010
        /*0034*/ 	.byte	0x00, 0xf5, 0x21, 0x00


	//----- nvinfo : EIATTR_KPARAM_INFO
	.align		4
.L_816:
        /*0038*/ 	.byte	0x04, 0x17
        /*003a*/ 	.short	(.L_818 - .L_817)
.L_817:
        /*003c*/ 	.word	0x00000000
        /*0040*/ 	.short	0x0000
        /*0042*/ 	.short	0x0000
        /*0044*/ 	.byte	0x00, 0xf0, 0x41, 0x00


	//----- nvinfo : EIATTR_SPARSE_MMA_MASK
	.align		4
.L_818:
        /*0048*/ 	.byte	0x03, 0x50
        /*004a*/ 	.short	0x0000


	//----- nvinfo : EIATTR_MAXREG_COUNT
	.align		4
        /*004c*/ 	.byte	0x03, 0x1b
        /*004e*/ 	.short	0x00ff


	//----- nvinfo : EIATTR_NUM_BARRIERS
	.align		4
        /*0050*/ 	.byte	0x02, 0x4c
        /*0052*/ 	.byte	0x01
	.zero		1


	//----- nvinfo : EIATTR_MERCURY_ISA_VERSION
	.align		4
        /*0054*/ 	.byte	0x03, 0x5f
        /*0056*/ 	.short	0x0101


	//----- nvinfo : EIATTR_COOP_GROUP_MASK_REGIDS
	.align		4
        /*0058*/ 	.byte	0x04, 0x29
        /*005a*/ 	.short	(.L_820 - .L_819)


	//   ....[0]....
.L_819:
        /*005c*/ 	.word	0xffffffff


	//   ....[1]....
        /*0060*/ 	.word	0xffffffff


	//   ....[2]....
        /*0064*/ 	.word	0xffffffff


	//   ....[3]....
        /*0068*/ 	.word	0xffffffff


	//   ....[4]....
        /*006c*/ 	.word	0xffffffff


	//   ....[5]....
        /*0070*/ 	.word	0xffffffff


	//   ....[6]....
        /*0074*/ 	.word	0xffffffff


	//   ....[7]....
        /*0078*/ 	.word	0xffffffff


	//   ....[8]....
        /*007c*/ 	.word	0xffffffff


	//   ....[9]....
        /*0080*/ 	.word	0xffffffff


	//   ....[10]....
        /*0084*/ 	.word	0xffffffff


	//   ....[11]....
        /*0088*/ 	.word	0xffffffff


	//   ....[12]....
        /*008c*/ 	.word	0xffffffff


	//   ....[13]....
        /*0090*/ 	.word	0xffffffff


	//   ....[14]....
        /*0094*/ 	.word	0xffffffff


	//   ....[15]....
        /*0098*/ 	.word	0xffffffff


	//   ....[16]....
        /*009c*/ 	.word	0xffffffff


	//   ....[17]....
        /*00a0*/ 	.word	0xffffffff


	//   ....[18]....
        /*00a4*/ 	.word	0xffffffff


	//   ....[19]....
        /*00a8*/ 	.word	0xffffffff


	//   ....[20]....
        /*00ac*/ 	.word	0xffffffff


	//   ....[21]....
        /*00b0*/ 	.word	0xffffffff


	//   ....[22]....
        /*00b4*/ 	.word	0xffffffff


	//   ....[23]....
        /*00b8*/ 	.word	0xffffffff


	//   ....[24]....
        /*00bc*/ 	.word	0xffffffff


	//   ....[25]....
        /*00c0*/ 	.word	0xffffffff


	//   ....[26]....
        /*00c4*/ 	.word	0xffffffff


	//   ....[27]....
        /*00c8*/ 	.word	0xffffffff


	//   ....[28]....
        /*00cc*/ 	.word	0xffffffff


	//   ....[29]....
        /*00d0*/ 	.word	0xffffffff


	//   ....[30]....
        /*00d4*/ 	.word	0xffffffff


	//   ....[31]....
        /*00d8*/ 	.word	0xffffffff


	//   ....[32]....
        /*00dc*/ 	.word	0xffffffff


	//   ....[33]....
        /*00e0*/ 	.word	0xffffffff


	//   ....[34]....
        /*00e4*/ 	.word	0xffffffff


	//   ....[35]....
        /*00e8*/ 	.word	0xffffffff


	//   ....[36]....
        /*00ec*/ 	.word	0xffffffff


	//   ....[37]....
        /*00f0*/ 	.word	0xffffffff


	//   ....[38]....
        /*00f4*/ 	.word	0xffffffff


	//   ....[39]....
        /*00f8*/ 	.word	0xffffffff


	//   ....[40]....
        /*00fc*/ 	.word	0xffffffff


	//   ....[41]....
        /*0100*/ 	.word	0xffffffff


	//   ....[42]....
        /*0104*/ 	.word	0xffffffff


	//   ....[43]....
        /*0108*/ 	.word	0xffffffff


	//   ....[44]....
        /*010c*/ 	.word	0xffffffff


	//----- nvinfo : EIATTR_COOP_GROUP_INSTR_OFFSETS
	.align		4
.L_820:
        /*0110*/ 	.byte	0x04, 0x28
        /*0112*/ 	.short	(.L_822 - .L_821)


	//   ....[0]....
.L_821:
        /*0114*/ 	.word	0x00000b30


	//   ....[1]....
        /*0118*/ 	.word	0x00000b60


	//   ....[2]....
        /*011c*/ 	.word	0x00000b70


	//   ....[3]....
        /*0120*/ 	.word	0x00000c70


	//   ....[4]....
        /*0124*/ 	.word	0x00000ca0


	//   ....[5]....
        /*0128*/ 	.word	0x00000cd0


	//   ....[6]....
        /*012c*/ 	.word	0x00000dd0


	//   ....[7]....
        /*0130*/ 	.word	0x00000e00


	//   ....[8]....
        /*0134*/ 	.word	0x00000e30


	//   ....[9]....
        /*0138*/ 	.word	0x00000f30


	//   ....[10]....
        /*013c*/ 	.word	0x00000f60


	//   ....[11]....
        /*0140*/ 	.word	0x00000f90


	//   ....[12]....
        /*0144*/ 	.word	0x00001090


	//   ....[13]....
        /*0148*/ 	.word	0x000010d0


	//   ....[14]....
        /*014c*/ 	.word	0x00001100


	//   ....[15]....
        /*0150*/ 	.word	0x00001ca0


	//   ....[16]....
        /*0154*/ 	.word	0x00001cb0


	//   ....[17]....
        /*0158*/ 	.word	0x00001cc0


	//   ....[18]....
        /*015c*/ 	.word	0x00001dc0


	//   ....[19]....
        /*0160*/ 	.word	0x00001e00


	//   ....[20]....
        /*0164*/ 	.word	0x00001e20


	//   ....[21]....
        /*0168*/ 	.word	0x00001f30


	//   ....[22]....
        /*016c*/ 	.word	0x00001f70


	//   ....[23]....
        /*0170*/ 	.word	0x00001f90


	//   ....[24]....
        /*0174*/ 	.word	0x000020a0


	//   ....[25]....
        /*0178*/ 	.word	0x000020e0


	//   ....[26]....
        /*017c*/ 	.word	0x00002110


	//   ....[27]....
        /*0180*/ 	.word	0x00002210


	//   ....[28]....
        /*0184*/ 	.word	0x00002250


	//   ....[29]....
        /*0188*/ 	.word	0x00002280


	//   ....[30]....
        /*018c*/ 	.word	0x00004540


	//   ....[31]....
        /*0190*/ 	.word	0x00004570


	//   ....[32]....
        /*0194*/ 	.word	0x00004580


	//   ....[33]....
        /*0198*/ 	.word	0x00004680


	//   ....[34]....
        /*019c*/ 	.word	0x000046b0


	//   ....[35]....
        /*01a0*/ 	.word	0x000046e0


	//   ....[36]....
        /*01a4*/ 	.word	0x000047e0


	//   ....[37]....
        /*01a8*/ 	.word	0x00004810


	//   ....[38]....
        /*01ac*/ 	.word	0x00004840


	//   ....[39]....
        /*01b0*/ 	.word	0x00004940


	//   ....[40]....
        /*01b4*/ 	.word	0x00004970


	//   ....[41]....
        /*01b8*/ 	.word	0x000049a0


	//   ....[42]....
        /*01bc*/ 	.word	0x00004aa0


	//   ....[43]....
        /*01c0*/ 	.word	0x00004ae0


	//   ....[44]....
        /*01c4*/ 	.word	0x00004b10


	//----- nvinfo : EIATTR_VRC_CTA_INIT_COUNT
	.align		4
.L_822:
        /*01c8*/ 	.byte	0x02, 0x4a
	.zero		1
	.zero		1


	//----- nvinfo : EIATTR_EXIT_INSTR_OFFSETS
	.align		4
        /*01cc*/ 	.byte	0x04, 0x1c
        /*01ce*/ 	.short	(.L_824 - .L_823)


	//   ....[0]....
.L_823:
        /*01d0*/ 	.word	0x00000040


	//   ....[1]....
        /*01d4*/ 	.word	0x000055f0


	//   ....[2]....
        /*01d8*/ 	.word	0x00005650


	//----- nvinfo : EIATTR_MAX_THREADS
	.align		4
.L_824:
        /*01dc*/ 	.byte	0x04, 0x05
        /*01de*/ 	.short	(.L_826 - .L_825)
.L_825:
        /*01e0*/ 	.word	0x00000100
        /*01e4*/ 	.word	0x00000001
        /*01e8*/ 	.word	0x00000001


	//----- nvinfo : EIATTR_CRS_STACK_SIZE
	.align		4
.L_826:
        /*01ec*/ 	.byte	0x04, 0x1e
        /*01ee*/ 	.short	(.L_828 - .L_827)
.L_827:
        /*01f0*/ 	.word	0x00000000


	//----- nvinfo : EIATTR_CBANK_PARAM_SIZE
	.align		4
.L_828:
        /*01f4*/ 	.byte	0x03, 0x19
        /*01f6*/ 	.short	0x0021


	//----- nvinfo : EIATTR_PARAM_CBANK
	.align		4
        /*01f8*/ 	.byte	0x04, 0x0a
        /*01fa*/ 	.short	(.L_830 - .L_829)
	.align		4
.L_829:
        /*01fc*/ 	.word	index@(.nv.constant0._ZN6thrust24THRUST_300001_SM_1000_NS8cuda_cub4core6detail13_kernel_agentINS1_8__reduce11ReduceAgentINS0_12zip_iteratorIN4cuda3std3__45tupleIJNS0_6detail15normal_iteratorINS0_10device_ptrIfEEEENS0_17counting_iteratorIlNS0_11use_defaultESI_SI_EEEEEEEPNSB_IJflEEESM_lNS1_9__extrema9arg_min_fIflNSA_4lessIfEEEEEEJSL_SN_lSS_EEEvDpT0_)
        /*0200*/ 	.short	0x0380
        /*0202*/ 	.short	0x0021


	//----- nvinfo : EIATTR_SW_WAR
	.align		4
.L_830:
        /*0204*/ 	.byte	0x04, 0x36
        /*0206*/ 	.short	(.L_832 - .L_831)
.L_831:
        /*0208*/ 	.word	0x00000008
.L_832:


//--------------------- .nv.info._ZN6thrust24THRUST_300001_SM_1000_NS8cuda_cub4core6detail13_kernel_agentINS1_8__reduce11ReduceAgentIPN4cuda3std3__45tupleIJflEEESC_SB_iNS1_9__extrema9arg_min_fIflNS9_4lessIfEEEEEEJSC_SC_iSH_EEEvDpT0_ --------------------------
	.section	.nv.info._ZN6thrust24THRUST_300001_SM_1000_NS8cuda_cub4core6detail13_kernel_agentINS1_8__reduce11ReduceAgentIPN4cuda3std3__45tupleIJflEEESC_SB_iNS1_9__extrema9arg_min_fIflNS9_4lessIfEEEEEEJSC_SC_iSH_EEEvDpT0_,"",@"SHT_CUDA_INFO"
	.sectionflags	@""
	.align	4


	//----- nvinfo : EIATTR_CUDA_API_VERSION
	.align		4
        /*0000*/ 	.byte	0x04, 0x37
        /*0002*/ 	.short	(.L_834 - .L_833)
.L_833:
        /*0004*/ 	.word	0x00000082


	//----- nvinfo : EIATTR_KPARAM_INFO
	.align		4
.L_834:
        /*0008*/ 	.byte	0x04, 0x17
        /*000a*/ 	.short	(.L_836 - .L_835)
.L_835:
        /*000c*/ 	.word	0x00000000
        /*0010*/ 	.short	0x0003
        /*0012*/ 	.short	0x0014
        /*0014*/ 	.byte	0x00, 0xf0, 0x05, 0x00


	//----- nvinfo : EIATTR_KPARAM_INFO
	.align		4
.L_836:
        /*0018*/ 	.byte	0x04, 0x17
        /*001a*/ 	.short	(.L_838 - .L_837)
.L_837:
        /*001c*/ 	.word	0x00000000
        /*0020*/ 	.short	0x0002
        /*0022*/ 	.short	0x0010
        /*0024*/ 	.byte	0x00, 0xf0, 0x11, 0x00


	//----- nvinfo : EIATTR_KPARAM_INFO
	.align		4
.L_838:
        /*0028*/ 	.byte	0x04, 0x17
        /*002a*/ 	.short	(.L_840 - .L_839)
.L_839:
        /*002c*/ 	.word	0x00000000
        /*0030*/ 	.short	0x0001
        /*0032*/ 	.short	0x0008
        /*0034*/ 	.byte	0x00, 0xf5, 0x21, 0x00


	//----- nvinfo : EIATTR_KPARAM_INFO
	.align		4
.L_840:
        /*0038*/ 	.byte	0x04, 0x17
        /*003a*/ 	.short	(.L_842 - .L_841)
.L_841:
        /*003c*/ 	.word	0x00000000
        /*0040*/ 	.short	0x0000
        /*0042*/ 	.short	0x0000
        /*0044*/ 	.byte	0x00, 0xf5, 0x21, 0x00


	//----- nvinfo : EIATTR_SPARSE_MMA_MASK
	.align		4
.L_842:
        /*0048*/ 	.byte	0x03, 0x50
        /*004a*/ 	.short	0x0000


	//----- nvinfo : EIATTR_MAXREG_COUNT
	.align		4
        /*004c*/ 	.byte	0x03, 0x1b
        /*004e*/ 	.short	0x00ff


	//----- nvinfo : EIATTR_NUM_BARRIERS
	.align		4
        /*0050*/ 	.byte	0x02, 0x4c
        /*0052*/ 	.byte	0x01
	.zero		1


	//----- nvinfo : EIATTR_MERCURY_ISA_VERSION
	.align		4
        /*0054*/ 	.byte	0x03, 0x5f
        /*0056*/ 	.short	0x0101


	//----- nvinfo : EIATTR_COOP_GROUP_MASK_REGIDS
	.align		4
        /*0058*/ 	.byte	0x04, 0x29
        /*005a*/ 	.short	(.L_844 - .L_843)


	//   ....[0]....
.L_843:
        /*005c*/ 	.word	0xffffffff


	//   ....[1]....
        /*0060*/ 	.word	0xffffffff


	//   ....[2]....
        /*0064*/ 	.word	0xffffffff


	//   ....[3]....
        /*0068*/ 	.word	0xffffffff


	//   ....[4]....
        /*006c*/ 	.word	0xffffffff


	//   ....[5]....
        /*0070*/ 	.word	0xffffffff


	//   ....[6]....
        /*0074*/ 	.word	0xffffffff


	//   ....[7]....
        /*0078*/ 	.word	0xffffffff


	//   ....[8]....
        /*007c*/ 	.word	0xffffffff


	//   ....[9]....
        /*0080*/ 	.word	0xffffffff


	//   ....[10]....
        /*0084*/ 	.word	0xffffffff


	//   ....[11]....
        /*0088*/ 	.word	0xffffffff


	//   ....[12]....
        /*008c*/ 	.word	0xffffffff


	//   ....[13]....
        /*0090*/ 	.word	0xffffffff


	//   ....[14]....
        /*0094*/ 	.word	0xffffffff


	//   ....[15]....
        /*0098*/ 	.word	0xffffffff


	//   ....[16]....
        /*009c*/ 	.word	0xffffffff


	//   ....[17]....
        /*00a0*/ 	.word	0xffffffff


	//   ....[18]....
        /*00a4*/ 	.word	0xffffffff


	//   ....[19]....
        /*00a8*/ 	.word	0xffffffff


	//   ....[20]....
        /*00ac*/ 	.word	0xffffffff


	//   ....[21]....
        /*00b0*/ 	.word	0xffffffff


	//   ....[22]....
        /*00b4*/ 	.word	0xffffffff


	//   ....[23]....
        /*00b8*/ 	.word	0xffffffff


	//   ....[24]....
        /*00bc*/ 	.word	0xffffffff


	//   ....[25]....
        /*00c0*/ 	.word	0xffffffff


	//   ....[26]....
        /*00c4*/ 	.word	0xffffffff


	//   ....[27]....
        /*00c8*/ 	.word	0xffffffff


	//   ....[28]....
        /*00cc*/ 	.word	0xffffffff


	//   ....[29]....
        /*00d0*/ 	.word	0xffffffff


	//   ....[30]....
        /*00d4*/ 	.word	0xffffffff


	//   ....[31]....
        /*00d8*/ 	.word	0xffffffff


	//   ....[32]....
        /*00dc*/ 	.word	0xffffffff


	//   ....[33]....
        /*00e0*/ 	.word	0xffffffff


	//   ....[34]....
        /*00e4*/ 	.word	0xffffffff


	//   ....[35]....
        /*00e8*/ 	.word	0xffffffff


	//   ....[36]....
        /*00ec*/ 	.word	0xffffffff


	//   ....[37]....
        /*00f0*/ 	.word	0xffffffff


	//   ....[38]....
        /*00f4*/ 	.word	0xffffffff


	//   ....[39]....
        /*00f8*/ 	.word	0xffffffff


	//   ....[40]....
        /*00fc*/ 	.word	0xffffffff


	//   ....[41]....
        /*0100*/ 	.word	0xffffffff


	//   ....[42]....
        /*0104*/ 	.word	0xffffffff


	//   ....[43]....
        /*0108*/ 	.word	0xffffffff


	//   ....[44]....
        /*010c*/ 	.word	0xffffffff


	//----- nvinfo : EIATTR_COOP_GROUP_INSTR_OFFSETS
	.align		4
.L_844:
        /*0110*/ 	.byte	0x04, 0x28
        /*0112*/ 	.short	(.L_846 - .L_845)


	//   ....[0]....
.L_845:
        /*0114*/ 	.word	0x00000a00


	//   ....[1]....
        /*0118*/ 	.word	0x00000a30


	//   ....[2]....
        /*011c*/ 	.word	0x00000a40


	//   ....[3]....
        /*0120*/ 	.word	0x00000b40


	//   ....[4]....
        /*0124*/ 	.word	0x00000b70


	//   ....[5]....
        /*0128*/ 	.word	0x00000ba0


	//   ....[6]....
        /*012c*/ 	.word	0x00000ca0


	//   ....[7]....
        /*0130*/ 	.word	0x00000cd0


	//   ....[8]....
        /*0134*/ 	.word	0x00000d00


	//   ....[9]....
        /*0138*/ 	.word	0x00000e00


	//   ....[10]....
        /*013c*/ 	.word	0x00000e30


	//   ....[11]....
        /*0140*/ 	.word	0x00000e60


	//   ....[12]....
        /*0144*/ 	.word	0x00000f60


	//   ....[13]....
        /*0148*/ 	.word	0x00000fa0


	//   ....[14]....
        /*014c*/ 	.word	0x00000fd0


	//   ....[15]....
        /*0150*/ 	.word	0x00001b70


	//   ....[16]....
        /*0154*/ 	.word	0x00001b80


	//   ....[17]....
        /*0158*/ 	.word	0x00001b90


	//   ....[18]....
        /*015c*/ 	.word	0x00001c90


	//   ....[19]....
        /*0160*/ 	.word	0x00001cd0


	//   ....[20]....
        /*0164*/ 	.word	0x00001cf0


	//   ....[21]....
        /*0168*/ 	.word	0x00001e00


	//   ....[22]....
        /*016c*/ 	.word	0x00001e40


	//   ....[23]....
        /*0170*/ 	.word	0x00001e60


	//   ....[24]....
        /*0174*/ 	.word	0x00001f70


	//   ....[25]....
        /*0178*/ 	.word	0x00001fb0


	//   ....[26]....
        /*017c*/ 	.word	0x00001fe0


	//   ....[27]....
        /*0180*/ 	.word	0x000020e0


	//   ....[28]....
        /*0184*/ 	.word	0x00002120


	//   ....[29]....
        /*0188*/ 	.word	0x00002150


	//   ....[30]....
        /*018c*/ 	.word	0x00004530


	//   ....[31]....
        /*0190*/ 	.word	0x00004560


	//   ....[32]....
        /*0194*/ 	.word	0x00004570


	//   ....[33]....
        /*0198*/ 	.word	0x00004670


	//   ....[34]....
        /*019c*/ 	.word	0x000046a0


	//   ....[35]....
        /*01a0*/ 	.word	0x000046d0


	//   ....[36]....
        /*01a4*/ 	.word	0x000047d0


	//   ....[37]....
        /*01a8*/ 	.word	0x00004800


	//   ....[38]....
        /*01ac*/ 	.word	0x00004830


	//   ....[39]....
        /*01b0*/ 	.word	0x00004930


	//   ....[40]....
        /*01b4*/ 	.word	0x00004960


	//   ....[41]....
        /*01b8*/ 	.word	0x00004990


	//   ....[42]....
        /*01bc*/ 	.word	0x00004a90


	//   ....[43]....
        /*01c0*/ 	.word	0x00004ad0


	//   ....[44]....
        /*01c4*/ 	.word	0x00004b00


	//----- nvinfo : EIATTR_VRC_CTA_INIT_COUNT
	.align		4
.L_846:
        /*01c8*/ 	.byte	0x02, 0x4a
	.zero		1
	.zero		1


	//----- nvinfo : EIATTR_EXIT_INSTR_OFFSETS
	.align		4
        /*01cc*/ 	.byte	0x04, 0x1c
        /*01ce*/ 	.short	(.L_848 - .L_847)


	//   ....[0]....
.L_847:
        /*01d0*/ 	.word	0x00000030


	//   ....[1]....
        /*01d4*/ 	.word	0x000055e0


	//   ....[2]....
        /*01d8*/ 	.word	0x00005640


	//----- nvinfo : EIATTR_MAX_THREADS
	.align		4
.L_848:
        /*01dc*/ 	.byte	0x04, 0x05
        /*01de*/ 	.short	(.L_850 - .L_849)
.L_849:
        /*01e0*/ 	.word	0x00000100
        /*01e4*/ 	.word	0x00000001
        /*01e8*/ 	.word	0x00000001


	//----- nvinfo : EIATTR_CRS_STACK_SIZE
	.align		4
.L_850:
        /*01ec*/ 	.byte	0x04, 0x1e
        /*01ee*/ 	.short	(.L_852 - .L_851)
.L_851:
        /*01f0*/ 	.word	0x00000000


	//----- nvinfo : EIATTR_CBANK_PARAM_SIZE
	.align		4
.L_852:
        /*01f4*/ 	.byte	0x03, 0x19
        /*01f6*/ 	.short	0x0015


	//----- nvinfo : EIATTR_PARAM_CBANK
	.align		4
        /*01f8*/ 	.byte	0x04, 0x0a
        /*01fa*/ 	.short	(.L_854 - .L_853)
	.align		4
.L_853:
        /*01fc*/ 	.word	index@(.nv.constant0._ZN6thrust24THRUST_300001_SM_1000_NS8cuda_cub4core6detail13_kernel_agentINS1_8__reduce11ReduceAgentIPN4cuda3std3__45tupleIJflEEESC_SB_iNS1_9__extrema9arg_min_fIflNS9_4lessIfEEEEEEJSC_SC_iSH_EEEvDpT0_)
        /*0200*/ 	.short	0x0380
        /*0202*/ 	.short	0x0015


	//----- nvinfo : EIATTR_SW_WAR
	.align		4
.L_854:
        /*0204*/ 	.byte	0x04, 0x36
        /*0206*/ 	.short	(.L_856 - .L_855)
.L_855:
        /*0208*/ 	.word	0x00000008
.L_856:


//--------------------- .nv.info._ZN6thrust24THRUST_300001_SM_1000_NS8cuda_cub4core6detail13_kernel_agentINS1_8__reduce10DrainAgentIiEEJN3cub18CUB_300001_SM_10009GridQueueIjEEiEEEvDpT0_ --------------------------
	.section	.nv.info._ZN6thrust24THRUST_300001_SM_1000_NS8cuda_cub4core6detail13_kernel_agentINS1_8__reduce10DrainAgentIiEEJN3cub18CUB_300001_SM_10009GridQueueIjEEiEEEvDpT0_,"",@"SHT_CUDA_INFO"
	.sectionflags	@""
	.align	4


	//----- nvinfo : EIATTR_CUDA_API_VERSION
	.align		4
        /*0000*/ 	.byte	0x04, 0x37
        /*0002*/ 	.short	(.L_858 - .L_857)
.L_857:
        /*0004*/ 	.word	0x00000082


	//----- nvinfo : EIATTR_KPARAM_INFO
	.align		4
.L_858:
        /*0008*/ 	.byte	0x04, 0x17
        /*000a*/ 	.short	(.L_860 - .L_859)
.L_859:
        /*000c*/ 	.word	0x00000000
        /*0010*/ 	.short	0x0001
        /*0012*/ 	.short	0x0008
        /*0014*/ 	.byte	0x00, 0xf0, 0x11, 0x00


	//----- nvinfo : EIATTR_KPARAM_INFO
	.align		4
.L_860:
        /*0018*/ 	.byte	0x04, 0x17
        /*001a*/ 	.short	(.L_862 - .L_861)
.L_861:
        /*001c*/ 	.word	0x00000000
        /*0020*/ 	.short	0x0000
        /*0022*/ 	.short	0x0000
        /*0024*/ 	.byte	0x00, 0xf0, 0x21, 0x00


	//----- nvinfo : EIATTR_SPARSE_MMA_MASK
	.align		4
.L_862:
        /*0028*/ 	.byte	0x03, 0x50
        /*002a*/ 	.short	0x0000


	//----- nvinfo : EIATTR_MAXREG_COUNT
	.align		4
        /*002c*/ 	.byte	0x03, 0x1b
        /*002e*/ 	.short	0x00ff


	//----- nvinfo : EIATTR_MERCURY_ISA_VERSION
	.align		4
        /*0030*/ 	.byte	0x03, 0x5f
        /*0032*/ 	.short	0x0101


	//----- nvinfo : EIATTR_VRC_CTA_INIT_COUNT
	.align		4
        /*0034*/ 	.byte	0x02, 0x4a
	.zero		1
	.zero		1


	//----- nvinfo : EIATTR_EXIT_INSTR_OFFSETS
	.align		4
        /*0038*/ 	.byte	0x04, 0x1c
        /*003a*/ 	.short	(.L_864 - .L_863)


	//   ....[0]....
.L_863:
        /*003c*/ 	.word	0x00000060


	//----- nvinfo : EIATTR_MAX_THREADS
	.align		4
.L_864:
        /*0040*/ 	.byte	0x04, 0x05
        /*0042*/ 	.short	(.L_866 - .L_865)
.L_865:
        /*0044*/ 	.word	0x00000001
        /*0048*/ 	.word	0x00000001
        /*004c*/ 	.word	0x00000001


	//----- nvinfo : EIATTR_CBANK_PARAM_SIZE
	.align		4
.L_866:
        /*0050*/ 	.byte	0x03, 0x19
        /*0052*/ 	.short	0x000c


	//----- nvinfo : EIATTR_PARAM_CBANK
	.align		4
        /*0054*/ 	.byte	0x04, 0x0a
        /*0056*/ 	.short	(.L_868 - .L_867)
	.align		4
.L_867:
        /*0058*/ 	.word	index@(.nv.constant0._ZN6thrust24THRUST_300001_SM_1000_NS8cuda_cub4core6detail13_kernel_agentINS1_8__reduce10DrainAgentIiEEJN3cub18CUB_300001_SM_10009GridQueueIjEEiEEEvDpT0_)
        /*005c*/ 	.short	0x0380
        /*005e*/ 	.short	0x000c


	//----- nvinfo : EIATTR_SW_WAR
	.align		4
.L_868:
        /*0060*/ 	.byte	0x04, 0x36
        /*0062*/ 	.short	(.L_870 - .L_869)
.L_869:
        /*0064*/ 	.word	0x00000008
.L_870:


//--------------------- .nv.info._ZN6thrust24THRUST_300001_SM_1000_NS8cuda_cub4core6detail13_kernel_agentINS1_8__reduce11ReduceAgentINS0_12zip_iteratorIN4cuda3std3__45tupleIJNS0_6detail15normal_iteratorINS0_10device_ptrIfEEEENS0_17counting_iteratorIlNS0_11use_defaultESI_SI_EEEEEEEPNSB_IJflEEESM_iNS1_9__extrema9arg_min_fIflNSA_4lessIfEEEEEEJSL_SN_iN3cub18CUB_300001_SM_100013GridEvenShareIiEENSV_9GridQueueIjEESS_EEEvDpT0_ --------------------------
	.section	.nv.info._ZN6thrust24THRUST_300001_SM_1000_NS8cuda_cub4core6detail13_kernel_agentINS1_8__reduce11ReduceAgentINS0_12zip_iteratorIN4cuda3std3__45tupleIJNS0_6detail15normal_iteratorINS0_10device_ptrIfEEEENS0_17counting_iteratorIlNS0_11use_defaultESI_SI_EEEEEEEPNSB_IJflEEESM_iNS1_9__extrema9arg_min_fIflNSA_4lessIfEEEEEEJSL_SN_iN3cub18CUB_300001_SM_100013GridEvenShareIiEENSV_9GridQueueIjEESS_EEEvDpT0_,"",@"SHT_CUDA_INFO"
	.sectionflags	@""
	.align	4


	//----- nvinfo : EIATTR_CUDA_API_VERSION
	.align		4
        /*0000*/ 	.byte	0x04, 0x37
        /*0002*/ 	.short	(.L_872 - .L_871)
.L_871:
        /*0004*/ 	.word	0x00000082


	//----- nvinfo : EIATTR_KPARAM_INFO
	.align		4
.L_872:
        /*0008*/ 	.byte	0x04, 0x17
        /*000a*/ 	.short	(.L_874 - .L_873)
.L_873:
        /*000c*/ 	.word	0x00000000
        /*0010*/ 	.short	0x0005
        /*0012*/ 	.short	0x0050
        /*0014*/ 	.byte	0x00, 0xf0, 0x05, 0x00


	//----- nvinfo : EIATTR_KPARAM_INFO
	.align		4
.L_874:
        /*0018*/ 	.byte	0x04, 0x17
        /*001a*/ 	.short	(.L_876 - .L_875)
.L_875:
        /*001c*/ 	.word	0x00000000
        /*0020*/ 	.short	0x0004
        /*0022*/ 	.short	0x0048
        /*0024*/ 	.byte	0x00, 0xf0, 0x21, 0x00


	//----- nvinfo : EIATTR_KPARAM_INFO
	.align		4
.L_876:
        /*0028*/ 	.byte	0x04, 0x17
        /*002a*/ 	.short	(.L_878 - .L_877)
.L_877:
        /*002c*/ 	.word	0x00000000
        /*0030*/ 	.short	0x0003
        /*0032*/ 	.short	0x001c
        /*0034*/ 	.byte	0x00, 0xf0, 0xa1, 0x00


	//----- nvinfo : EIATTR_KPARAM_INFO
	.align		4
.L_878:
        /*0038*/ 	.byte	0x04, 0x17
        /*003a*/ 	.short	(.L_880 - .L_879)
.L_879:
        /*003c*/ 	.word	0x00000000
        /*0040*/ 	.short	0x0002
        /*0042*/ 	.short	0x0018
        /*0044*/ 	.byte	0x00, 0xf0, 0x11, 0x00


	//----- nvinfo : EIATTR_KPARAM_INFO
	.align		4
.L_880:
        /*0048*/ 	.byte	0x04, 0x17
        /*004a*/ 	.short	(.L_882 - .L_881)
.L_881:
        /*004c*/ 	.word	0x00000000
        /*0050*/ 	.short	0x0001
        /*0052*/ 	.short	0x0010
        /*0054*/ 	.byte	0x00, 0xf5, 0x21, 0x00


	//----- nvinfo : EIATTR_KPARAM_INFO
	.align		4
.L_882:
        /*0058*/ 	.byte	0x04, 0x17
        /*005a*/ 	.short	(.L_884 - .L_883)
.L_883:
        /*005c*/ 	.word	0x00000000
        /*0060*/ 	.short	0x0000
        /*0062*/ 	.short	0x0000
        /*0064*/ 	.byte	0x00, 0xf0, 0x41, 0x00


	//----- nvinfo : EIATTR_SPARSE_MMA_MASK
	.align		4
.L_884:
        /*0068*/ 	.byte	0x03, 0x50
        /*006a*/ 	.short	0x0000


	//----- nvinfo : EIATTR_MAXREG_COUNT
	.align		4
        /*006c*/ 	.byte	0x03, 0x1b
        /*006e*/ 	.short	0x00ff


	//----- nvinfo : EIATTR_NUM_BARRIERS
	.align		4
        /*0070*/ 	.byte	0x02, 0x4c
        /*0072*/ 	.byte	0x01
	.zero		1


	//----- nvinfo : EIATTR_MERCURY_ISA_VERSION
	.align		4
        /*0074*/ 	.byte	0x03, 0x5f
        /*0076*/ 	.short	0x0101


	//----- nvinfo : EIATTR_COOP_GROUP_MASK_REGIDS
	.align		4
        /*0078*/ 	.byte	0x04, 0x29
        /*007a*/ 	.short	(.L_886 - .L_885)


	//   ....[0]....
.L_885:
        /*007c*/ 	.word	0xffffffff


	//   ....[1]....
        /*0080*/ 	.word	0xffffffff


	//   ....[2]....
        /*0084*/ 	.word	0xffffffff


	//   ....[3]....
        /*0088*/ 	.word	0xffffffff


	//   ....[4]....
        /*008c*/ 	.word	0xffffffff


	//   ....[5]....
        /*0090*/ 	.word	0xffffffff


	//   ....[6]....
        /*0094*/ 	.word	0xffffffff


	//   ....[7]....
        /*0098*/ 	.word	0xffffffff


	//   ....[8]....
        /*009c*/ 	.word	0xffffffff


	//   ....[9]....
        /*00a0*/ 	.word	0xffffffff


	//   ....[10]....
        /*00a4*/ 	.word	0xffffffff


	//   ....[11]....
        /*00a8*/ 	.word	0xffffffff


	//   ....[12]....
        /*00ac*/ 	.word	0xffffffff


	//   ....[13]....
        /*00b0*/ 	.word	0xffffffff


	//   ....[14]....
        /*00b4*/ 	.word	0xffffffff


	//   ....[15]....
        /*00b8*/ 	.word	0xffffffff


	//   ....[16]....
        /*00bc*/ 	.word	0xffffffff


	//   ....[17]....
        /*00c0*/ 	.word	0xffffffff


	//   ....[18]....
        /*00c4*/ 	.word	0xffffffff


	//   ....[19]....
        /*00c8*/ 	.word	0xffffffff


	//   ....[20]....
        /*00cc*/ 	.word	0xffffffff


	//   ....[21]....
        /*00d0*/ 	.word	0xffffffff


	//   ....[22]....
        /*00d4*/ 	.word	0xffffffff


	//   ....[23]....
        /*00d8*/ 	.word	0xffffffff


	//   ....[24]....
        /*00dc*/ 	.word	0xffffffff


	//   ....[25]....
        /*00e0*/ 	.word	0xffffffff


	//   ....[26]....
        /*00e4*/ 	.word	0xffffffff


	//   ....[27]....
        /*00e8*/ 	.word	0xffffffff


	//   ....[28]....
        /*00ec*/ 	.word	0xffffffff


	//   ....[29]....
        /*00f0*/ 	.word	0xffffffff


	//   ....[30]....
        /*00f4*/ 	.word	0xffffffff


	//   ....[31]....
        /*00f8*/ 	.word	0xffffffff


	//   ....[32]....
        /*00fc*/ 	.word	0xffffffff


	//   ....[33]....
        /*0100*/ 	.word	0xffffffff


	//   ....[34]....
        /*0104*/ 	.word	0xffffffff


	//   ....[35]....
        /*0108*/ 	.word	0xffffffff


	//   ....[36]....
        /*010c*/ 	.word	0xffffffff


	//   ....[37]....
        /*0110*/ 	.word	0xffffffff


	//   ....[38]....
        /*0114*/ 	.word	0xffffffff


	//   ....[39]....
        /*0118*/ 	.word	0xffffffff


	//   ....[40]....
        /*011c*/ 	.word	0xffffffff


	//   ....[41]....
        /*0120*/ 	.word	0xffffffff


	//   ....[42]....
        /*0124*/ 	.word	0xffffffff


	//   ....[43]....
        /*0128*/ 	.word	0xffffffff


	//   ....[44]....
        /*012c*/ 	.word	0xffffffff


	//----- nvinfo : EIATTR_COOP_GROUP_INSTR_OFFSETS
	.align		4
.L_886:
        /*0130*/ 	.byte	0x04, 0x28
        /*0132*/ 	.short	(.L_888 - .L_887)


	//   ....[0]....
.L_887:
        /*0134*/ 	.word	0x00000b40


	//   ....[1]....
        /*0138*/ 	.word	0x00000b70


	//   ....[2]....
        /*013c*/ 	.word	0x00000b80


	//   ....[3]....
        /*0140*/ 	.word	0x00000c80


	//   ....[4]....
        /*0144*/ 	.word	0x00000cb0


	//   ....[5]....
        /*0148*/ 	.word	0x00000ce0


	//   ....[6]....
        /*014c*/ 	.word	0x00000de0


	//   ....[7]....
        /*0150*/ 	.word	0x00000e10


	//   ....[8]....
        /*0154*/ 	.word	0x00000e40


	//   ....[9]....
        /*0158*/ 	.word	0x00000f40


	//   ....[10]....
        /*015c*/ 	.word	0x00000f70


	//   ....[11]....
        /*0160*/ 	.word	0x00000fa0


	//   ....[12]....
        /*0164*/ 	.word	0x000010a0


	//   ....[13]....
        /*0168*/ 	.word	0x000010e0


	//   ....[14]....
        /*016c*/ 	.word	0x00001110


	//   ....[15]....
        /*0170*/ 	.word	0x00001cb0


	//   ....[16]....
        /*0174*/ 	.word	0x00001cc0


	//   ....[17]....
        /*0178*/ 	.word	0x00001cd0


	//   ....[18]....
        /*017c*/ 	.word	0x00001dd0


	//   ....[19]....
        /*0180*/ 	.word	0x00001e10


	//   ....[20]....
        /*0184*/ 	.word	0x00001e30


	//   ....[21]....
        /*0188*/ 	.word	0x00001f40


	//   ....[22]....
        /*018c*/ 	.word	0x00001f80


	//   ....[23]....
        /*0190*/ 	.word	0x00001fa0


	//   ....[24]....
        /*0194*/ 	.word	0x000020b0


	//   ....[25]....
        /*0198*/ 	.word	0x000020f0


	//   ....[26]....
        /*019c*/ 	.word	0x00002110


	//   ....[27]....
        /*01a0*/ 	.word	0x00002220


	//   ....[28]....
        /*01a4*/ 	.word	0x00002260


	//   ....[29]....
        /*01a8*/ 	.word	0x00002290


	//   ....[30]....
        /*01ac*/ 	.word	0x00004810


	//   ....[31]....
        /*01b0*/ 	.word	0x00004840


	//   ....[32]....
        /*01b4*/ 	.word	0x00004850


	//   ....[33]....
        /*01b8*/ 	.word	0x00004950


	//   ....[34]....
        /*01bc*/ 	.word	0x00004980


	//   ....[35]....
        /*01c0*/ 	.word	0x000049b0


	//   ....[36]....
        /*01c4*/ 	.word	0x00004ab0


	//   ....[37]....
        /*01c8*/ 	.word	0x00004ae0


	//   ....[38]....
        /*01cc*/ 	.word	0x00004b10


	//   ....[39]....
        /*01d0*/ 	.word	0x00004c10


	//   ....[40]....
        /*01d4*/ 	.word	0x00004c40


	//   ....[41]....
        /*01d8*/ 	.word	0x00004c70


	//   ....[42]....
        /*01dc*/ 	.word	0x00004d70


	//   ....[43]....
        /*01e0*/ 	.word	0x00004db0


	//   ....[44]....
        /*01e4*/ 	.word	0x00004de0


	//----- nvinfo : EIATTR_VRC_CTA_INIT_COUNT
	.align		4
.L_888:
        /*01e8*/ 	.byte	0x02, 0x4a
	.zero		1
	.zero		1


	//----- nvinfo : EIATTR_EXIT_INSTR_OFFSETS
	.align		4
        /*01ec*/ 	.byte	0x04, 0x1c
        /*01ee*/ 	.short	(.L_890 - .L_889)


	//   ....[0]....
.L_889:
        /*01f0*/ 	.word	0x000058a0


	//   ....[1]....
        /*01f4*/ 	.word	0x00005920


	//----- nvinfo : EIATTR_MAX_THREADS
	.align		4
.L_890:
        /*01f8*/ 	.byte	0x04, 0x05
        /*01fa*/ 	.short	(.L_892 - .L_891)
.L_891:
        /*01fc*/ 	.word	0x00000100
        /*0200*/ 	.word	0x00000001
        /*0204*/ 	.word	0x00000001


	//----- nvinfo : EIATTR_CRS_STACK_SIZE
	.align		4
.L_892:
        /*0208*/ 	.byte	0x04, 0x1e
        /*020a*/ 	.short	(.L_894 - .L_893)
.L_893:
        /*020c*/ 	.word	0x00000000


	//----- nvinfo : EIATTR_CBANK_PARAM_SIZE
	.align		4
.L_894:
        /*0210*/ 	.byte	0x03, 0x19
        /*0212*/ 	.short	0x0051


	//----- nvinfo : EIATTR_PARAM_CBANK
	.align		4
        /*0214*/ 	.byte	0x04, 0x0a
        /*0216*/ 	.short	(.L_896 - .L_895)
	.align		4
.L_895:
        /*0218*/ 	.word	index@(.nv.constant0._ZN6thrust24THRUST_300001_SM_1000_NS8cuda_cub4core6detail13_kernel_agentINS1_8__reduce11ReduceAgentINS0_12zip_iteratorIN4cuda3std3__45tupleIJNS0_6detail15normal_iteratorINS0_10device_ptrIfEEEENS0_17counting_iteratorIlNS0_11use_defaultESI_SI_EEEEEEEPNSB_IJflEEESM_iNS1_9__extrema9arg_min_fIflNSA_4lessIfEEEEEEJSL_SN_iN3cub18CUB_300001_SM_100013GridEvenShareIiEENSV_9GridQueueIjEESS_EEEvDpT0_)
        /*021c*/ 	.short	0x0380
        /*021e*/ 	.short	0x0051


	//----- nvinfo : EIATTR_SW_WAR
	.align		4
.L_896:
        /*0220*/ 	.byte	0x04, 0x36
        /*0222*/ 	.short	(.L_898 - .L_897)
.L_897:
        /*0224*/ 	.word	0x00000008
.L_898:


//--------------------- .nv.info._ZN6thrust24THRUST_300001_SM_1000_NS8cuda_cub4core6detail13_kernel_agentINS1_8__reduce11ReduceAgentINS0_12zip_iteratorIN4cuda3std3__45tupleIJNS0_6detail15normal_iteratorINS0_10device_ptrIfEEEENS0_17counting_iteratorIlNS0_11use_defaultESI_SI_EEEEEEEPNSB_IJflEEESM_iNS1_9__extrema9arg_min_fIflNSA_4lessIfEEEEEEJSL_SN_iSS_EEEvDpT0_ --------------------------
	.section	.nv.info._ZN6thrust24THRUST_300001_SM_1000_NS8cuda_cub4core6detail13_kernel_agentINS1_8__reduce11ReduceAgentINS0_12zip_iteratorIN4cuda3std3__45tupleIJNS0_6detail15normal_iteratorINS0_10device_ptrIfEEEENS0_17counting_iteratorIlNS0_11use_defaultESI_SI_EEEEEEEPNSB_IJflEEESM_iNS1_9__extrema9arg_min_fIflNSA_4lessIfEEEEEEJSL_SN_iSS_EEEvDpT0_,"",@"SHT_CUDA_INFO"
	.sectionflags	@""
	.align	4


	//----- nvinfo : EIATTR_CUDA_API_VERSION
	.align		4
        /*0000*/ 	.byte	0x04, 0x37
        /*0002*/ 	.short	(.L_900 - .L_899)
.L_899:
        /*0004*/ 	.word	0x00000082


	//----- nvinfo : EIATTR_KPARAM_INFO
	.align		4
.L_900:
        /*0008*/ 	.byte	0x04, 0x17
        /*000a*/ 	.short	(.L_902 - .L_901)
.L_901:
        /*000c*/ 	.word	0x00000000
        /*0010*/ 	.short	0x0003
        /*0012*/ 	.short	0x001c
        /*0014*/ 	.byte	0x00, 0xf0, 0x05, 0x00


	//----- nvinfo : EIATTR_KPARAM_INFO
	.align		4
.L_902:
        /*0018*/ 	.byte	0x04, 0x17
        /*001a*/ 	.short	(.L_904 - .L_903)
.L_903:
        /*001c*/ 	.word	0x00000000
        /*0020*/ 	.short	0x0002
        /*0022*/ 	.short	0x0018
        /*0024*/ 	.byte	0x00, 0xf0, 0x11, 0x00


	//----- nvinfo : EIATTR_KPARAM_INFO
	.align		4
.L_904:
        /*0028*/ 	.byte	0x04, 0x17
        /*002a*/ 	.short	(.L_906 - .L_905)
.L_905:
        /*002c*/ 	.word	0x00000000
        /*0030*/ 	.short	0x0001
        /*0032*/ 	.short	0x0010
        /*0034*/ 	.byte	0x00, 0xf5, 0x21, 0x00


	//----- nvinfo : EIATTR_KPARAM_INFO
	.align		4
.L_906:
        /*0038*/ 	.byte	0x04, 0x17
        /*003a*/ 	.short	(.L_908 - .L_907)
.L_907:
        /*003c*/ 	.word	0x00000000
        /*0040*/ 	.short	0x0000
        /*0042*/ 	.short	0x0000
        /*0044*/ 	.byte	0x00, 0xf0, 0x41, 0x00


	//----- nvinfo : EIATTR_SPARSE_MMA_MASK
	.align		4
.L_908:
        /*0048*/ 	.byte	0x03, 0x50
        /*004a*/ 	.short	0x0000


	//----- nvinfo : EIATTR_MAXREG_COUNT
	.align		4
        /*004c*/ 	.byte	0x03, 0x1b
        /*004e*/ 	.short	0x00ff


	//----- nvinfo : EIATTR_NUM_BARRIERS
	.align		4
        /*0050*/ 	.byte	0x02, 0x4c
        /*0052*/ 	.byte	0x01
	.zero		1


	//----- nvinfo : EIATTR_MERCURY_ISA_VERSION
	.align		4
        /*0054*/ 	.byte	0x03, 0x5f
        /*0056*/ 	.short	0x0101


	//----- nvinfo : EIATTR_COOP_GROUP_MASK_REGIDS
	.align		4
        /*0058*/ 	.byte	0x04, 0x29
        /*005a*/ 	.short	(.L_910 - .L_909)


	//   ....[0]....
.L_909:
        /*005c*/ 	.word	0xffffffff


	//   ....[1]....
        /*0060*/ 	.word	0xffffffff


	//   ....[2]....
        /*0064*/ 	.word	0xffffffff


	//   ....[3]....
        /*0068*/ 	.word	0xffffffff


	//   ....[4]....
        /*006c*/ 	.word	0xffffffff


	//   ....[5]....
        /*0070*/ 	.word	0xffffffff


	//   ....[6]....
        /*0074*/ 	.word	0xffffffff


	//   ....[7]....
        /*0078*/ 	.word	0xffffffff


	//   ....[8]....
        /*007c*/ 	.word	0xffffffff


	//   ....[9]....
        /*0080*/ 	.word	0xffffffff


	//   ....[10]....
        /*0084*/ 	.word	0xffffffff


	//   ....[11]....
        /*0088*/ 	.word	0xffffffff


	//   ....[12]....
        /*008c*/ 	.word	0xffffffff


	//   ....[13]....
        /*0090*/ 	.word	0xffffffff


	//   ....[14]....
        /*0094*/ 	.word	0xffffffff


	//   ....[15]....
        /*0098*/ 	.word	0xffffffff


	//   ....[16]....
        /*009c*/ 	.word	0xffffffff


	//   ....[17]....
        /*00a0*/ 	.word	0xffffffff


	//   ....[18]....
        /*00a4*/ 	.word	0xffffffff


	//   ....[19]....
        /*00a8*/ 	.word	0xffffffff


	//   ....[20]....
        /*00ac*/ 	.word	0xffffffff


	//   ....[21]....
        /*00b0*/ 	.word	0xffffffff


	//   ....[22]....
        /*00b4*/ 	.word	0xffffffff


	//   ....[23]....
        /*00b8*/ 	.word	0xffffffff


	//   ....[24]....
        /*00bc*/ 	.word	0xffffffff


	//   ....[25]....
        /*00c0*/ 	.word	0xffffffff


	//   ....[26]....
        /*00c4*/ 	.word	0xffffffff


	//   ....[27]....
        /*00c8*/ 	.word	0xffffffff


	//   ....[28]....
        /*00cc*/ 	.word	0xffffffff


	//   ....[29]....
        /*00d0*/ 	.word	0xffffffff


	//   ....[30]....
        /*00d4*/ 	.word	0xffffffff


	//   ....[31]....
        /*00d8*/ 	.word	0xffffffff


	//   ....[32]....
        /*00dc*/ 	.word	0xffffffff


	//   ....[33]....
        /*00e0*/ 	.word	0xffffffff


	//   ....[34]....
        /*00e4*/ 	.word	0xffffffff


	//   ....[35]....
        /*00e8*/ 	.word	0xffffffff


	//   ....[36]....
        /*00ec*/ 	.word	0xffffffff


	//   ....[37]....
        /*00f0*/ 	.word	0xffffffff


	//   ....[38]....
        /*00f4*/ 	.word	0xffffffff


	//   ....[39]....
        /*00f8*/ 	.word	0xffffffff


	//   ....[40]....
        /*00fc*/ 	.word	0xffffffff


	//   ....[41]....
        /*0100*/ 	.word	0xffffffff


	//   ....[42]....
        /*0104*/ 	.word	0xffffffff


	//   ....[43]....
        /*0108*/ 	.word	0xffffffff


	//   ....[44]....
        /*010c*/ 	.word	0xffffffff


	//----- nvinfo : EIATTR_COOP_GROUP_INSTR_OFFSETS
	.align		4
.L_910:
        /*0110*/ 	.byte	0x04, 0x28
        /*0112*/ 	.short	(.L_912 - .L_911)


	//   ....[0]....
.L_911:
        /*0114*/ 	.word	0x00000b10


	//   ....[1]....
        /*0118*/ 	.word	0x00000b40


	//   ....[2]....
        /*011c*/ 	.word	0x00000b50


	//   ....[3]....
        /*0120*/ 	.word	0x00000c50


	//   ....[4]....
        /*0124*/ 	.word	0x00000c80


	//   ....[5]....
        /*0128*/ 	.word	0x00000cb0


	//   ....[6]....
        /*012c*/ 	.word	0x00000db0


	//   ....[7]....
        /*0130*/ 	.word	0x00000de0


	//   ....[8]....
        /*0134*/ 	.word	0x00000e10


	//   ....[9]....
        /*0138*/ 	.word	0x00000f10


	//   ....[10]....
        /*013c*/ 	.word	0x00000f40


	//   ....[11]....
        /*0140*/ 	.word	0x00000f70


	//   ....[12]....
        /*0144*/ 	.word	0x00001070


	//   ....[13]....
        /*0148*/ 	.word	0x000010b0


	//   ....[14]....
        /*014c*/ 	.word	0x000010e0


	//   ....[15]....
        /*0150*/ 	.word	0x00001c80


	//   ....[16]....
        /*0154*/ 	.word	0x00001c90


	//   ....[17]....
        /*0158*/ 	.word	0x00001ca0


	//   ....[18]....
        /*015c*/ 	.word	0x00001da0


	//   ....[19]....
        /*0160*/ 	.word	0x00001de0


	//   ....[20]....
        /*0164*/ 	.word	0x00001e00


	//   ....[21]....
        /*0168*/ 	.word	0x00001f10


	//   ....[22]....
        /*016c*/ 	.word	0x00001f50


	//   ....[23]....
        /*0170*/ 	.word	0x00001f70


	//   ....[24]....
        /*0174*/ 	.word	0x00002080


	//   ....[25]....
        /*0178*/ 	.word	0x000020c0


	//   ....[26]....
        /*017c*/ 	.word	0x000020f0


	//   ....[27]....
        /*0180*/ 	.word	0x000021f0


	//   ....[28]....
        /*0184*/ 	.word	0x00002230


	//   ....[29]....
        /*0188*/ 	.word	0x00002260


	//   ....[30]....
        /*018c*/ 	.word	0x000045f0


	//   ....[31]....
        /*0190*/ 	.word	0x00004620


	//   ....[32]....
        /*0194*/ 	.word	0x00004630


	//   ....[33]....
        /*0198*/ 	.word	0x00004730


	//   ....[34]....
        /*019c*/ 	.word	0x00004760


	//   ....[35]....
        /*01a0*/ 	.word	0x00004790


	//   ....[36]....
        /*01a4*/ 	.word	0x00004890


	//   ....[37]....
        /*01a8*/ 	.word	0x000048c0


	//   ....[38]....
        /*01ac*/ 	.word	0x000048f0


	//   ....[39]....
        /*01b0*/ 	.word	0x000049f0


	//   ....[40]....
        /*01b4*/ 	.word	0x00004a20


	//   ....[41]....
        /*01b8*/ 	.word	0x00004a50


	//   ....[42]....
        /*01bc*/ 	.word	0x00004b50


	//   ....[43]....
        /*01c0*/ 	.word	0x00004b90


	//   ....[44]....
        /*01c4*/ 	.word	0x00004bc0


	//----- nvinfo : EIATTR_VRC_CTA_INIT_COUNT
	.align		4
.L_912:
        /*01c8*/ 	.byte	0x02, 0x4a
	.zero		1
	.zero		1


	//----- nvinfo : EIATTR_EXIT_INSTR_OFFSETS
	.align		4
        /*01cc*/ 	.byte	0x04, 0x1c
        /*01ce*/ 	.short	(.L_914 - .L_913)


	//   ....[0]....
.L_913:
        /*01d0*/ 	.word	0x00000030


	//   ....[1]....
        /*01d4*/ 	.word	0x000056a0


	//   ....[2]....
        /*01d8*/ 	.word	0x00005700


	//----- nvinfo : EIATTR_MAX_THREADS
	.align		4
.L_914:
        /*01dc*/ 	.byte	0x04, 0x05
        /*01de*/ 	.short	(.L_916 - .L_915)
.L_915:
        /*01e0*/ 	.word	0x00000100
        /*01e4*/ 	.word	0x00000001
        /*01e8*/ 	.word	0x00000001


	//----- nvinfo : EIATTR_CRS_STACK_SIZE
	.align		4
.L_916:
        /*01ec*/ 	.byte	0x04, 0x1e
        /*01ee*/ 	.short	(.L_918 - .L_917)
.L_917:
        /*01f0*/ 	.word	0x00000000


	//----- nvinfo : EIATTR_CBANK_PARAM_SIZE
	.align		4
.L_918:
        /*01f4*/ 	.byte	0x03, 0x19
        /*01f6*/ 	.short	0x001d


	//----- nvinfo : EIATTR_PARAM_CBANK
	.align		4
        /*01f8*/ 	.byte	0x04, 0x0a
        /*01fa*/ 	.short	(.L_920 - .L_919)
	.align		4
.L_919:
        /*01fc*/ 	.word	index@(.nv.constant0._ZN6thrust24THRUST_300001_SM_1000_NS8cuda_cub4core6detail13_kernel_agentINS1_8__reduce11ReduceAgentINS0_12zip_iteratorIN4cuda3std3__45tupleIJNS0_6detail15normal_iteratorINS0_10device_ptrIfEEEENS0_17counting_iteratorIlNS0_11use_defaultESI_SI_EEEEEEEPNSB_IJflEEESM_iNS1_9__extrema9arg_min_fIflNSA_4lessIfEEEEEEJSL_SN_iSS_EEEvDpT0_)
        /*0200*/ 	.short	0x0380
        /*0202*/ 	.short	0x001d


	//----- nvinfo : EIATTR_SW_WAR
	.align		4
.L_920:
        /*0204*/ 	.byte	0x04, 0x36
        /*0206*/ 	.short	(.L_922 - .L_921)
.L_921:
        /*0208*/ 	.word	0x00000008
.L_922:


//--------------------- .nv.info._Z19generateIndividualsPA10_fff --------------------------
	.section	.nv.info._Z19generateIndividualsPA10_fff,"",@"SHT_CUDA_INFO"
	.sectionflags	@""
	.align	4


	//----- nvinfo : EIATTR_CUDA_API_VERSION
	.align		4
        /*0000*/ 	.byte	0x04, 0x37
        /*0002*/ 	.short	(.L_924 - .L_923)
.L_923:
        /*0004*/ 	.word	0x00000082


	//----- nvinfo : EIATTR_KPARAM_INFO
	.align		4
.L_924:
        /*0008*/ 	.byte	0x04, 0x17
        /*000a*/ 	.short	(.L_926 - .L_925)
.L_925:
        /*000c*/ 	.word	0x00000000
        /*0010*/ 	.short	0x0002
        /*0012*/ 	.short	0x000c
        /*0014*/ 	.byte	0x00, 0xf0, 0x11, 0x00


	//----- nvinfo : EIATTR_KPARAM_INFO
	.align		4
.L_926:
        /*0018*/ 	.byte	0x04, 0x17
        /*001a*/ 	.short	(.L_928 - .L_927)
.L_927:
        /*001c*/ 	.word	0x00000000
        /*0020*/ 	.short	0x0001
        /*0022*/ 	.short	0x0008
        /*0024*/ 	.byte	0x00, 0xf0, 0x11, 0x00


	//----- nvinfo : EIATTR_KPARAM_INFO
	.align		4
.L_928:
        /*0028*/ 	.byte	0x04, 0x17
        /*002a*/ 	.short	(.L_930 - .L_929)
.L_929:
        /*002c*/ 	.word	0x00000000
        /*0030*/ 	.short	0x0000
        /*0032*/ 	.short	0x0000
        /*0034*/ 	.byte	0x00, 0xf5, 0x21, 0x00


	//----- nvinfo : EIATTR_SPARSE_MMA_MASK
	.align		4
.L_930:
        /*0038*/ 	.byte	0x03, 0x50
        /*003a*/ 	.short	0x0000


	//----- nvinfo : EIATTR_MAXREG_COUNT
	.align		4
        /*003c*/ 	.byte	0x03, 0x1b
        /*003e*/ 	.short	0x00ff


	//----- nvinfo : EIATTR_EXTERNS
	.align		4
        /*0040*/ 	.byte	0x04, 0x0f
        /*0042*/ 	.short	(.L_932 - .L_931)


	//   ....[0]....
	.align		4
.L_931:
        /*0044*/ 	.word	index@(vprintf)


	//----- nvinfo : EIATTR_MERCURY_ISA_VERSION
	.align		4
.L_932:
        /*0048*/ 	.byte	0x03, 0x5f
        /*004a*/ 	.short	0x0101


	//----- nvinfo : EIATTR_VRC_CTA_INIT_COUNT
	.align		4
        /*004c*/ 	.byte	0x02, 0x4a
	.zero		1
	.zero		1


	//----- nvinfo : EIATTR_SYSCALL_OFFSETS
	.align		4
        /*0050*/ 	.byte	0x04, 0x46
        /*0052*/ 	.short	(.L_934 - .L_933)


	//   ....[0]....
.L_933:
        /*0054*/ 	.word	0x00000130


	//----- nvinfo : EIATTR_EXIT_INSTR_OFFSETS
	.align		4
.L_934:
        /*0058*/ 	.byte	0x04, 0x1c
        /*005a*/ 	.short	(.L_936 - .L_935)


	//   ....[0]....
.L_935:
        /*005c*/ 	.word	0x00000140


	//----- nvinfo : EIATTR_CBANK_PARAM_SIZE
	.align		4
.L_936:
        /*0060*/ 	.byte	0x03, 0x19
        /*0062*/ 	.short	0x0010


	//----- nvinfo : EIATTR_PARAM_CBANK
	.align		4
        /*0064*/ 	.byte	0x04, 0x0a
        /*0066*/ 	.short	(.L_938 - .L_937)
	.align		4
.L_937:
        /*0068*/ 	.word	index@(.nv.constant0._Z19generateIndividualsPA10_fff)
        /*006c*/ 	.short	0x0380
        /*006e*/ 	.short	0x0010


	//----- nvinfo : EIATTR_SW_WAR
	.align		4
.L_938:
        /*0070*/ 	.byte	0x04, 0x36
        /*0072*/ 	.short	(.L_940 - .L_939)
.L_939:
        /*0074*/ 	.word	0x00000008
.L_940:


//--------------------- .nv.callgraph             --------------------------
	.section	.nv.callgraph,"",@"SHT_CUDA_CALLGRAPH"
	.align	4
	.sectionentsize	8
	.align		4
        /*0000*/ 	.word	0x00000000
	.align		4
        /*0004*/ 	.word	0xffffffff
	.align		4
        /*0008*/ 	.word	index@(_Z19generateIndividualsPA10_fff)
	.align		4
        /*000c*/ 	.word	index@(vprintf)
	.align		4
        /*0010*/ 	.word	0x00000000
	.align		4
        /*0014*/ 	.word	0xfffffffe
	.align		4
        /*0018*/ 	.word	0x00000000
	.align		4
        /*001c*/ 	.word	0xfffffffd
	.align		4
        /*0020*/ 	.word	0x00000000
	.align		4
        /*0024*/ 	.word	0xfffffffc


//--------------------- .nv.constant4             --------------------------
	.section	.nv.constant4,"a",@progbits
	.align	8
	.align		8
.nv.constant4:
        /*0000*/ 	.dword	precalc_xorwow_matrix
	.align		8
        /*0008*/ 	.dword	precalc_xorwow_offset_matrix
	.align		8
        /*0010*/ 	.dword	mrg32k3aM1
	.align		8
        /*0018*/ 	.dword	mrg32k3aM2
	.align		8
        /*0020*/ 	.dword	mrg32k3aM1SubSeq
	.align		8
        /*0028*/ 	.dword	mrg32k3aM2SubSeq
	.align		8
        /*0030*/ 	.dword	mrg32k3aM1Seq
	.align		8
        /*0038*/ 	.dword	mrg32k3aM2Seq
	.align		8
        /*0040*/ 	.dword	_ZN34_INTERNAL_fb16b512_4_k_cu_a487c9aa4cuda3std3__45__cpo5beginE
	.align		8
        /*0048*/ 	.dword	_ZN34_INTERNAL_fb16b512_4_k_cu_a487c9aa4cuda3std3__45__cpo3endE
	.align		8
        /*0050*/ 	.dword	_ZN34_INTERNAL_fb16b512_4_k_cu_a487c9aa4cuda3std3__45__cpo6cbeginE
	.align		8
        /*0058*/ 	.dword	_ZN34_INTERNAL_fb16b512_4_k_cu_a487c9aa4cuda3std3__45__cpo4cendE
	.align		8
        /*0060*/ 	.dword	_ZN34_INTERNAL_fb16b512_4_k_cu_a487c9aa4cuda3std3__45__cpo6rbeginE
	.align		8
        /*0068*/ 	.dword	_ZN34_INTERNAL_fb16b512_4_k_cu_a487c9aa4cuda3std3__45__cpo4rendE
	.align		8
        /*0070*/ 	.dword	_ZN34_INTERNAL_fb16b512_4_k_cu_a487c9aa4cuda3std3__45__cpo7crbeginE
	.align		8
        /*0078*/ 	.dword	_ZN34_INTERNAL_fb16b512_4_k_cu_a487c9aa4cuda3std3__45__cpo5crendE
	.align		8
        /*0080*/ 	.dword	_ZN34_INTERNAL_fb16b512_4_k_cu_a487c9aa4cuda3std3__436_GLOBAL__N__fb16b512_4_k_cu_a487c9aa6ignoreE
	.align		8
        /*0088*/ 	.dword	_ZN34_INTERNAL_fb16b512_4_k_cu_a487c9aa4cuda3std3__419piecewise_constructE
	.align		8
        /*0090*/ 	.dword	_ZN34_INTERNAL_fb16b512_4_k_cu_a487c9aa4cuda3std3__48in_placeE
	.align		8
        /*0098*/ 	.dword	_ZN34_INTERNAL_fb16b512_4_k_cu_a487c9aa4cuda3std3__420unreachable_sentinelE
	.align		8
        /*00a0*/ 	.dword	_ZN34_INTERNAL_fb16b512_4_k_cu_a487c9aa4cuda3std3__47nulloptE
	.align		8
        /*00a8*/ 	.dword	_ZN34_INTERNAL_fb16b512_4_k_cu_a487c9aa4cuda3std3__48unexpectE
	.align		8
        /*00b0*/ 	.dword	_ZN34_INTERNAL_fb16b512_4_k_cu_a487c9aa4cuda3std6ranges3__45__cpo4swapE
	.align		8
        /*00b8*/ 	.dword	_ZN34_INTERNAL_fb16b512_4_k_cu_a487c9aa4cuda3std6ranges3__45__cpo9iter_moveE
	.align		8
        /*00c0*/ 	.dword	_ZN34_INTERNAL_fb16b512_4_k_cu_a487c9aa4cuda3std6ranges3__45__cpo5beginE
	.align		8
        /*00c8*/ 	.dword	_ZN34_INTERNAL_fb16b512_4_k_cu_a487c9aa4cuda3std6ranges3__45__cpo3endE
	.align		8
        /*00d0*/ 	.dword	_ZN34_INTERNAL_fb16b512_4_k_cu_a487c9aa4cuda3std6ranges3__45__cpo6cbeginE
	.align		8
        /*00d8*/ 	.dword	_ZN34_INTERNAL_fb16b512_4_k_cu_a487c9aa4cuda3std6ranges3__45__cpo4cendE
	.align		8
        /*00e0*/ 	.dword	_ZN34_INTERNAL_fb16b512_4_k_cu_a487c9aa4cuda3std6ranges3__45__cpo7advanceE
	.align		8
        /*00e8*/ 	.dword	_ZN34_INTERNAL_fb16b512_4_k_cu_a487c9aa4cuda3std6ranges3__45__cpo9iter_swapE
	.align		8
        /*00f0*/ 	.dword	_ZN34_INTERNAL_fb16b512_4_k_cu_a487c9aa4cuda3std6ranges3__45__cpo4nextE
	.align		8
        /*00f8*/ 	.dword	_ZN34_INTERNAL_fb16b512_4_k_cu_a487c9aa4cuda3std6ranges3__45__cpo4prevE
	.align		8
        /*0100*/ 	.dword	_ZN34_INTERNAL_fb16b512_4_k_cu_a487c9aa4cuda3std6ranges3__45__cpo4dataE
	.align		8
        /*0108*/ 	.dword	_ZN34_INTERNAL_fb16b512_4_k_cu_a487c9aa4cuda3std6ranges3__45__cpo5cdataE
	.align		8
        /*0110*/ 	.dword	_ZN34_INTERNAL_fb16b512_4_k_cu_a487c9aa4cuda3std6ranges3__45__cpo4sizeE
	.align		8
        /*0118*/ 	.dword	_ZN34_INTERNAL_fb16b512_4_k_cu_a487c9aa4cuda3std6ranges3__45__cpo5ssizeE
	.align		8
        /*0120*/ 	.dword	_ZN34_INTERNAL_fb16b512_4_k_cu_a487c9aa4cuda3std6ranges3__45__cpo8distanceE
	.align		8
        /*0128*/ 	.dword	_ZN34_INTERNAL_fb16b512_4_k_cu_a487c9aa6thrust24THRUST_300001_SM_1000_NS8cuda_cub3parE
	.align		8
        /*0130*/ 	.dword	_ZN34_INTERNAL_fb16b512_4_k_cu_a487c9aa6thrust24THRUST_300001_SM_1000_NS8cuda_cub10par_nosyncE
	.align		8
        /*0138*/ 	.dword	_ZN34_INTERNAL_fb16b512_4_k_cu_a487c9aa6thrust24THRUST_300001_SM_1000_NS6system6detail10sequential3seqE
	.align		8
        /*0140*/ 	.dword	_ZN34_INTERNAL_fb16b512_4_k_cu_a487c9aa6thrust24THRUST_300001_SM_1000_NS6system3cpp3parE
	.align		8
        /*0148*/ 	.dword	_ZN34_INTERNAL_fb16b512_4_k_cu_a487c9aa6thrust24THRUST_300001_SM_1000_NS12placeholders2_1E
	.align		8
        /*0150*/ 	.dword	_ZN34_INTERNAL_fb16b512_4_k_cu_a487c9aa6thrust24THRUST_300001_SM_1000_NS12placeholders2_2E
	.align		8
        /*0158*/ 	.dword	_ZN34_INTERNAL_fb16b512_4_k_cu_a487c9aa6thrust24THRUST_300001_SM_1000_NS12placeholders2_3E
	.align		8
        /*0160*/ 	.dword	_ZN34_INTERNAL_fb16b512_4_k_cu_a487c9aa6thrust24THRUST_300001_SM_1000_NS12placeholders2_4E
	.align		8
        /*0168*/ 	.dword	_ZN34_INTERNAL_fb16b512_4_k_cu_a487c9aa6thrust24THRUST_300001_SM_1000_NS12placeholders2_5E
	.align		8
        /*0170*/ 	.dword	_ZN34_INTERNAL_fb16b512_4_k_cu_a487c9aa6thrust24THRUST_300001_SM_1000_NS12placeholders2_6E
	.align		8
        /*0178*/ 	.dword	_ZN34_INTERNAL_fb16b512_4_k_cu_a487c9aa6thrust24THRUST_300001_SM_1000_NS12placeholders2_7E
	.align		8
        /*0180*/ 	.dword	_ZN34_INTERNAL_fb16b512_4_k_cu_a487c9aa6thrust24THRUST_300001_SM_1000_NS12placeholders2_8E
	.align		8
        /*0188*/ 	.dword	_ZN34_INTERNAL_fb16b512_4_k_cu_a487c9aa6thrust24THRUST_300001_SM_1000_NS12placeholders2_9E
	.align		8
        /*0190*/ 	.dword	_ZN34_INTERNAL_fb16b512_4_k_cu_a487c9aa6thrust24THRUST_300001_SM_1000_NS12placeholders3_10E
	.align		8
        /*0198*/ 	.dword	_ZN34_INTERNAL_fb16b512_4_k_cu_a487c9aa6thrust24THRUST_300001_SM_1000_NS3seqE
	.align		8
        /*01a0*/ 	.dword	_ZN34_INTERNAL_fb16b512_4_k_cu_a487c9aa6thrust24THRUST_300001_SM_1000_NS6deviceE
	.align		8
        /*01a8*/ 	.dword	$str
	.align		8
        /*01b0*/ 	.dword	vprintf


//--------------------- .nv.constant3             --------------------------
	.section	.nv.constant3,"a",@progbits
	.align	8
.nv.constant3:
	.type		__cr_lgamma_table,@object
	.size		__cr_lgamma_table,(.L_8 - __cr_lgamma_table)
__cr_lgamma_table:
        /*0000*/ 	.byte	0x00, 0x00, 0x00, 0x00, 0x00, 0x00, 0x00, 0x00, 0x00, 0x00, 0x00, 0x00, 0x00, 0x00, 0x00, 0x00
        /*0010*/ 	.byte	0xef, 0x39, 0xfa, 0xfe, 0x42, 0x2e, 0xe6, 0x3f, 0x02, 0x20, 0x2a, 0xfa, 0x0b, 0xab, 0xfc, 0x3f
        /*0020*/ 	.byte	0xf9, 0x2c, 0x92, 0x7c, 0xa7, 0x6c, 0x09, 0x40, 0xc9, 0x79, 0x44, 0x3c, 0x64, 0x26, 0x13, 0x40
        /*0030*/ 	.byte	0xca, 0x01, 0xcf, 0x3a, 0x27, 0x51, 0x1a, 0x40, 0x30, 0xcc, 0x2d, 0xf3, 0xe1, 0x0c, 0x21, 0x40
        /*0040*/ 	.byte	0x0d, 0xb7, 0xfc, 0x82, 0x8e, 0x35, 0x25, 0x40
.L_8:


//--------------------- .text._ZN3cub18CUB_300001_SM_10006detail6reduce28DeviceReduceSingleTileKernelINS2_10policy_hubIN4cuda3std3__45tupleIJfiEEEy13smaller_tupleIfEE10Policy1000EPS9_SE_iSB_S9_S9_NS7_10__identityEEEvT0_T1_T2_T3_T4_T6_ --------------------------
	.section	.text._ZN3cub18CUB_300001_SM_10006detail6reduce28DeviceReduceSingleTileKernelINS2_10policy_hubIN4cuda3std3__45tupleIJfiEEEy13smaller_tupleIfEE10Policy1000EPS9_SE_iSB_S9_S9_NS7_10__identityEEEvT0_T1_T2_T3_T4_T6_,"ax",@progbits
	.align	128
        .global         _ZN3cub18CUB_300001_SM_10006detail6reduce28DeviceReduceSingleTileKernelINS2_10policy_hubIN4cuda3std3__45tupleIJfiEEEy13smaller_tupleIfEE10Policy1000EPS9_SE_iSB_S9_S9_NS7_10__identityEEEvT0_T1_T2_T3_T4_T6_
        .type           _ZN3cub18CUB_300001_SM_10006detail6reduce28DeviceReduceSingleTileKernelINS2_10policy_hubIN4cuda3std3__45tupleIJfiEEEy13smaller_tupleIfEE10Policy1000EPS9_SE_iSB_S9_S9_NS7_10__identityEEEvT0_T1_T2_T3_T4_T6_,@function
        .size           _ZN3cub18CUB_300001_SM_10006detail6reduce28DeviceReduceSingleTileKernelINS2_10policy_hubIN4cuda3std3__45tupleIJfiEEEy13smaller_tupleIfEE10Policy1000EPS9_SE_iSB_S9_S9_NS7_10__identityEEEvT0_T1_T2_T3_T4_T6_,(.L_x_1378 - _ZN3cub18CUB_300001_SM_10006detail6reduce28DeviceReduceSingleTileKernelINS2_10policy_hubIN4cuda3std3__45tupleIJfiEEEy13smaller_tupleIfEE10Policy1000EPS9_SE_iSB_S9_S9_NS7_10__identityEEEvT0_T1_T2_T3_T4_T6_)
        .other          _ZN3cub18CUB_300001_SM_10006detail6reduce28DeviceReduceSingleTileKernelINS2_10policy_hubIN4cuda3std3__45tupleIJfiEEEy13smaller_tupleIfEE10Policy1000EPS9_SE_iSB_S9_S9_NS7_10__identityEEEvT0_T1_T2_T3_T4_T6_,@"STO_CUDA_ENTRY STV_DEFAULT"
_ZN3cub18CUB_300001_SM_10006detail6reduce28DeviceReduceSingleTileKernelINS2_10policy_hubIN4cuda3std3__45tupleIJfiEEEy13smaller_tupleIfEE10Policy1000EPS9_SE_iSB_S9_S9_NS7_10__identityEEEvT0_T1_T2_T3_T4_T6_:
.text._ZN3cub18CUB_300001_SM_10006detail6reduce28DeviceReduceSingleTileKernelINS2_10policy_hubIN4cuda3std3__45tupleIJfiEEEy13smaller_tupleIfEE10Policy1000EPS9_SE_iSB_S9_S9_NS7_10__identityEEEvT0_T1_T2_T3_T4_T6_:
[----:B------:R-:W-:Y:S01]  /*0000*/  LDC R1, c[0x0][0x37c] ;  /* 0x0000df00ff017b82 */ /* 0x000fe20000000800 */
[----:B------:R-:W0:Y:S01]  /*0010*/  LDCU UR4, c[0x0][0x390] ;  /* 0x00007200ff0477ac */ /* 0x000e220008000800 */
[----:B------:R-:W1:Y:S01]  /*0020*/  LDCU.64 UR6, c[0x0][0x398] ;  /* 0x00007300ff0677ac */ /* 0x000e620008000a00 */
[----:B------:R-:W2:Y:S01]  /*0030*/  LDCU.64 UR8, c[0x0][0x358] ;  /* 0x00006b00ff0877ac */ /* 0x000ea20008000a00 */
[----:B0-----:R-:W-:Y:S01]  /*0040*/  UISETP.NE.AND UP0, UPT, UR4, URZ, UPT ;  /* 0x000000ff0400728c */ /* 0x001fe2000bf05270 */
[----:B-1----:R-:W-:Y:S02]  /*0050*/  IMAD.U32 R0, RZ, RZ, UR7 ;  /* 0x00000007ff007e24 */ /* 0x002fe4000f8e00ff */
[----:B------:R-:W-:-:S06]  /*0060*/  IMAD.U32 R4, RZ, RZ, UR6 ;  /* 0x00000006ff047e24 */ /* 0x000fcc000f8e00ff */
[----:B--2---:R-:W-:Y:S05]  /*0070*/  BRA.U UP0, `(.L_x_0) ;  /* 0x0000000100207547 */ /* 0x004fea000b800000 */
[----:B------:R-:W0:Y:S02]  /*0080*/  S2R R0, SR_TID.X ;  /* 0x0000000000007919 */ /* 0x000e240000002100 */
[----:B0-----:R-:W-:-:S13]  /*0090*/  ISETP.NE.AND P0, PT, R0, RZ, PT ;  /* 0x000000ff0000720c */ /* 0x001fda0003f05270 */
[----:B------:R-:W-:Y:S05]  /*00a0*/  @P0 EXIT ;  /* 0x000000000000094d */ /* 0x000fea0003800000 */
[----:B------:R-:W0:Y:S08]  /*00b0*/  LDC.64 R2, c[0x0][0x388] ;  /* 0x0000e200ff027b82 */ /* 0x000e300000000a00 */
[----:B------:R-:W0:Y:S02]  /*00c0*/  LDC.64 R4, c[0x0][0x398] ;  /* 0x0000e600ff047b82 */ /* 0x000e240000000a00 */
[----:B0-----:R-:W-:Y:S04]  /*00d0*/  STG.E desc[UR8][R2.64], R4 ;  /* 0x0000000402007986 */ /* 0x001fe8000c101908 */
[----:B------:R-:W-:Y:S01]  /*00e0*/  STG.E desc[UR8][R2.64+0x4], R5 ;  /* 0x0000040502007986 */ /* 0x000fe2000c101908 */
[----:B------:R-:W-:Y:S05]  /*00f0*/  EXIT ;  /* 0x000000000000794d */ /* 0x000fea0003800000 */
.L_x_0:
[----:B------:R-:W-:Y:S01]  /*0100*/  UISETP.GT.AND UP0, UPT, UR4, 0x7ff, UPT ;  /* 0x000007ff0400788c */ /* 0x000fe2000bf04270 */
[----:B------:R-:W-:Y:S08]  /*0110*/  BSSY.RECONVERGENT B0, `(.L_x_1) ;  /* 0x00003fd000007945 */ /* 0x000ff00003800200 */
[----:B------:R-:W-:Y:S05]  /*0120*/  BRA.U UP0, `(.L_x_2) ;  /* 0x0000002100187547 */ /* 0x000fea000b800000 */
[----:B------:R-:W0:Y:S01]  /*0130*/  S2R R5, SR_TID.X ;  /* 0x0000000000057919 */ /* 0x000e220000002100 */
[----:B------:R-:W-:Y:S01]  /*0140*/  BSSY.RECONVERGENT B1, `(.L_x_3) ;  /* 0x000000a000017945 */ /* 0x000fe20003800200 */
[----:B------:R-:W-:Y:S02]  /*0150*/  CS2R R2, SRZ ;  /* 0x0000000000027805 */ /* 0x000fe4000001ff00 */
[----:B0-----:R-:W-:Y:S01]  /*0160*/  ISETP.GE.AND P0, PT, R5, UR4, PT ;  /* 0x0000000405007c0c */ /* 0x001fe2000bf06270 */
[----:B------:R-:W-:-:S12]  /*0170*/  IMAD.MOV.U32 R13, RZ, RZ, R5 ;  /* 0x000000ffff0d7224 */ /* 0x000fd800078e0005 */
[----:B------:R-:W-:Y:S05]  /*0180*/  @P0 BRA `(.L_x_4) ;  /* 0x0000000000140947 */ /* 0x000fea0003800000 */
[----:B------:R-:W0:Y:S02]  /*0190*/  LDC.64 R6, c[0x0][0x380] ;  /* 0x0000e000ff067b82 */ /* 0x000e240000000a00 */
[----:B0-----:R-:W-:-:S05]  /*01a0*/  IMAD.WIDE.U32 R6, R5, 0x8, R6 ;  /* 0x0000000805067825 */ /* 0x001fca00078e0006 */
[----:B------:R0:W5:Y:S04]  /*01b0*/  LDG.E.CONSTANT R2, desc[UR8][R6.64] ;  /* 0x0000000806027981 */ /* 0x000168000c1e9900 */
[----:B------:R0:W5:Y:S01]  /*01c0*/  LDG.E.CONSTANT R3, desc[UR8][R6.64+0x4] ;  /* 0x0000040806037981 */ /* 0x000162000c1e9900 */
[----:B------:R-:W-:-:S07]  /*01d0*/  VIADD R13, R5, 0x100 ;  /* 0x00000100050d7836 */ /* 0x000fce0000000000 */
.L_x_4:
[----:B------:R-:W-:Y:S05]  /*01e0*/  BSYNC.RECONVERGENT B1 ;  /* 0x0000000000017941 */ /* 0x000fea0003800200 */
.L_x_3:
[----:B------:R-:W-:Y:S01]  /*01f0*/  ISETP.GE.AND P0, PT, R13, UR4, PT ;  /* 0x000000040d007c0c */ /* 0x000fe2000bf06270 */
[----:B------:R-:W-:-:S12]  /*0200*/  BSSY.RECONVERGENT B1, `(.L_x_5) ;  /* 0x0000105000017945 */ /* 0x000fd80003800200 */
[----:B------:R-:W-:Y:S05]  /*0210*/  @P0 BRA `(.L_x_6) ;  /* 0x00000010000c0947 */ /* 0x000fea0003800000 */
[----:B0-----:R-:W-:Y:S01]  /*0220*/  LOP3.LUT R6, RZ, R13, RZ, 0x33, !PT ;  /* 0x0000000dff067212 */ /* 0x001fe200078e33ff */
[----:B------:R-:W-:Y:S04]  /*0230*/  BSSY.RECONVERGENT B2, `(.L_x_7) ;  /* 0x0000018000027945 */ /* 0x000fe80003800200 */
[----:B------:R-:W-:-:S05]  /*0240*/  VIADD R8, R6, UR4 ;  /* 0x0000000406087c36 */ /* 0x000fca0008000000 */
[C---:B------:R-:W-:Y:S02]  /*0250*/  LOP3.LUT R6, R8.reuse, 0x300, RZ, 0xc0, !PT ;  /* 0x0000030008067812 */ /* 0x040fe400078ec0ff */
[----:B------:R-:W-:Y:S02]  /*0260*/  ISETP.GE.U32.AND P1, PT, R8, 0x300, PT ;  /* 0x000003000800780c */ /* 0x000fe40003f26070 */
[----:B------:R-:W-:-:S13]  /*0270*/  ISETP.NE.AND P0, PT, R6, 0x300, PT ;  /* 0x000003000600780c */ /* 0x000fda0003f05270 */
[----:B------:R-:W-:Y:S05]  /*0280*/  @!P0 BRA `(.L_x_8) ;  /* 0x0000000000488947 */ /* 0x000fea0003800000 */
[----:B------:R-:W0:Y:S01]  /*0290*/  LDC.64 R6, c[0x0][0x380] ;  /* 0x0000e000ff067b82 */ /* 0x000e220000000a00 */
[----:B------:R-:W-:-:S04]  /*02a0*/  LEA.HI R8, R8, 0x1, RZ, 0x18 ;  /* 0x0000000108087811 */ /* 0x000fc800078fc0ff */
[----:B------:R-:W-:-:S05]  /*02b0*/  LOP3.LUT R8, R8, 0x3, RZ, 0xc0, !PT ;  /* 0x0000000308087812 */ /* 0x000fca00078ec0ff */
[----:B------:R-:W-:Y:S02]  /*02c0*/  IMAD.MOV R8, RZ, RZ, -R8 ;  /* 0x000000ffff087224 */ /* 0x000fe400078e0a08 */
[----:B0-----:R-:W-:-:S07]  /*02d0*/  IMAD.WIDE.U32 R6, R13, 0x8, R6 ;  /* 0x000000080d067825 */ /* 0x001fce00078e0006 */
.L_x_9:
[----:B------:R-:W2:Y:S04]  /*02e0*/  LDG.E.CONSTANT R9, desc[UR8][R6.64] ;  /* 0x0000000806097981 */ /* 0x000ea8000c1e9900 */
[----:B------:R0:W3:Y:S01]  /*02f0*/  LDG.E.CONSTANT R10, desc[UR8][R6.64+0x4] ;  /* 0x00000408060a7981 */ /* 0x0000e2000c1e9900 */
[----:B------:R-:W-:Y:S02]  /*0300*/  VIADD R8, R8, 0x1 ;  /* 0x0000000108087836 */ /* 0x000fe40000000000 */
[----:B------:R-:W-:-:S03]  /*0310*/  VIADD R13, R13, 0x100 ;  /* 0x000001000d0d7836 */ /* 0x000fc60000000000 */
[----:B------:R-:W-:Y:S02]  /*0320*/  ISETP.NE.AND P3, PT, R8, RZ, PT ;  /* 0x000000ff0800720c */ /* 0x000fe40003f65270 */
[----:B0-----:R-:W-:-:S05]  /*0330*/  IADD3 R6, P4, PT, R6, 0x800, RZ ;  /* 0x0000080006067810 */ /* 0x001fca0007f9e0ff */
[----:B------:R-:W-:Y:S01]  /*0340*/  IMAD.X R7, RZ, RZ, R7, P4 ;  /* 0x000000ffff077224 */ /* 0x000fe200020e0607 */
[----:B--2--5:R-:W-:-:S13]  /*0350*/  FSETP.GEU.AND P2, PT, R2, R9, PT ;  /* 0x000000090200720b */ /* 0x024fda0003f4e000 */
[----:B---3--:R-:W-:-:S04]  /*0360*/  @P2 ISETP.GE.AND P0, PT, R3, R10, PT ;  /* 0x0000000a0300220c */ /* 0x008fc80003f06270 */
[----:B------:R-:W-:-:S04]  /*0370*/  @P2 FSETP.LEU.AND P0, PT, R2, R9, !P0 ;  /* 0x000000090200220b */ /* 0x000fc8000470b000 */
[----:B------:R-:W-:Y:S02]  /*0380*/  @P2 SEL R3, R3, R10, P0 ;  /* 0x0000000a03032207 */ /* 0x000fe40000000000 */
[----:B------:R-:W-:Y:S01]  /*0390*/  @P2 FSEL R2, R2, R9, P0 ;  /* 0x0000000902022208 */ /* 0x000fe20000000000 */
[----:B------:R-:W-:Y:S06]  /*03a0*/  @P3 BRA `(.L_x_9) ;  /* 0xfffffffc00cc3947 */ /* 0x000fec000383ffff */
.L_x_8:
[----:B------:R-:W-:Y:S05]  /*03b0*/  BSYNC.RECONVERGENT B2 ;  /* 0x0000000000027941 */ /* 0x000fea0003800200 */
.L_x_7:
[----:B------:R-:W-:Y:S05]  /*03c0*/  @!P1 BRA `(.L_x_6) ;  /* 0x0000000c00a09947 */ /* 0x000fea0003800000 */
[----:B------:R-:W0:Y:S01]  /*03d0*/  LDC R14, c[0x0][0x390] ;  /* 0x0000e400ff0e7b82 */ /* 0x000e220000000800 */
[----:B------:R-:W-:Y:S01]  /*03e0*/  BSSY.RECONVERGENT B2, `(.L_x_10) ;  /* 0x0000083000027945 */ /* 0x000fe20003800200 */
[----:B------:R-:W-:-:S06]  /*03f0*/  PLOP3.LUT P0, PT, PT, PT, PT, 0x80, 0x8 ;  /* 0x000000000008781c */ /* 0x000fcc0003f0f070 */
[----:B------:R-:W1:Y:S01]  /*0400*/  LDC R12, c[0x0][0x390] ;  /* 0x0000e400ff0c7b82 */ /* 0x000e620000000800 */
[----:B0-----:R-:W-:-:S05]  /*0410*/  IMAD.IADD R6, R14, 0x1, -R13 ;  /* 0x000000010e067824 */ /* 0x001fca00078e0a0d */
[----:B------:R-:W-:-:S13]  /*0420*/  ISETP.GT.AND P1, PT, R6, 0xc00, PT ;  /* 0x00000c000600780c */ /* 0x000fda0003f24270 */
[----:B-1----:R-:W-:Y:S05]  /*0430*/  @!P1 BRA `(.L_x_11) ;  /* 0x0000000400f49947 */ /* 0x002fea0003800000 */
[----:B------:R-:W-:Y:S01]  /*0440*/  PLOP3.LUT P0, PT, PT, PT, PT, 0x8, 0x80 ;  /* 0x000000000080781c */ /* 0x000fe20003f0e170 */
[----:B------:R-:W-:-:S12]  /*0450*/  VIADD R14, R14, 0xfffff400 ;  /* 0xfffff4000e0e7836 */ /* 0x000fd80000000000 */
.L_x_12:
[----:B------:R-:W0:Y:S02]  /*0460*/  LDC.64 R6, c[0x0][0x380] ;  /* 0x0000e000ff067b82 */ /* 0x000e240000000a00 */
[----:B0-----:R-:W-:-:S05]  /*0470*/  IMAD.WIDE R10, R13, 0x8, R6 ;  /* 0x000000080d0a7825 */ /* 0x001fca00078e0206 */
[----:B------:R-:W2:Y:S04]  /*0480*/  LDG.E.CONSTANT R21, desc[UR8][R10.64] ;  /* 0x000000080a157981 */ /* 0x000ea8000c1e9900 */
[----:B------:R-:W3:Y:S04]  /*0490*/  LDG.E.CONSTANT R20, desc[UR8][R10.64+0x4] ;  /* 0x000004080a147981 */ /* 0x000ee8000c1e9900 */
[----:B------:R-:W4:Y:S04]  /*04a0*/  LDG.E.CONSTANT R19, desc[UR8][R10.64+0x800] ;  /* 0x000800080a137981 */ /* 0x000f28000c1e9900 */
[----:B------:R-:W4:Y:S04]  /*04b0*/  LDG.E.CONSTANT R18, desc[UR8][R10.64+0x804] ;  /* 0x000804080a127981 */ /* 0x000f28000c1e9900 */
[----:B------:R-:W4:Y:S04]  /*04c0*/  LDG.E.CONSTANT R17, desc[UR8][R10.64+0x1000] ;  /* 0x001000080a117981 */ /* 0x000f28000c1e9900 */
[----:B------:R-:W4:Y:S04]  /*04d0*/  LDG.E.CONSTANT R16, desc[UR8][R10.64+0x1004] ;  /* 0x001004080a107981 */ /* 0x000f28000c1e9900 */
[----:B------:R-:W4:Y:S01]  /*04e0*/  LDG.E.CONSTANT R15, desc[UR8][R10.64+0x1800] ;  /* 0x001800080a0f7981 */ /* 0x000f22000c1e9900 */
[----:B------:R-:W-:-:S03]  /*04f0*/  VIADD R9, R13, 0x400 ;  /* 0x000004000d097836 */ /* 0x000fc60000000000 */
[----:B------:R0:W4:Y:S01]  /*0500*/  LDG.E.CONSTANT R22, desc[UR8][R10.64+0x1804] ;  /* 0x001804080a167981 */ /* 0x000122000c1e9900 */
[----:B------:R-:W-:-:S05]  /*0510*/  IMAD.WIDE R8, R9, 0x8, R6 ;  /* 0x0000000809087825 */ /* 0x000fca00078e0206 */
[----:B------:R-:W4:Y:S04]  /*0520*/  LDG.E.CONSTANT R29, desc[UR8][R8.64] ;  /* 0x00000008081d7981 */ /* 0x000f28000c1e9900 */
[----:B------:R-:W4:Y:S04]  /*0530*/  LDG.E.CONSTANT R28, desc[UR8][R8.64+0x4] ;  /* 0x00000408081c7981 */ /* 0x000f28000c1e9900 */
[----:B------:R-:W4:Y:S04]  /*0540*/  LDG.E.CONSTANT R27, desc[UR8][R8.64+0x800] ;  /* 0x00080008081b7981 */ /* 0x000f28000c1e9900 */
[----:B------:R-:W4:Y:S04]  /*0550*/  LDG.E.CONSTANT R26, desc[UR8][R8.64+0x804] ;  /* 0x00080408081a7981 */ /* 0x000f28000c1e9900 */
[----:B------:R-:W4:Y:S04]  /*0560*/  LDG.E.CONSTANT R25, desc[UR8][R8.64+0x1000] ;  /* 0x0010000808197981 */ /* 0x000f28000c1e9900 */
[----:B------:R-:W4:Y:S04]  /*0570*/  LDG.E.CONSTANT R24, desc[UR8][R8.64+0x1004] ;  /* 0x0010040808187981 */ /* 0x000f28000c1e9900 */
[----:B------:R-:W4:Y:S01]  /*0580*/  LDG.E.CONSTANT R23, desc[UR8][R8.64+0x1800] ;  /* 0x0018000808177981 */ /* 0x000f22000c1e9900 */
[----:B0-----:R-:W-:-:S03]  /*0590*/  VIADD R11, R13, 0x800 ;  /* 0x000008000d0b7836 */ /* 0x001fc60000000000 */
        /* <DEDUP_REMOVED lines=10> */
[----:B------:R-:W4:Y:S01]  /*0640*/  LDG.E.CONSTANT R38, desc[UR8][R10.64+0x1804] ;  /* 0x001804080a267981 */ /* 0x000f22000c1e9900 */
[----:B------:R-:W-:-:S05]  /*0650*/  IMAD.WIDE R6, R9, 0x8, R6 ;  /* 0x0000000809067825 */ /* 0x000fca00078e0206 */
[----:B------:R-:W4:Y:S04]  /*0660*/  LDG.E.CONSTANT R9, desc[UR8][R6.64] ;  /* 0x0000000806097981 */ /* 0x000f28000c1e9900 */
[----:B------:R-:W4:Y:S04]  /*0670*/  LDG.E.CONSTANT R8, desc[UR8][R6.64+0x4] ;  /* 0x0000040806087981 */ /* 0x000f28000c1e9900 */
[----:B------:R-:W4:Y:S04]  /*0680*/  LDG.E.CONSTANT R10, desc[UR8][R6.64+0x804] ;  /* 0x00080408060a7981 */ /* 0x000f28000c1e9900 */
[----:B------:R-:W4:Y:S01]  /*0690*/  LDG.E.CONSTANT R11, desc[UR8][R6.64+0x1000] ;  /* 0x00100008060b7981 */ /* 0x000f22000c1e9900 */
[----:B--2--5:R-:W-:-:S13]  /*06a0*/  FSETP.GEU.AND P3, PT, R2, R21, PT ;  /* 0x000000150200720b */ /* 0x024fda0003f6e000 */
[----:B---3--:R-:W-:-:S04]  /*06b0*/  @P3 ISETP.GE.AND P1, PT, R3, R20, PT ;  /* 0x000000140300320c */ /* 0x008fc80003f26270 */
[----:B------:R-:W-:-:S04]  /*06c0*/  @P3 FSETP.LEU.AND P1, PT, R2, R21, !P1 ;  /* 0x000000150200320b */ /* 0x000fc80004f2b000 */
[----:B------:R-:W-:Y:S02]  /*06d0*/  @P3 FSEL R2, R2, R21, P1 ;  /* 0x0000001502023208 */ /* 0x000fe40000800000 */
[----:B------:R-:W2:Y:S02]  /*06e0*/  LDG.E.CONSTANT R21, desc[UR8][R6.64+0x800] ;  /* 0x0008000806157981 */ /* 0x000ea4000c1e9900 */
[----:B----4-:R-:W-:Y:S02]  /*06f0*/  FSETP.GEU.AND P2, PT, R2, R19, PT ;  /* 0x000000130200720b */ /* 0x010fe40003f4e000 */
[----:B------:R-:W-:-:S11]  /*0700*/  @P3 SEL R3, R3, R20, P1 ;  /* 0x0000001403033207 */ /* 0x000fd60000800000 */
[----:B------:R-:W-:-:S04]  /*0710*/  @P2 ISETP.GE.AND P1, PT, R3, R18, PT ;  /* 0x000000120300220c */ /* 0x000fc80003f26270 */
[----:B------:R-:W-:-:S04]  /*0720*/  @P2 FSETP.LEU.AND P1, PT, R2, R19, !P1 ;  /* 0x000000130200220b */ /* 0x000fc80004f2b000 */
[----:B------:R-:W-:-:S04]  /*0730*/  @P2 FSEL R2, R2, R19, P1 ;  /* 0x0000001302022208 */ /* 0x000fc80000800000 */
[----:B------:R-:W-:Y:S02]  /*0740*/  FSETP.GEU.AND P3, PT, R2, R17, PT ;  /* 0x000000110200720b */ /* 0x000fe40003f6e000 */
[----:B------:R-:W-:Y:S02]  /*0750*/  @P2 SEL R3, R3, R18, P1 ;  /* 0x0000001203032207 */ /* 0x000fe40000800000 */
[----:B------:R-:W3:Y:S09]  /*0760*/  LDG.E.CONSTANT R18, desc[UR8][R6.64+0x1004] ;  /* 0x0010040806127981 */ /* 0x000ef2000c1e9900 */
[----:B------:R-:W-:-:S04]  /*0770*/  @P3 ISETP.GE.AND P1, PT, R3, R16, PT ;  /* 0x000000100300320c */ /* 0x000fc80003f26270 */
[----:B------:R-:W-:-:S04]  /*0780*/  @P3 FSETP.LEU.AND P1, PT, R2, R17, !P1 ;  /* 0x000000110200320b */ /* 0x000fc80004f2b000 */
[----:B------:R-:W-:Y:S02]  /*0790*/  @P3 FSEL R2, R2, R17, P1 ;  /* 0x0000001102023208 */ /* 0x000fe40000800000 */
[----:B------:R-:W4:Y:S02]  /*07a0*/  LDG.E.CONSTANT R17, desc[UR8][R6.64+0x1800] ;  /* 0x0018000806117981 */ /* 0x000f24000c1e9900 */
[----:B------:R-:W-:Y:S02]  /*07b0*/  FSETP.GEU.AND P2, PT, R2, R15, PT ;  /* 0x0000000f0200720b */ /* 0x000fe40003f4e000 */
[----:B------:R-:W-:Y:S02]  /*07c0*/  @P3 SEL R3, R3, R16, P1 ;  /* 0x0000001003033207 */ /* 0x000fe40000800000 */
[----:B------:R-:W4:Y:S09]  /*07d0*/  LDG.E.CONSTANT R16, desc[UR8][R6.64+0x1804] ;  /* 0x0018040806107981 */ /* 0x000f32000c1e9900 */
[----:B------:R-:W-:-:S04]  /*07e0*/  @P2 ISETP.GE.AND P1, PT, R3, R22, PT ;  /* 0x000000160300220c */ /* 0x000fc80003f26270 */
[----:B------:R-:W-:-:S04]  /*07f0*/  @P2 FSETP.LEU.AND P1, PT, R2, R15, !P1 ;  /* 0x0000000f0200220b */ /* 0x000fc80004f2b000 */
[----:B------:R-:W-:-:S04]  /*0800*/  @P2 FSEL R2, R2, R15, P1 ;  /* 0x0000000f02022208 */ /* 0x000fc80000800000 */
[----:B------:R-:W-:Y:S02]  /*0810*/  FSETP.GEU.AND P3, PT, R2, R29, PT ;  /* 0x0000001d0200720b */ /* 0x000fe40003f6e000 */
[----:B------:R-:W-:-:S11]  /*0820*/  @P2 SEL R3, R3, R22, P1 ;  /* 0x0000001603032207 */ /* 0x000fd60000800000 */
        /* <DEDUP_REMOVED lines=43> */
[----:B--2---:R-:W-:Y:S02]  /*0ae0*/  FSETP.GEU.AND P2, PT, R2, R21, PT ;  /* 0x000000150200720b */ /* 0x004fe40003f4e000 */
[----:B------:R-:W-:-:S11]  /*0af0*/  @P3 SEL R3, R3, R8, P1 ;  /* 0x0000000803033207 */ /* 0x000fd60000800000 */
[----:B------:R-:W-:-:S04]  /*0b00*/  @P2 ISETP.GE.AND P1, PT, R3, R10, PT ;  /* 0x0000000a0300220c */ /* 0x000fc80003f26270 */
[----:B------:R-:W-:-:S04]  /*0b10*/  @P2 FSETP.LEU.AND P1, PT, R2, R21, !P1 ;  /* 0x000000150200220b */ /* 0x000fc80004f2b000 */
[----:B------:R-:W-:-:S04]  /*0b20*/  @P2 FSEL R2, R2, R21, P1 ;  /* 0x0000001502022208 */ /* 0x000fc80000800000 */
[----:B------:R-:W-:Y:S02]  /*0b30*/  FSETP.GEU.AND P3, PT, R2, R11, PT ;  /* 0x0000000b0200720b */ /* 0x000fe40003f6e000 */
[----:B------:R-:W-:-:S11]  /*0b40*/  @P2 SEL R3, R3, R10, P1 ;  /* 0x0000000a03032207 */ /* 0x000fd60000800000 */
[----:B---3--:R-:W-:-:S04]  /*0b50*/  @P3 ISETP.GE.AND P1, PT, R3, R18, PT ;  /* 0x000000120300320c */ /* 0x008fc80003f26270 */
[----:B------:R-:W-:-:S04]  /*0b60*/  @P3 FSETP.LEU.AND P1, PT, R2, R11, !P1 ;  /* 0x0000000b0200320b */ /* 0x000fc80004f2b000 */
[----:B------:R-:W-:Y:S01]  /*0b70*/  @P3 FSEL R2, R2, R11, P1 ;  /* 0x0000000b02023208 */ /* 0x000fe20000800000 */
[----:B------:R-:W-:-:S03]  /*0b80*/  VIADD R13, R13, 0x1000 ;  /* 0x000010000d0d7836 */ /* 0x000fc60000000000 */
[----:B----4-:R-:W-:Y:S02]  /*0b90*/  FSETP.GEU.AND P2, PT, R2, R17, PT ;  /* 0x000000110200720b */ /* 0x010fe40003f4e000 */
[----:B------:R-:W-:Y:S02]  /*0ba0*/  @P3 SEL R3, R3, R18, P1 ;  /* 0x0000001203033207 */ /* 0x000fe40000800000 */
[----:B------:R-:W-:-:S09]  /*0bb0*/  ISETP.GE.AND P3, PT, R13, R14, PT ;  /* 0x0000000e0d00720c */ /* 0x000fd20003f66270 */
[----:B------:R-:W-:-:S04]  /*0bc0*/  @P2 ISETP.GE.AND P1, PT, R3, R16, PT ;  /* 0x000000100300220c */ /* 0x000fc80003f26270 */
[----:B------:R-:W-:-:S04]  /*0bd0*/  @P2 FSETP.LEU.AND P1, PT, R2, R17, !P1 ;  /* 0x000000110200220b */ /* 0x000fc80004f2b000 */
[----:B------:R-:W-:Y:S02]  /*0be0*/  @P2 SEL R3, R3, R16, P1 ;  /* 0x0000001003032207 */ /* 0x000fe40000800000 */
[----:B------:R-:W-:Y:S01]  /*0bf0*/  @P2 FSEL R2, R2, R17, P1 ;  /* 0x0000001102022208 */ /* 0x000fe20000800000 */
[----:B------:R-:W-:Y:S06]  /*0c00*/  @!P3 BRA `(.L_x_12) ;  /* 0xfffffff80014b947 */ /* 0x000fec000383ffff */
.L_x_11:
[----:B------:R-:W-:Y:S05]  /*0c10*/  BSYNC.RECONVERGENT B2 ;  /* 0x0000000000027941 */ /* 0x000fea0003800200 */
.L_x_10:
[----:B------:R-:W-:Y:S01]  /*0c20*/  IMAD.IADD R6, R12, 0x1, -R13 ;  /* 0x000000010c067824 */ /* 0x000fe200078e0a0d */
[----:B------:R-:W-:Y:S04]  /*0c30*/  BSSY.RECONVERGENT B2, `(.L_x_13) ;  /* 0x0000041000027945 */ /* 0x000fe80003800200 */
[----:B------:R-:W-:-:S13]  /*0c40*/  ISETP.GT.AND P1, PT, R6, 0x400, PT ;  /* 0x000004000600780c */ /* 0x000fda0003f24270 */
[----:B------:R-:W-:Y:S05]  /*0c50*/  @!P1 BRA `(.L_x_14) ;  /* 0x0000000000f89947 */ /* 0x000fea0003800000 */
        /* <DEDUP_REMOVED lines=10> */
[----:B------:R-:W4:Y:S01]  /*0d00*/  LDG.E.CONSTANT R18, desc[UR8][R6.64+0x1804] ;  /* 0x0018040806127981 */ /* 0x000f22000c1e9900 */
[----:B------:R-:W-:-:S05]  /*0d10*/  IMAD.WIDE R8, R13, 0x8, R8 ;  /* 0x000000080d087825 */ /* 0x000fca00078e0208 */
[----:B------:R-:W4:Y:S04]  /*0d20*/  LDG.E.CONSTANT R21, desc[UR8][R8.64] ;  /* 0x0000000808157981 */ /* 0x000f28000c1e9900 */
[----:B------:R-:W4:Y:S04]  /*0d30*/  LDG.E.CONSTANT R20, desc[UR8][R8.64+0x4] ;  /* 0x0000040808147981 */ /* 0x000f28000c1e9900 */
[----:B------:R-:W4:Y:S04]  /*0d40*/  LDG.E.CONSTANT R23, desc[UR8][R8.64+0x800] ;  /* 0x0008000808177981 */ /* 0x000f28000c1e9900 */
[----:B------:R-:W4:Y:S04]  /*0d50*/  LDG.E.CONSTANT R22, desc[UR8][R8.64+0x804] ;  /* 0x0008040808167981 */ /* 0x000f28000c1e9900 */
[----:B------:R-:W4:Y:S04]  /*0d60*/  LDG.E.CONSTANT R25, desc[UR8][R8.64+0x1000] ;  /* 0x0010000808197981 */ /* 0x000f28000c1e9900 */
[----:B------:R-:W4:Y:S04]  /*0d70*/  LDG.E.CONSTANT R24, desc[UR8][R8.64+0x1004] ;  /* 0x0010040808187981 */ /* 0x000f28000c1e9900 */
[----:B------:R-:W4:Y:S04]  /*0d80*/  LDG.E.CONSTANT R27, desc[UR8][R8.64+0x1800] ;  /* 0x00180008081b7981 */ /* 0x000f28000c1e9900 */
[----:B------:R-:W4:Y:S01]  /*0d90*/  LDG.E.CONSTANT R26, desc[UR8][R8.64+0x1804] ;  /* 0x00180408081a7981 */ /* 0x000f22000c1e9900 */
[----:B------:R-:W-:Y:S01]  /*0da0*/  VIADD R13, R13, 0x400 ;  /* 0x000004000d0d7836 */ /* 0x000fe20000000000 */
[----:B--2--5:R-:W-:-:S13]  /*0db0*/  FSETP.GEU.AND P1, PT, R2, R11, PT ;  /* 0x0000000b0200720b */ /* 0x024fda0003f2e000 */
[----:B---3--:R-:W-:-:S04]  /*0dc0*/  @P1 ISETP.GE.AND P0, PT, R3, R10, PT ;  /* 0x0000000a0300120c */ /* 0x008fc80003f06270 */
[----:B------:R-:W-:-:S04]  /*0dd0*/  @P1 FSETP.LEU.AND P0, PT, R2, R11, !P0 ;  /* 0x0000000b0200120b */ /* 0x000fc8000470b000 */
[----:B------:R-:W-:Y:S02]  /*0de0*/  @P1 FSEL R2, R2, R11, P0 ;  /* 0x0000000b02021208 */ /* 0x000fe40000000000 */
[----:B------:R-:W-:Y:S02]  /*0df0*/  @P1 SEL R3, R3, R10, P0 ;  /* 0x0000000a03031207 */ /* 0x000fe40000000000 */
[----:B----4-:R-:W-:-:S13]  /*0e00*/  FSETP.GEU.AND P2, PT, R2, R15, PT ;  /* 0x0000000f0200720b */ /* 0x010fda0003f4e000 */
[----:B------:R-:W-:-:S04]  /*0e10*/  @P2 ISETP.GE.AND P0, PT, R3, R14, PT ;  /* 0x0000000e0300220c */ /* 0x000fc80003f06270 */
[----:B------:R-:W-:-:S04]  /*0e20*/  @P2 FSETP.LEU.AND P0, PT, R2, R15, !P0 ;  /* 0x0000000f0200220b */ /* 0x000fc8000470b000 */
[----:B------:R-:W-:Y:S02]  /*0e30*/  @P2 FSEL R2, R2, R15, P0 ;  /* 0x0000000f02022208 */ /* 0x000fe40000000000 */
[----:B------:R-:W-:Y:S02]  /*0e40*/  @P2 SEL R3, R3, R14, P0 ;  /* 0x0000000e03032207 */ /* 0x000fe40000000000 */
[----:B------:R-:W-:-:S13]  /*0e50*/  FSETP.GEU.AND P1, PT, R2, R17, PT ;  /* 0x000000110200720b */ /* 0x000fda0003f2e000 */
        /* <DEDUP_REMOVED lines=24> */
[----:B------:R-:W-:Y:S02]  /*0fe0*/  FSETP.GEU.AND P2, PT, R2, R27, PT ;  /* 0x0000001b0200720b */ /* 0x000fe40003f4e000 */
[----:B------:R-:W-:-:S11]  /*0ff0*/  PLOP3.LUT P0, PT, PT, PT, PT, 0x8, 0x80 ;  /* 0x000000000080781c */ /* 0x000fd60003f0e170 */
[----:B------:R-:W-:-:S04]  /*1000*/  @P2 ISETP.GE.AND P1, PT, R3, R26, PT ;  /* 0x0000001a0300220c */ /* 0x000fc80003f26270 */
[----:B------:R-:W-:-:S04]  /*1010*/  @P2 FSETP.LEU.AND P1, PT, R2, R27, !P1 ;  /* 0x0000001b0200220b */ /* 0x000fc80004f2b000 */
[----:B------:R-:W-:Y:S02]  /*1020*/  @P2 SEL R3, R3, R26, P1 ;  /* 0x0000001a03032207 */ /* 0x000fe40000800000 */
[----:B------:R-:W-:-:S07]  /*1030*/  @P2 FSEL R2, R2, R27, P1 ;  /* 0x0000001b02022208 */ /* 0x000fce0000800000 */
.L_x_14:
[----:B------:R-:W-:Y:S05]  /*1040*/  BSYNC.RECONVERGENT B2 ;  /* 0x0000000000027941 */ /* 0x000fea0003800200 */
.L_x_13:
[----:B------:R-:W-:-:S13]  /*1050*/  ISETP.LT.OR P0, PT, R13, R12, P0 ;  /* 0x0000000c0d00720c */ /* 0x000fda0000701670 */
        /* <DEDUP_REMOVED lines=29> */
[----:B------:R-:W-:Y:S02]  /*1230*/  @P1 SEL R3, R3, R14, P0 ;  /* 0x0000000e03031207 */ /* 0x000fe40000000000 */
[----:B------:R-:W-:-:S07]  /*1240*/  @P1 FSEL R2, R2, R15, P0 ;  /* 0x0000000f02021208 */ /* 0x000fce0000000000 */
.L_x_6:
[----:B------:R-:W-:Y:S05]  /*1250*/  BSYNC.RECONVERGENT B1 ;  /* 0x0000000000017941 */ /* 0x000fea0003800200 */
.L_x_5:
[----:B------:R-:W1:Y:S02]  /*1260*/  LDCU UR6, c[0x0][0x390] ;  /* 0x00007200ff0677ac */ /* 0x000e640008000800 */
[----:B-1----:R-:W-:-:S09]  /*1270*/  UISETP.GE.AND UP0, UPT, UR6, 0x100, UPT ;  /* 0x000001000600788c */ /* 0x002fd2000bf06270 */
[----:B------:R-:W-:Y:S05]  /*1280*/  BRA.U !UP0, `(.L_x_15) ;  /* 0x0000000508807547 */ /* 0x000fea000b800000 */
[----:B------:R-:W1:Y:S01]  /*1290*/  S2R R11, SR_LANEID ;  /* 0x00000000000b7919 */ /* 0x000e620000000000 */
[----:B0----5:R-:W0:Y:S04]  /*12a0*/  SHFL.DOWN PT, R7, R2, 0x1, 0x1f ;  /* 0x08201f0002077f89 */ /* 0x021e2800000e0000 */
[----:B------:R-:W2:Y:S01]  /*12b0*/  SHFL.DOWN PT, R6, R3, 0x1, 0x1f ;  /* 0x08201f0003067f89 */ /* 0x000ea200000e0000 */
[----:B0-----:R-:W-:-:S04]  /*12c0*/  FSETP.GEU.AND P0, PT, R2, R7, PT ;  /* 0x000000070200720b */ /* 0x001fc80003f0e000 */
[C---:B-1----:R-:W-:Y:S02]  /*12d0*/  ISETP.GT.OR P0, PT, R11.reuse, 0x1e, !P0 ;  /* 0x0000001e0b00780c */ /* 0x042fe40004704670 */
[----:B------:R-:W-:-:S11]  /*12e0*/  ISETP.NE.AND P2, PT, R11, RZ, PT ;  /* 0x000000ff0b00720c */ /* 0x000fd60003f45270 */
[----:B--2---:R-:W-:Y:S02]  /*12f0*/  @!P0 ISETP.GE.AND P1, PT, R3, R6, PT ;  /* 0x000000060300820c */ /* 0x004fe40003f26270 */
[----:B------:R-:W0:Y:S02]  /*1300*/  @!P2 S2R R8, SR_CgaCtaId ;  /* 0x000000000008a919 */ /* 0x000e240000008800 */
[----:B------:R-:W-:-:S04]  /*1310*/  @!P0 FSETP.LEU.AND P1, PT, R2, R7, !P1 ;  /* 0x000000070200820b */ /* 0x000fc80004f2b000 */
[----:B------:R-:W-:Y:S02]  /*1320*/  @!P0 FSEL R2, R2, R7, P1 ;  /* 0x0000000702028208 */ /* 0x000fe40000800000 */
[----:B------:R-:W-:-:S03]  /*1330*/  @!P0 SEL R3, R3, R6, P1 ;  /* 0x0000000603038207 */ /* 0x000fc60000800000 */
[----:B------:R-:W1:Y:S04]  /*1340*/  SHFL.DOWN PT, R7, R2, 0x2, 0x1f ;  /* 0x08401f0002077f89 */ /* 0x000e6800000e0000 */
[----:B------:R-:W2:Y:S01]  /*1350*/  SHFL.DOWN PT, R6, R3, 0x2, 0x1f ;  /* 0x08401f0003067f89 */ /* 0x000ea200000e0000 */
[----:B-1----:R-:W-:-:S04]  /*1360*/  FSETP.GEU.AND P0, PT, R2, R7, PT ;  /* 0x000000070200720b */ /* 0x002fc80003f0e000 */
[----:B------:R-:W-:-:S13]  /*1370*/  ISETP.GT.OR P0, PT, R11, 0x1d, !P0 ;  /* 0x0000001d0b00780c */ /* 0x000fda0004704670 */
[----:B--2---:R-:W-:-:S04]  /*1380*/  @!P0 ISETP.GE.AND P1, PT, R3, R6, PT ;  /* 0x000000060300820c */ /* 0x004fc80003f26270 */
        /* <DEDUP_REMOVED lines=18> */
[----:B------:R-:W-:Y:S02]  /*14b0*/  @!P0 SEL R3, R3, R6, P1 ;  /* 0x0000000603038207 */ /* 0x000fe40000800000 */
[----:B------:R-:W-:Y:S01]  /*14c0*/  @!P2 MOV R7, 0x400 ;  /* 0x000004000007a802 */ /* 0x000fe20000000f00 */
[----:B------:R-:W1:Y:S01]  /*14d0*/  SHFL.DOWN PT, R9, R2, 0x10, 0x1f ;  /* 0x0a001f0002097f89 */ /* 0x000e6200000e0000 */
[----:B------:R-:W-:Y:S02]  /*14e0*/  @!P2 SHF.R.U32.HI R6, RZ, 0x2, R5 ;  /* 0x00000002ff06a819 */ /* 0x000fe40000011605 */
[----:B0-----:R-:W-:Y:S01]  /*14f0*/  @!P2 LEA R7, R8, R7, 0x18 ;  /* 0x000000070807a211 */ /* 0x001fe200078ec0ff */
[----:B------:R-:W0:Y:S01]  /*1500*/  SHFL.DOWN PT, R10, R3, 0x10, 0x1f ;  /* 0x0a001f00030a7f89 */ /* 0x000e2200000e0000 */
[----:B------:R-:W-:-:S05]  /*1510*/  @!P2 LOP3.LUT R6, R6, 0xf8, RZ, 0xc0, !PT ;  /* 0x000000f80606a812 */ /* 0x000fca00078ec0ff */
[----:B------:R-:W-:Y:S01]  /*1520*/  @!P2 IMAD.IADD R6, R6, 0x1, R7 ;  /* 0x000000010606a824 */ /* 0x000fe200078e0207 */
[----:B-1----:R-:W-:-:S04]  /*1530*/  FSETP.GEU.AND P0, PT, R2, R9, PT ;  /* 0x000000090200720b */ /* 0x002fc80003f0e000 */
[----:B------:R-:W-:-:S13]  /*1540*/  ISETP.GT.OR P0, PT, R11, 0xf, !P0 ;  /* 0x0000000f0b00780c */ /* 0x000fda0004704670 */
[----:B0-----:R-:W-:-:S04]  /*1550*/  @!P0 ISETP.GE.AND P1, PT, R3, R10, PT ;  /* 0x0000000a0300820c */ /* 0x001fc80003f26270 */
[----:B------:R-:W-:-:S04]  /*1560*/  @!P0 FSETP.LEU.AND P1, PT, R2, R9, !P1 ;  /* 0x000000090200820b */ /* 0x000fc80004f2b000 */
[----:B------:R-:W-:Y:S02]  /*1570*/  @!P0 SEL R3, R3, R10, P1 ;  /* 0x0000000a03038207 */ /* 0x000fe40000800000 */
[----:B------:R-:W-:Y:S02]  /*1580*/  @!P0 FSEL R2, R2, R9, P1 ;  /* 0x0000000902028208 */ /* 0x000fe40000800000 */
[----:B------:R-:W-:-:S03]  /*1590*/  ISETP.NE.AND P1, PT, R5, RZ, PT ;  /* 0x000000ff0500720c */ /* 0x000fc60003f25270 */
[----:B------:R2:W-:Y:S01]  /*15a0*/  @!P2 STS.64 [R6+0x8], R2 ;  /* 0x000008020600a388 */ /* 0x0005e20000000a00 */
[----:B------:R-:W-:Y:S09]  /*15b0*/  BAR.SYNC.DEFER_BLOCKING 0x0 ;  /* 0x0000000000007b1d */ /* 0x000ff20000010000 */
[----:B------:R-:W-:Y:S05]  /*15c0*/  @P1 BRA `(.L_x_16) ;  /* 0x0000002800c41947 */ /* 0x000fea0003800000 */
[----:B------:R-:W0:Y:S01]  /*15d0*/  S2UR UR5, SR_CgaCtaId ;  /* 0x00000000000579c3 */ /* 0x000e220000008800 */
[----:B------:R-:W-:Y:S02]  /*15e0*/  UMOV UR4, 0x400 ;  /* 0x0000040000047882 */ /* 0x000fe40000000000 */
[----:B0-----:R-:W-:-:S09]  /*15f0*/  ULEA UR4, UR5, UR4, 0x18 ;  /* 0x0000000405047291 */ /* 0x001fd2000f8ec0ff */
[----:B------:R-:W0:Y:S04]  /*1600*/  LDS.128 R8, [UR4+0x10] ;  /* 0x00001004ff087984 */ /* 0x000e280008000c00 */
[----:B------:R-:W1:Y:S04]  /*1610*/  LDS.128 R12, [UR4+0x20] ;  /* 0x00002004ff0c7984 */ /* 0x000e680008000c00 */
[----:B--2---:R-:W-:Y:S01]  /*1620*/  LDS.64 R6, [UR4+0x40] ;  /* 0x00004004ff067984 */ /* 0x004fe20008000a00 */
[----:B0-----:R-:W-:-:S13]  /*1630*/  FSETP.GEU.AND P3, PT, R2, R8, PT ;  /* 0x000000080200720b */ /* 0x001fda0003f6e000 */
[----:B------:R-:W-:-:S04]  /*1640*/  @P3 ISETP.GE.AND P0, PT, R3, R9, PT ;  /* 0x000000090300320c */ /* 0x000fc80003f06270 */
[----:B------:R-:W-:-:S04]  /*1650*/  @P3 FSETP.GEU.AND P0, PT, R8, R2, !P0 ;  /* 0x000000020800320b */ /* 0x000fc8000470e000 */
[----:B------:R-:W-:Y:S02]  /*1660*/  @P3 FSEL R2, R2, R8, P0 ;  /* 0x0000000802023208 */ /* 0x000fe40000000000 */
[----:B------:R-:W-:Y:S02]  /*1670*/  @P3 SEL R3, R3, R9, P0 ;  /* 0x0000000903033207 */ /* 0x000fe40000000000 */
[----:B------:R-:W-:-:S13]  /*1680*/  FSETP.GEU.AND P2, PT, R2, R10, PT ;  /* 0x0000000a0200720b */ /* 0x000fda0003f4e000 */
[----:B------:R-:W-:-:S04]  /*1690*/  @P2 ISETP.GE.AND P0, PT, R3, R11, PT ;  /* 0x0000000b0300220c */ /* 0x000fc80003f06270 */
[----:B------:R-:W-:-:S04]  /*16a0*/  @P2 FSETP.GEU.AND P0, PT, R10, R2, !P0 ;  /* 0x000000020a00220b */ /* 0x000fc8000470e000 */
[----:B------:R-:W-:Y:S02]  /*16b0*/  @P2 FSEL R2, R2, R10, P0 ;  /* 0x0000000a02022208 */ /* 0x000fe40000000000 */
[----:B------:R-:W-:Y:S02]  /*16c0*/  @P2 SEL R3, R3, R11, P0 ;  /* 0x0000000b03032207 */ /* 0x000fe40000000000 */
[----:B-1----:R-:W-:Y:S01]  /*16d0*/  FSETP.GEU.AND P3, PT, R2, R12, PT ;  /* 0x0000000c0200720b */ /* 0x002fe20003f6e000 */
[----:B------:R-:W0:-:S12]  /*16e0*/  LDS.128 R8, [UR4+0x30] ;  /* 0x00003004ff087984 */ /* 0x000e180008000c00 */
        /* <DEDUP_REMOVED lines=19> */
[----:B------:R-:W-:-:S13]  /*1820*/  FSETP.GEU.AND P3, PT, R2, R6, PT ;  /* 0x000000060200720b */ /* 0x000fda0003f6e000 */
[----:B------:R-:W-:Y:S05]  /*1830*/  @!P3 BRA `(.L_x_16) ;  /* 0x000000280028b947 */ /* 0x000fea0003800000 */
[----:B------:R-:W-:-:S04]  /*1840*/  ISETP.GE.AND P0, PT, R3, R7, PT ;  /* 0x000000070300720c */ /* 0x000fc80003f06270 */
[----:B------:R-:W-:-:S04]  /*1850*/  FSETP.GEU.AND P0, PT, R6, R2, !P0 ;  /* 0x000000020600720b */ /* 0x000fc8000470e000 */
[----:B------:R-:W-:Y:S02]  /*1860*/  SEL R3, R3, R7, P0 ;  /* 0x0000000703037207 */ /* 0x000fe40000000000 */
[----:B------:R-:W-:Y:S01]  /*1870*/  FSEL R2, R2, R6, P0 ;  /* 0x0000000602027208 */ /* 0x000fe20000000000 */
[----:B------:R-:W-:Y:S06]  /*1880*/  BRA `(.L_x_16) ;  /* 0x0000002800147947 */ /* 0x000fec0003800000 */
.L_x_15:
[----:B0-----:R-:W-:Y:S01]  /*1890*/  LOP3.LUT R6, R5, 0x3e0, RZ, 0xc0, !PT ;  /* 0x000003e005067812 */ /* 0x001fe200078ec0ff */
[----:B------:R-:W0:Y:S04]  /*18a0*/  S2R R11, SR_LANEID ;  /* 0x00000000000b7919 */ /* 0x000e280000000000 */
[----:B------:R-:W-:Y:S01]  /*18b0*/  VIADD R7, R6, 0x20 ;  /* 0x0000002006077836 */ /* 0x000fe20000000000 */
[----:B------:R-:W-:-:S04]  /*18c0*/  LOP3.LUT R6, RZ, R6, RZ, 0x33, !PT ;  /* 0x00000006ff067212 */ /* 0x000fc800078e33ff */
[----:B------:R-:W-:Y:S01]  /*18d0*/  ISETP.GT.AND P0, PT, R7, UR6, PT ;  /* 0x0000000607007c0c */ /* 0x000fe2000bf04270 */
[----:B------:R-:W-:-:S05]  /*18e0*/  VIADD R6, R6, UR6 ;  /* 0x0000000606067c36 */ /* 0x000fca0008000000 */
[----:B------:R-:W-:-:S05]  /*18f0*/  SEL R6, R6, 0x1f, P0 ;  /* 0x0000001f06067807 */ /* 0x000fca0000000000 */
[----:B-----5:R-:W1:Y:S04]  /*1900*/  SHFL.DOWN PT, R7, R2, 0x1, R6 ;  /* 0x0820000002077989 */ /* 0x020e6800000e0006 */
[----:B------:R-:W2:Y:S01]  /*1910*/  SHFL.DOWN PT, R8, R3, 0x1, R6 ;  /* 0x0820000003087989 */ /* 0x000ea200000e0006 */
[----:B0-----:R-:W-:Y:S02]  /*1920*/  ISETP.NE.AND P2, PT, R11, RZ, PT ;  /* 0x000000ff0b00720c */ /* 0x001fe40003f45270 */
[----:B-1----:R-:W-:-:S11]  /*1930*/  FSETP.GEU.AND P0, PT, R2, R7, PT ;  /* 0x000000070200720b */ /* 0x002fd60003f0e000 */
[----:B------:R-:W0:Y:S01]  /*1940*/  @!P2 S2R R13, SR_CgaCtaId ;  /* 0x00000000000da919 */ /* 0x000e220000008800 */
[----:B------:R-:W-:Y:S02]  /*1950*/  @!P2 MOV R10, 0x400 ;  /* 0x00000400000aa802 */ /* 0x000fe40000000f00 */
[----:B------:R-:W-:-:S13]  /*1960*/  ISETP.GE.OR P0, PT, R11, R6, !P0 ;  /* 0x000000060b00720c */ /* 0x000fda0004706670 */
[----:B--2---:R-:W-:-:S04]  /*1970*/  @!P0 ISETP.GE.AND P1, PT, R3, R8, PT ;  /* 0x000000080300820c */ /* 0x004fc80003f26270 */
[----:B------:R-:W-:-:S04]  /*1980*/  @!P0 FSETP.LEU.AND P1, PT, R2, R7, !P1 ;  /* 0x000000070200820b */ /* 0x000fc80004f2b000 */
[----:B------:R-:W-:Y:S01]  /*1990*/  @!P0 FSEL R2, R2, R7, P1 ;  /* 0x0000000702028208 */ /* 0x000fe20000800000 */
[----:B------:R-:W-:Y:S01]  /*19a0*/  VIADD R7, R11, 0x2 ;  /* 0x000000020b077836 */ /* 0x000fe20000000000 */
[----:B------:R-:W-:-:S03]  /*19b0*/  @!P0 SEL R3, R3, R8, P1 ;  /* 0x0000000803038207 */ /* 0x000fc60000800000 */
[----:B------:R-:W1:Y:S01]  /*19c0*/  SHFL.DOWN PT, R9, R2, 0x2, R6 ;  /* 0x0840000002097989 */ /* 0x000e6200000e0006 */
[----:B0-----:R-:W-:-:S03]  /*19d0*/  @!P2 LEA R10, R13, R10, 0x18 ;  /* 0x0000000a0d0aa211 */ /* 0x001fc600078ec0ff */
[----:B------:R-:W0:Y:S01]  /*19e0*/  SHFL.DOWN PT, R8, R3, 0x2, R6 ;  /* 0x0840000003087989 */ /* 0x000e2200000e0006 */
[----:B-1----:R-:W-:-:S04]  /*19f0*/  FSETP.GEU.AND P0, PT, R2, R9, PT ;  /* 0x000000090200720b */ /* 0x002fc80003f0e000 */
[----:B------:R-:W-:Y:S01]  /*1a00*/  ISETP.GT.OR P0, PT, R7, R6, !P0 ;  /* 0x000000060700720c */ /* 0x000fe20004704670 */
[----:B------:R-:W-:-:S12]  /*1a10*/  VIADD R7, R11, 0x4 ;  /* 0x000000040b077836 */ /* 0x000fd80000000000 */
[----:B0-----:R-:W-:-:S04]  /*1a20*/  @!P0 ISETP.GE.AND P1, PT, R3, R8, PT ;  /* 0x000000080300820c */ /* 0x001fc80003f26270 */
[----:B------:R-:W-:-:S04]  /*1a30*/  @!P0 FSETP.LEU.AND P1, PT, R2, R9, !P1 ;  /* 0x000000090200820b */ /* 0x000fc80004f2b000 */
[----:B------:R-:W-:Y:S02]  /*1a40*/  @!P0 FSEL R2, R2, R9, P1 ;  /* 0x0000000902028208 */ /* 0x000fe40000800000 */
[----:B------:R-:W-:-:S03]  /*1a50*/  @!P0 SEL R3, R3, R8, P1 ;  /* 0x0000000803038207 */ /* 0x000fc60000800000 */
[----:B------:R-:W0:Y:S04]  /*1a60*/  SHFL.DOWN PT, R9, R2, 0x4, R6 ;  /* 0x0880000002097989 */ /* 0x000e2800000e0006 */
[----:B------:R-:W1:Y:S01]  /*1a70*/  SHFL.DOWN PT, R8, R3, 0x4, R6 ;  /* 0x0880000003087989 */ /* 0x000e6200000e0006 */
[----:B0-----:R-:W-:-:S04]  /*1a80*/  FSETP.GEU.AND P0, PT, R2, R9, PT ;  /* 0x000000090200720b */ /* 0x001fc80003f0e000 */
[----:B------:R-:W-:Y:S01]  /*1a90*/  ISETP.GT.OR P0, PT, R7, R6, !P0 ;  /* 0x000000060700720c */ /* 0x000fe20004704670 */
[----:B------:R-:W-:-:S12]  /*1aa0*/  VIADD R7, R11, 0x8 ;  /* 0x000000080b077836 */ /* 0x000fd80000000000 */
[----:B-1----:R-:W-:-:S04]  /*1ab0*/  @!P0 ISETP.GE.AND P1, PT, R3, R8, PT ;  /* 0x000000080300820c */ /* 0x002fc80003f26270 */
        /* <DEDUP_REMOVED lines=15> */
[----:B------:R-:W-:Y:S02]  /*1bb0*/  ISETP.GT.OR P0, PT, R7, R6, !P0 ;  /* 0x000000060700720c */ /* 0x000fe40004704670 */
[----:B------:R-:W-:-:S04]  /*1bc0*/  @!P2 SHF.R.U32.HI R7, RZ, 0x2, R5 ;  /* 0x00000002ff07a819 */ /* 0x000fc80000011605 */
[----:B------:R-:W-:-:S05]  /*1bd0*/  @!P2 LOP3.LUT R7, R7, 0xf8, RZ, 0xc0, !PT ;  /* 0x000000f80707a812 */ /* 0x000fca00078ec0ff */
[----:B------:R-:W-:Y:S02]  /*1be0*/  @!P2 IMAD.IADD R7, R7, 0x1, R10 ;  /* 0x000000010707a824 */ /* 0x000fe400078e020a */
[----:B-1----:R-:W-:-:S04]  /*1bf0*/  @!P0 ISETP.GE.AND P1, PT, R3, R8, PT ;  /* 0x000000080300820c */ /* 0x002fc80003f26270 */
[----:B------:R-:W-:-:S04]  /*1c00*/  @!P0 FSETP.LEU.AND P1, PT, R2, R9, !P1 ;  /* 0x000000090200820b */ /* 0x000fc80004f2b000 */
[----:B------:R-:W-:Y:S02]  /*1c10*/  @!P0 SEL R3, R3, R8, P1 ;  /* 0x0000000803038207 */ /* 0x000fe40000800000 */
[----:B------:R-:W-:Y:S02]  /*1c20*/  @!P0 FSEL R2, R2, R9, P1 ;  /* 0x0000000902028208 */ /* 0x000fe40000800000 */
[----:B------:R-:W-:-:S03]  /*1c30*/  ISETP.NE.AND P1, PT, R5, RZ, PT ;  /* 0x000000ff0500720c */ /* 0x000fc60003f25270 */
[----:B------:R1:W-:Y:S01]  /*1c40*/  @!P2 STS.64 [R7+0x8], R2 ;  /* 0x000008020700a388 */ /* 0x0003e20000000a00 */
[----:B------:R-:W-:Y:S09]  /*1c50*/  BAR.SYNC.DEFER_BLOCKING 0x0 ;  /* 0x0000000000007b1d */ /* 0x000ff20000010000 */
[----:B------:R-:W-:Y:S05]  /*1c60*/  @P1 BRA `(.L_x_16) ;  /* 0x00000024001c1947 */ /* 0x000fea0003800000 */
[----:B------:R-:W-:Y:S02]  /*1c70*/  UISETP.GE.AND UP0, UPT, UR6, 0x21, UPT ;  /* 0x000000210600788c */ /* 0x000fe4000bf06270 */
[----:B------:R-:W-:Y:S02]  /*1c80*/  UISETP.GE.AND UP1, UPT, UR6, 0x41, UPT ;  /* 0x000000410600788c */ /* 0x000fe4000bf26270 */
[----:B------:R-:W-:Y:S02]  /*1c90*/  UISETP.GE.AND UP2, UPT, UR6, 0x61, UPT ;  /* 0x000000610600788c */ /* 0x000fe4000bf46270 */
[----:B------:R-:W-:Y:S02]  /*1ca0*/  UISETP.GE.AND UP3, UPT, UR6, 0x81, UPT ;  /* 0x000000810600788c */ /* 0x000fe4000bf66270 */
[----:B------:R-:W-:Y:S02]  /*1cb0*/  UISETP.GE.AND UP4, UPT, UR6, 0xa1, UPT ;  /* 0x000000a10600788c */ /* 0x000fe4000bf86270 */
[----:B------:R-:W-:-:S02]  /*1cc0*/  UISETP.GE.AND UP5, UPT, UR6, 0xc1, UPT ;  /* 0x000000c10600788c */ /* 0x000fc4000bfa6270 */
[----:B------:R-:W-:Y:S01]  /*1cd0*/  UISETP.GE.AND UP6, UPT, UR6, 0xe1, UPT ;  /* 0x000000e10600788c */ /* 0x000fe2000bfc6270 */
[----:B------:R-:W-:Y:S10]  /*1ce0*/  BRA.U !UP0, `(.L_x_17) ;  /* 0x0000000108247547 */ /* 0x000ff4000b800000 */
[----:B------:R-:W0:Y:S01]  /*1cf0*/  S2UR UR5, SR_CgaCtaId ;  /* 0x00000000000579c3 */ /* 0x000e220000008800 */
[----:B------:R-:W-:Y:S02]  /*1d00*/  UMOV UR4, 0x400 ;  /* 0x0000040000047882 */ /* 0x000fe40000000000 */
[----:B0-----:R-:W-:-:S09]  /*1d10*/  ULEA UR4, UR5, UR4, 0x18 ;  /* 0x0000000405047291 */ /* 0x001fd2000f8ec0ff */
[----:B-1----:R-:W0:Y:S02]  /*1d20*/  LDS.64 R6, [UR4+0x10] ;  /* 0x00001004ff067984 */ /* 0x002e240008000a00 */
[----:B0-----:R-:W-:-:S13]  /*1d30*/  FSETP.GEU.AND P2, PT, R2, R6, PT ;  /* 0x000000060200720b */ /* 0x001fda0003f4e000 */
[----:B------:R-:W-:-:S04]  /*1d40*/  @P2 ISETP.GE.AND P0, PT, R3, R7, PT ;  /* 0x000000070300220c */ /* 0x000fc80003f06270 */
[----:B------:R-:W-:-:S04]  /*1d50*/  @P2 FSETP.GEU.AND P0, PT, R6, R2, !P0 ;  /* 0x000000020600220b */ /* 0x000fc8000470e000 */
[----:B------:R-:W-:Y:S02]  /*1d60*/  @P2 FSEL R2, R2, R6, P0 ;  /* 0x0000000602022208 */ /* 0x000fe40000000000 */
[----:B------:R-:W-:-:S07]  /*1d70*/  @P2 SEL R3, R3, R7, P0 ;  /* 0x0000000703032207 */ /* 0x000fce0000000000 */
.L_x_17:
[----:B------:R-:W-:Y:S05]  /*1d80*/  BRA.U !UP1, `(.L_x_18) ;  /* 0x0000000109287547 */ /* 0x000fea000b800000 */
[----:B------:R-:W0:Y:S01]  /*1d90*/  S2UR UR5, SR_CgaCtaId ;  /* 0x00000000000579c3 */ /* 0x000e220000008800 */
[----:B------:R-:W-:Y:S02]  /*1da0*/  UMOV UR4, 0x400 ;  /* 0x0000040000047882 */ /* 0x000fe40000000000 */
[----:B0-----:R-:W-:-:S09]  /*1db0*/  ULEA UR4, UR5, UR4, 0x18 ;  /* 0x0000000405047291 */ /* 0x001fd2000f8ec0ff */
[----:B------:R-:W0:Y:S02]  /*1dc0*/  LDS R5, [UR4+0x18] ;  /* 0x00001804ff057984 */ /* 0x000e240008000800 */
[----:B0-----:R-:W-:-:S13]  /*1dd0*/  FSETP.GEU.AND P2, PT, R2, R5, PT ;  /* 0x000000050200720b */ /* 0x001fda0003f4e000 */
[----:B------:R-:W0:Y:S02]  /*1de0*/  @P2 LDS R6, [UR4+0x1c] ;  /* 0x00001c04ff062984 */ /* 0x000e240008000800 */
[----:B0-----:R-:W-:-:S04]  /*1df0*/  @P2 ISETP.GE.AND P0, PT, R3, R6, PT ;  /* 0x000000060300220c */ /* 0x001fc80003f06270 */
[----:B------:R-:W-:-:S04]  /*1e00*/  @P2 FSETP.GEU.AND P0, PT, R5, R2, !P0 ;  /* 0x000000020500220b */ /* 0x000fc8000470e000 */
[----:B-1----:R-:W-:Y:S02]  /*1e10*/  @P2 FSEL R2, R2, R5, P0 ;  /* 0x0000000502022208 */ /* 0x002fe40000000000 */
[----:B------:R-:W-:-:S07]  /*1e20*/  @P2 SEL R3, R3, R6, P0 ;  /* 0x0000000603032207 */ /* 0x000fce0000000000 */
.L_x_18:
[----:B------:R-:W-:Y:S05]  /*1e30*/  BRA.U !UP2, `(.L_x_19) ;  /* 0x000000010a247547 */ /* 0x000fea000b800000 */
        /* <DEDUP_REMOVED lines=9> */
.L_x_19:
        /* <DEDUP_REMOVED lines=11> */
.L_x_20:
        /* <DEDUP_REMOVED lines=10> */
.L_x_21:
        /* <DEDUP_REMOVED lines=11> */
.L_x_22:
[----:B------:R-:W-:Y:S05]  /*20d0*/  BRA.U !UP6, `(.L_x_16) ;  /* 0x000000210e007547 */ /* 0x000fea000b800000 */
[----:B------:R-:W0:Y:S01]  /*20e0*/  S2UR UR5, SR_CgaCtaId ;  /* 0x00000000000579c3 */ /* 0x000e220000008800 */
[----:B------:R-:W-:Y:S02]  /*20f0*/  UMOV UR4, 0x400 ;  /* 0x0000040000047882 */ /* 0x000fe40000000000 */
[----:B0-----:R-:W-:-:S09]  /*2100*/  ULEA UR4, UR5, UR4, 0x18 ;  /* 0x0000000405047291 */ /* 0x001fd2000f8ec0ff */
[----:B-1----:R-:W0:Y:S02]  /*2110*/  LDS.64 R6, [UR4+0x40] ;  /* 0x00004004ff067984 */ /* 0x002e240008000a00 */
[----:B0-----:R-:W-:-:S13]  /*2120*/  FSETP.GEU.AND P0, PT, R2, R6, PT ;  /* 0x000000060200720b */ /* 0x001fda0003f0e000 */
[----:B------:R-:W-:Y:S05]  /*2130*/  @!P0 BRA `(.L_x_16) ;  /* 0x0000001c00e88947 */ /* 0x000fea0003800000 */
[----:B------:R-:W-:-:S04]  /*2140*/  ISETP.GE.AND P0, PT, R3, R7, PT ;  /* 0x000000070300720c */ /* 0x000fc80003f06270 */
[----:B------:R-:W-:-:S04]  /*2150*/  FSETP.GEU.AND P0, PT, R6, R2, !P0 ;  /* 0x000000020600720b */ /* 0x000fc8000470e000 */
[----:B------:R-:W-:Y:S02]  /*2160*/  SEL R3, R3, R7, P0 ;  /* 0x0000000703037207 */ /* 0x000fe40000000000 */
[----:B------:R-:W-:Y:S01]  /*2170*/  FSEL R2, R2, R6, P0 ;  /* 0x0000000602027208 */ /* 0x000fe20000000000 */
[----:B------:R-:W-:Y:S06]  /*2180*/  BRA `(.L_x_16) ;  /* 0x0000001c00d47947 */ /* 0x000fec0003800000 */
.L_x_2:
[----:B------:R-:W0:Y:S01]  /*2190*/  S2R R5, SR_TID.X ;  /* 0x0000000000057919 */ /* 0x000e220000002100 */
[----:B------:R-:W0:Y:S02]  /*21a0*/  LDC.64 R6, c[0x0][0x380] ;  /* 0x0000e000ff067b82 */ /* 0x000e240000000a00 */
[----:B0-----:R-:W-:-:S05]  /*21b0*/  IMAD.WIDE.U32 R6, R5, 0x8, R6 ;  /* 0x0000000805067825 */ /* 0x001fca00078e0006 */
[----:B------:R-:W2:Y:S04]  /*21c0*/  LDG.E.CONSTANT R9, desc[UR8][R6.64+0x800] ;  /* 0x0008000806097981 */ /* 0x000ea8000c1e9900 */
[----:B------:R-:W2:Y:S04]  /*21d0*/  LDG.E.CONSTANT R2, desc[UR8][R6.64] ;  /* 0x0000000806027981 */ /* 0x000ea8000c1e9900 */
[----:B------:R-:W3:Y:S04]  /*21e0*/  LDG.E.CONSTANT R8, desc[UR8][R6.64+0x804] ;  /* 0x0008040806087981 */ /* 0x000ee8000c1e9900 */
[----:B------:R-:W3:Y:S04]  /*21f0*/  LDG.E.CONSTANT R3, desc[UR8][R6.64+0x4] ;  /* 0x0000040806037981 */ /* 0x000ee8000c1e9900 */
[----:B------:R-:W4:Y:S04]  /*2200*/  LDG.E.CONSTANT R11, desc[UR8][R6.64+0x1000] ;  /* 0x00100008060b7981 */ /* 0x000f28000c1e9900 */
[----:B------:R-:W5:Y:S04]  /*2210*/  LDG.E.CONSTANT R10, desc[UR8][R6.64+0x1004] ;  /* 0x00100408060a7981 */ /* 0x000f68000c1e9900 */
        /* <DEDUP_REMOVED lines=9> */
[----:B------:R-:W5:Y:S01]  /*22b0*/  LDG.E.CONSTANT R20, desc[UR8][R6.64+0x3804] ;  /* 0x0038040806147981 */ /* 0x000f62000c1e9900 */
[----:B------:R-:W-:Y:S01]  /*22c0*/  UISETP.GE.U32.AND UP0, UPT, UR4, 0x1000, UPT ;  /* 0x000010000400788c */ /* 0x000fe2000bf06070 */
[----:B--2---:R-:W-:-:S13]  /*22d0*/  FSETP.GEU.AND P2, PT, R2, R9, PT ;  /* 0x000000090200720b */ /* 0x004fda0003f4e000 */
[----:B---3--:R-:W-:-:S04]  /*22e0*/  @P2 ISETP.GE.AND P0, PT, R3, R8, PT ;  /* 0x000000080300220c */ /* 0x008fc80003f06270 */
[----:B------:R-:W-:-:S04]  /*22f0*/  @P2 FSETP.GEU.AND P0, PT, R9, R2, !P0 ;  /* 0x000000020900220b */ /* 0x000fc8000470e000 */
[----:B------:R-:W-:Y:S02]  /*2300*/  @P2 FSEL R2, R2, R9, P0 ;  /* 0x0000000902022208 */ /* 0x000fe40000000000 */
[----:B------:R-:W-:Y:S01]  /*2310*/  @P2 SEL R3, R3, R8, P0 ;  /* 0x0000000803032207 */ /* 0x000fe20000000000 */
[----:B------:R-:W-:Y:S01]  /*2320*/  IMAD.MOV.U32 R8, RZ, RZ, 0x800 ;  /* 0x00000800ff087424 */ /* 0x000fe200078e00ff */
[----:B----4-:R-:W-:-:S13]  /*2330*/  FSETP.GEU.AND P1, PT, R2, R11, PT ;  /* 0x0000000b0200720b */ /* 0x010fda0003f2e000 */
[----:B-----5:R-:W-:-:S04]  /*2340*/  @P1 ISETP.GE.AND P0, PT, R3, R10, PT ;  /* 0x0000000a0300120c */ /* 0x020fc80003f06270 */
        /* <DEDUP_REMOVED lines=27> */
[----:B------:R-:W-:Y:S01]  /*2500*/  @P2 SEL R3, R3, R20, P0 ;  /* 0x0000001403032207 */ /* 0x000fe20000000000 */
[----:B------:R-:W-:Y:S06]  /*2510*/  BRA.U !UP0, `(.L_x_23) ;  /* 0x00000005080c7547 */ /* 0x000fec000b800000 */
[----:B------:R-:W-:Y:S01]  /*2520*/  IMAD.MOV.U32 R8, RZ, RZ, 0x800 ;  /* 0x00000800ff087424 */ /* 0x000fe200078e00ff */
[----:B------:R-:W0:Y:S01]  /*2530*/  LDCU UR5, c[0x0][0x390] ;  /* 0x00007200ff0577ac */ /* 0x000e220008000800 */
[----:B------:R-:W-:-:S12]  /*2540*/  UIADD3 UR6, UPT, UPT, UR4, -0x800, URZ ;  /* 0xfffff80004067890 */ /* 0x000fd8000fffe0ff */
.L_x_25:
[----:B------:R-:W-:-:S05]  /*2550*/  IMAD.WIDE R10, R8, 0x8, R6 ;  /* 0x00000008080a7825 */ /* 0x000fca00078e0206 */
[----:B------:R-:W2:Y:S04]  /*2560*/  LDG.E.CONSTANT R9, desc[UR8][R10.64] ;  /* 0x000000080a097981 */ /* 0x000ea8000c1e9900 */
        /* <DEDUP_REMOVED lines=15> */
[----:B0-----:R-:W-:Y:S01]  /*2660*/  UMOV UR4, UR5 ;  /* 0x0000000500047c82 */ /* 0x001fe20008000000 */
[----:B--2---:R-:W-:-:S13]  /*2670*/  FSETP.GEU.AND P1, PT, R2, R9, PT ;  /* 0x000000090200720b */ /* 0x004fda0003f2e000 */
[----:B---3--:R-:W-:-:S04]  /*2680*/  @P1 ISETP.GE.AND P0, PT, R3, R12, PT ;  /* 0x0000000c0300120c */ /* 0x008fc80003f06270 */
[----:B------:R-:W-:-:S04]  /*2690*/  @P1 FSETP.LEU.AND P0, PT, R2, R9, !P0 ;  /* 0x000000090200120b */ /* 0x000fc8000470b000 */
[----:B------:R-:W-:Y:S02]  /*26a0*/  @P1 FSEL R2, R2, R9, P0 ;  /* 0x0000000902021208 */ /* 0x000fe40000000000 */
[----:B------:R-:W-:Y:S02]  /*26b0*/  @P1 SEL R3, R3, R12, P0 ;  /* 0x0000000c03031207 */ /* 0x000fe40000000000 */
[----:B----4-:R-:W-:Y:S02]  /*26c0*/  FSETP.GEU.AND P2, PT, R2, R13, PT ;  /* 0x0000000d0200720b */ /* 0x010fe40003f4e000 */
[----:B------:R-:W-:-:S11]  /*26d0*/  IADD3 R9, PT, PT, -R8, UR4, RZ ;  /* 0x0000000408097c10 */ /* 0x000fd6000fffe1ff */
        /* <DEDUP_REMOVED lines=30> */
[----:B------:R-:W-:-:S11]  /*28c0*/  ISETP.GE.AND P1, PT, R9, 0x800, PT ;  /* 0x000008000900780c */ /* 0x000fd60003f26270 */
[----:B------:R-:W-:-:S04]  /*28d0*/  @P2 ISETP.GE.AND P0, PT, R3, R26, PT ;  /* 0x0000001a0300220c */ /* 0x000fc80003f06270 */
[----:B------:R-:W-:-:S04]  /*28e0*/  @P2 FSETP.LEU.AND P0, PT, R2, R25, !P0 ;  /* 0x000000190200220b */ /* 0x000fc8000470b000 */
[----:B------:R-:W-:Y:S02]  /*28f0*/  @P2 FSEL R2, R2, R25, P0 ;  /* 0x0000001902022208 */ /* 0x000fe40000000000 */
[----:B------:R-:W-:Y:S01]  /*2900*/  @P2 SEL R3, R3, R26, P0 ;  /* 0x0000001a03032207 */ /* 0x000fe20000000000 */
[----:B------:R-:W-:Y:S06]  /*2910*/  @!P1 BRA `(.L_x_24) ;  /* 0x0000001000789947 */ /* 0x000fec0003800000 */
[----:B------:R-:W-:-:S05]  /*2920*/  VIADD R8, R8, 0x800 ;  /* 0x0000080008087836 */ /* 0x000fca0000000000 */
[----:B------:R-:W-:-:S13]  /*2930*/  ISETP.GT.AND P0, PT, R8, UR6, PT ;  /* 0x0000000608007c0c */ /* 0x000fda000bf04270 */
[----:B------:R-:W-:Y:S05]  /*2940*/  @!P0 BRA `(.L_x_25) ;  /* 0xfffffffc00008947 */ /* 0x000fea000383ffff */
.L_x_23:
[----:B------:R-:W-:-:S13]  /*2950*/  ISETP.GE.AND P0, PT, R8, UR4, PT ;  /* 0x0000000408007c0c */ /* 0x000fda000bf06270 */
[----:B------:R-:W-:Y:S05]  /*2960*/  @P0 BRA `(.L_x_24) ;  /* 0x0000001000640947 */ /* 0x000fea0003800000 */
[----:B------:R-:W-:Y:S01]  /*2970*/  IADD3 R14, PT, PT, -R8, UR4, RZ ;  /* 0x00000004080e7c10 */ /* 0x000fe2000fffe1ff */
[----:B------:R-:W-:Y:S03]  /*2980*/  BSSY.RECONVERGENT B1, `(.L_x_24) ;  /* 0x0000117000017945 */ /* 0x000fe60003800200 */
[----:B------:R-:W-:-:S13]  /*2990*/  ISETP.GE.AND P0, PT, R5, R14, PT ;  /* 0x0000000e0500720c */ /* 0x000fda0003f06270 */
[----:B------:R-:W-:Y:S05]  /*29a0*/  @P0 BRA `(.L_x_26) ;  /* 0x0000001000500947 */ /* 0x000fea0003800000 */
[----:B------:R-:W-:Y:S01]  /*29b0*/  LOP3.LUT R7, RZ, R5, RZ, 0x33, !PT ;  /* 0x00000005ff077212 */ /* 0x000fe200078e33ff */
[----:B------:R-:W-:Y:S01]  /*29c0*/  BSSY.RECONVERGENT B2, `(.L_x_27) ;  /* 0x000001a000027945 */ /* 0x000fe20003800200 */
[----:B------:R-:W-:Y:S02]  /*29d0*/  IMAD.MOV.U32 R15, RZ, RZ, R5 ;  /* 0x000000ffff0f7224 */ /* 0x000fe400078e0005 */
[----:B------:R-:W-:-:S04]  /*29e0*/  IADD3 R7, PT, PT, -R8, UR4, R7 ;  /* 0x0000000408077c10 */ /* 0x000fc8000fffe107 */
[C---:B------:R-:W-:Y:S02]  /*29f0*/  LOP3.LUT R6, R7.reuse, 0x300, RZ, 0xc0, !PT ;  /* 0x0000030007067812 */ /* 0x040fe400078ec0ff */
[----:B------:R-:W-:Y:S02]  /*2a00*/  ISETP.GE.U32.AND P1, PT, R7, 0x300, PT ;  /* 0x000003000700780c */ /* 0x000fe40003f26070 */
[----:B------:R-:W-:-:S13]  /*2a10*/  ISETP.NE.AND P0, PT, R6, 0x300, PT ;  /* 0x000003000600780c */ /* 0x000fda0003f05270 */
[----:B------:R-:W-:Y:S05]  /*2a20*/  @!P0 BRA `(.L_x_28) ;  /* 0x00000000004c8947 */ /* 0x000fea0003800000 */
[----:B------:R-:W0:Y:S01]  /*2a30*/  LDC.64 R10, c[0x0][0x380] ;  /* 0x0000e000ff0a7b82 */ /* 0x000e220000000a00 */
[----:B------:R-:W-:Y:S01]  /*2a40*/  LEA.HI R6, R7, 0x1, RZ, 0x18 ;  /* 0x0000000107067811 */ /* 0x000fe200078fc0ff */
[----:B------:R-:W-:Y:S02]  /*2a50*/  IMAD.IADD R9, R5, 0x1, R8 ;  /* 0x0000000105097824 */ /* 0x000fe400078e0208 */
[----:B------:R-:W-:Y:S01]  /*2a60*/  IMAD.MOV.U32 R15, RZ, RZ, R5 ;  /* 0x000000ffff0f7224 */ /* 0x000fe200078e0005 */
[----:B------:R-:W-:-:S05]  /*2a70*/  LOP3.LUT R6, R6, 0x3, RZ, 0xc0, !PT ;  /* 0x0000000306067812 */ /* 0x000fca00078ec0ff */
[----:B------:R-:W-:-:S07]  /*2a80*/  IMAD.MOV R12, RZ, RZ, -R6 ;  /* 0x000000ffff0c7224 */ /* 0x000fce00078e0a06 */
.L_x_29:
[----:B0-----:R-:W-:-:S05]  /*2a90*/  IMAD.WIDE.U32 R6, R9, 0x8, R10 ;  /* 0x0000000809067825 */ /* 0x001fca00078e000a */
[----:B------:R-:W2:Y:S04]  /*2aa0*/  LDG.E.CONSTANT R13, desc[UR8][R6.64] ;  /* 0x00000008060d7981 */ /* 0x000ea8000c1e9900 */
[----:B------:R-:W3:Y:S01]  /*2ab0*/  LDG.E.CONSTANT R16, desc[UR8][R6.64+0x4] ;  /* 0x0000040806107981 */ /* 0x000ee2000c1e9900 */
[----:B------:R-:W-:Y:S02]  /*2ac0*/  VIADD R12, R12, 0x1 ;  /* 0x000000010c0c7836 */ /* 0x000fe40000000000 */
[----:B------:R-:W-:Y:S02]  /*2ad0*/  VIADD R15, R15, 0x100 ;  /* 0x000001000f0f7836 */ /* 0x000fe40000000000 */
[----:B------:R-:W-:Y:S01]  /*2ae0*/  VIADD R9, R9, 0x100 ;  /* 0x0000010009097836 */ /* 0x000fe20000000000 */
[----:B------:R-:W-:-:S02]  /*2af0*/  ISETP.NE.AND P3, PT, R12, RZ, PT ;  /* 0x000000ff0c00720c */ /* 0x000fc40003f65270 */
[----:B--2---:R-:W-:-:S13]  /*2b00*/  FSETP.GEU.AND P2, PT, R2, R13, PT ;  /* 0x0000000d0200720b */ /* 0x004fda0003f4e000 */
[----:B---3--:R-:W-:-:S04]  /*2b10*/  @P2 ISETP.GE.AND P0, PT, R3, R16, PT ;  /* 0x000000100300220c */ /* 0x008fc80003f06270 */
[----:B------:R-:W-:-:S04]  /*2b20*/  @P2 FSETP.LEU.AND P0, PT, R2, R13, !P0 ;  /* 0x0000000d0200220b */ /* 0x000fc8000470b000 */
[----:B------:R-:W-:Y:S02]  /*2b30*/  @P2 FSEL R2, R2, R13, P0 ;  /* 0x0000000d02022208 */ /* 0x000fe40000000000 */
[----:B------:R-:W-:Y:S01]  /*2b40*/  @P2 SEL R3, R3, R16, P0 ;  /* 0x0000001003032207 */ /* 0x000fe20000000000 */
[----:B------:R-:W-:Y:S06]  /*2b50*/  @P3 BRA `(.L_x_29) ;  /* 0xfffffffc00cc3947 */ /* 0x000fec000383ffff */
.L_x_28:
[----:B------:R-:W-:Y:S05]  /*2b60*/  BSYNC.RECONVERGENT B2 ;  /* 0x0000000000027941 */ /* 0x000fea0003800200 */
.L_x_27:
[----:B------:R-:W-:Y:S05]  /*2b70*/  @!P1 BRA `(.L_x_26) ;  /* 0x0000000c00dc9947 */ /* 0x000fea0003800000 */
[----:B------:R-:W0:Y:S01]  /*2b80*/  LDCU.64 UR6, c[0x0][0x380] ;  /* 0x00007000ff0677ac */ /* 0x000e220008000a00 */
[----:B------:R-:W-:Y:S01]  /*2b90*/  IMAD.IADD R9, R14, 0x1, -R15 ;  /* 0x000000010e097824 */ /* 0x000fe200078e0a0f */
[C---:B------:R-:W-:Y:S01]  /*2ba0*/  IADD3 R7, P0, PT, R15.reuse, R8, RZ ;  /* 0x000000080f077210 */ /* 0x040fe20007f1e0ff */
[----:B------:R-:W-:Y:S01]  /*2bb0*/  BSSY.RECONVERGENT B2, `(.L_x_30) ;  /* 0x000008a000027945 */ /* 0x000fe20003800200 */
[----:B------:R-:W-:Y:S02]  /*2bc0*/  IMAD.IADD R17, R15, 0x1, R8 ;  /* 0x000000010f117824 */ /* 0x000fe400078e0208 */
[----:B------:R-:W-:Y:S01]  /*2bd0*/  ISETP.GT.AND P1, PT, R9, 0xc00, PT ;  /* 0x00000c000900780c */ /* 0x000fe20003f24270 */
[----:B------:R-:W-:Y:S01]  /*2be0*/  IMAD.X R10, RZ, RZ, RZ, P0 ;  /* 0x000000ffff0a7224 */ /* 0x000fe200000e06ff */
[----:B0-----:R-:W-:-:S04]  /*2bf0*/  LEA R6, P0, R7, UR6, 0x3 ;  /* 0x0000000607067c11 */ /* 0x001fc8000f8018ff */
[----:B------:R-:W-:Y:S02]  /*2c00*/  LEA.HI.X R7, R7, UR7, R10, 0x3, P0 ;  /* 0x0000000707077c11 */ /* 0x000fe400080f1c0a */
[----:B------:R-:W-:-:S05]  /*2c10*/  IADD3 R6, P0, PT, R6, 0x1804, RZ ;  /* 0x0000180406067810 */ /* 0x000fca0007f1e0ff */
[----:B------:R-:W-:Y:S01]  /*2c20*/  IMAD.X R7, RZ, RZ, R7, P0 ;  /* 0x000000ffff077224 */ /* 0x000fe200000e0607 */
[----:B------:R-:W-:Y:S01]  /*2c30*/  PLOP3.LUT P0, PT, PT, PT, PT, 0x80, 0x8 ;  /* 0x000000000008781c */ /* 0x000fe20003f0f070 */
[----:B------:R-:W-:-:S12]  /*2c40*/  @!P1 BRA `(.L_x_31) ;  /* 0x0000000800009947 */ /* 0x000fd80003800000 */
[----:B------:R-:W0:Y:S01]  /*2c50*/  LDC.64 R8, c[0x0][0x380] ;  /* 0x0000e000ff087b82 */ /* 0x000e220000000a00 */
[----:B------:R-:W-:Y:S01]  /*2c60*/  PLOP3.LUT P0, PT, PT, PT, PT, 0x8, 0x80 ;  /* 0x000000000080781c */ /* 0x000fe20003f0e170 */
[----:B------:R-:W-:-:S12]  /*2c70*/  VIADD R16, R14, 0xfffff400 ;  /* 0xfffff4000e107836 */ /* 0x000fd80000000000 */
.L_x_32:
[C---:B0-----:R-:W-:Y:S01]  /*2c80*/  IMAD.WIDE.U32 R10, R17.reuse, 0x8, R8 ;  /* 0x00000008110a7825 */ /* 0x041fe200078e0008 */
[----:B------:R-:W2:Y:S04]  /*2c90*/  LDG.E.CONSTANT R25, desc[UR8][R6.64+-0x1004] ;  /* 0xffeffc0806197981 */ /* 0x000ea8000c1e9900 */
[----:B------:R-:W3:Y:S04]  /*2ca0*/  LDG.E.CONSTANT R19, desc[UR8][R10.64] ;  /* 0x000000080a137981 */ /* 0x000ee8000c1e9900 */
[----:B------:R0:W4:Y:S04]  /*2cb0*/  LDG.E.CONSTANT R22, desc[UR8][R10.64+0x4] ;  /* 0x000004080a167981 */ /* 0x000128000c1e9900 */
[----:B------:R-:W5:Y:S04]  /*2cc0*/  LDG.E.CONSTANT R20, desc[UR8][R6.64+-0x1000] ;  /* 0xfff0000806147981 */ /* 0x000f68000c1e9900 */
[----:B------:R-:W5:Y:S04]  /*2cd0*/  LDG.E.CONSTANT R23, desc[UR8][R6.64+-0x804] ;  /* 0xfff7fc0806177981 */ /* 0x000f68000c1e9900 */
[----:B------:R-:W5:Y:S04]  /*2ce0*/  LDG.E.CONSTANT R18, desc[UR8][R6.64+-0x800] ;  /* 0xfff8000806127981 */ /* 0x000f68000c1e9900 */
[----:B------:R-:W5:Y:S01]  /*2cf0*/  LDG.E.CONSTANT R21, desc[UR8][R6.64+-0x4] ;  /* 0xfffffc0806157981 */ /* 0x000f62000c1e9900 */
[----:B------:R-:W-:-:S03]  /*2d00*/  VIADD R13, R17, 0x400 ;  /* 0x00000400110d7836 */ /* 0x000fc60000000000 */
[----:B------:R-:W5:Y:S01]  /*2d10*/  LDG.E.CONSTANT R24, desc[UR8][R6.64] ;  /* 0x0000000806187981 */ /* 0x000f62000c1e9900 */
[----:B------:R-:W-:-:S03]  /*2d20*/  IMAD.WIDE.U32 R12, R13, 0x8, R8 ;  /* 0x000000080d0c7825 */ /* 0x000fc600078e0008 */
[----:B------:R-:W5:Y:S04]  /*2d30*/  LDG.E.CONSTANT R33, desc[UR8][R6.64+0xffc] ;  /* 0x000ffc0806217981 */ /* 0x000f68000c1e9900 */
[----:B------:R-:W5:Y:S04]  /*2d40*/  LDG.E.CONSTANT R27, desc[UR8][R12.64] ;  /* 0x000000080c1b7981 */ /* 0x000f68000c1e9900 */
[----:B------:R1:W5:Y:S04]  /*2d50*/  LDG.E.CONSTANT R32, desc[UR8][R12.64+0x4] ;  /* 0x000004080c207981 */ /* 0x000368000c1e9900 */
[----:B------:R-:W5:Y:S04]  /*2d60*/  LDG.E.CONSTANT R30, desc[UR8][R6.64+0x1000] ;  /* 0x00100008061e7981 */ /* 0x000f68000c1e9900 */
[----:B------:R-:W5:Y:S04]  /*2d70*/  LDG.E.CONSTANT R31, desc[UR8][R6.64+0x17fc] ;  /* 0x0017fc08061f7981 */ /* 0x000f68000c1e9900 */
[----:B------:R-:W5:Y:S04]  /*2d80*/  LDG.E.CONSTANT R28, desc[UR8][R6.64+0x1800] ;  /* 0x00180008061c7981 */ /* 0x000f68000c1e9900 */
[----:B------:R-:W5:Y:S01]  /*2d90*/  LDG.E.CONSTANT R29, desc[UR8][R6.64+0x1ffc] ;  /* 0x001ffc08061d7981 */ /* 0x000f62000c1e9900 */
[----:B0-----:R-:W-:-:S03]  /*2da0*/  VIADD R11, R17, 0x800 ;  /* 0x00000800110b7836 */ /* 0x001fc60000000000 */
[----:B------:R-:W5:Y:S01]  /*2db0*/  LDG.E.CONSTANT R26, desc[UR8][R6.64+0x2000] ;  /* 0x00200008061a7981 */ /* 0x000f62000c1e9900 */
[----:B------:R-:W-:-:S03]  /*2dc0*/  IMAD.WIDE.U32 R10, R11, 0x8, R8 ;  /* 0x000000080b0a7825 */ /* 0x000fc600078e0008 */
[----:B------:R-:W5:Y:S04]  /*2dd0*/  LDG.E.CONSTANT R41, desc[UR8][R6.64+0x2ffc] ;  /* 0x002ffc0806297981 */ /* 0x000f68000c1e9900 */
[----:B------:R-:W5:Y:S04]  /*2de0*/  LDG.E.CONSTANT R35, desc[UR8][R10.64] ;  /* 0x000000080a237981 */ /* 0x000f68000c1e9900 */
[----:B------:R-:W5:Y:S04]  /*2df0*/  LDG.E.CONSTANT R40, desc[UR8][R10.64+0x4] ;  /* 0x000004080a287981 */ /* 0x000f68000c1e9900 */
[----:B------:R-:W5:Y:S04]  /*2e00*/  LDG.E.CONSTANT R38, desc[UR8][R6.64+0x3000] ;  /* 0x0030000806267981 */ /* 0x000f68000c1e9900 */
[----:B------:R-:W5:Y:S04]  /*2e10*/  LDG.E.CONSTANT R39, desc[UR8][R6.64+0x37fc] ;  /* 0x0037fc0806277981 */ /* 0x000f68000c1e9900 */
[----:B------:R-:W5:Y:S04]  /*2e20*/  LDG.E.CONSTANT R36, desc[UR8][R6.64+0x3800] ;  /* 0x0038000806247981 */ /* 0x000f68000c1e9900 */
[----:B------:R-:W5:Y:S01]  /*2e30*/  LDG.E.CONSTANT R37, desc[UR8][R6.64+0x3ffc] ;  /* 0x003ffc0806257981 */ /* 0x000f62000c1e9900 */
[----:B-1----:R-:W-:-:S03]  /*2e40*/  VIADD R13, R17, 0xc00 ;  /* 0x00000c00110d7836 */ /* 0x002fc60000000000 */
[----:B------:R-:W5:Y:S01]  /*2e50*/  LDG.E.CONSTANT R34, desc[UR8][R6.64+0x4000] ;  /* 0x0040000806227981 */ /* 0x000f62000c1e9900 */
[----:B------:R-:W-:-:S03]  /*2e60*/  IMAD.WIDE.U32 R12, R13, 0x8, R8 ;  /* 0x000000080d0c7825 */ /* 0x000fc600078e0008 */
[----:B------:R-:W5:Y:S04]  /*2e70*/  LDG.E.CONSTANT R11, desc[UR8][R6.64+0x4ffc] ;  /* 0x004ffc08060b7981 */ /* 0x000f68000c1e9900 */
[----:B------:R-:W5:Y:S04]  /*2e80*/  LDG.E.CONSTANT R43, desc[UR8][R12.64] ;  /* 0x000000080c2b7981 */ /* 0x000f68000c1e9900 */
[----:B------:R-:W5:Y:S04]  /*2e90*/  LDG.E.CONSTANT R10, desc[UR8][R12.64+0x4] ;  /* 0x000004080c0a7981 */ /* 0x000f68000c1e9900 */
[----:B------:R-:W5:Y:S04]  /*2ea0*/  LDG.E.CONSTANT R13, desc[UR8][R6.64+0x57fc] ;  /* 0x0057fc08060d7981 */ /* 0x000f68000c1e9900 */
[----:B------:R-:W5:Y:S01]  /*2eb0*/  LDG.E.CONSTANT R12, desc[UR8][R6.64+0x5800] ;  /* 0x00580008060c7981 */ /* 0x000f62000c1e9900 */
[----:B---3--:R-:W-:-:S13]  /*2ec0*/  FSETP.GEU.AND P3, PT, R2, R19, PT ;  /* 0x000000130200720b */ /* 0x008fda0003f6e000 */
[----:B----4-:R-:W-:-:S04]  /*2ed0*/  @P3 ISETP.GE.AND P1, PT, R3, R22, PT ;  /* 0x000000160300320c */ /* 0x010fc80003f26270 */
[----:B------:R-:W-:-:S04]  /*2ee0*/  @P3 FSETP.LEU.AND P1, PT, R2, R19, !P1 ;  /* 0x000000130200320b */ /* 0x000fc80004f2b000 */
[----:B------:R-:W-:Y:S02]  /*2ef0*/  @P3 FSEL R2, R2, R19, P1 ;  /* 0x0000001302023208 */ /* 0x000fe40000800000 */
[----:B------:R-:W-:Y:S01]  /*2f00*/  @P3 SEL R3, R3, R22, P1 ;  /* 0x0000001603033207 */ /* 0x000fe20000800000 */
[----:B------:R-:W3:Y:S01]  /*2f10*/  LDG.E.CONSTANT R19, desc[UR8][R6.64+0x5ffc] ;  /* 0x005ffc0806137981 */ /* 0x000ee2000c1e9900 */
[----:B--2---:R-:W-:-:S03]  /*2f20*/  FSETP.GEU.AND P2, PT, R2, R25, PT ;  /* 0x000000190200720b */ /* 0x004fc60003f4e000 */
[----:B------:R-:W2:Y:S10]  /*2f30*/  LDG.E.CONSTANT R22, desc[UR8][R6.64+0x5000] ;  /* 0x0050000806167981 */ /* 0x000eb4000c1e9900 */
[----:B-----5:R-:W-:-:S04]  /*2f40*/  @P2 ISETP.GE.AND P1, PT, R3, R20, PT ;  /* 0x000000140300220c */ /* 0x020fc80003f26270 */
        /* <DEDUP_REMOVED lines=8> */
[----:B------:R-:W-:Y:S02]  /*2fd0*/  @P3 SEL R3, R3, R18, P1 ;  /* 0x0000001203033207 */ /* 0x000fe40000800000 */
[----:B------:R0:W4:Y:S09]  /*2fe0*/  LDG.E.CONSTANT R18, desc[UR8][R6.64+0x6000] ;  /* 0x0060000806127981 */ /* 0x000132000c1e9900 */
        /* <DEDUP_REMOVED lines=50> */
[----:B--2---:R-:W-:-:S04]  /*3310*/  @P2 ISETP.GE.AND P1, PT, R3, R22, PT ;  /* 0x000000160300220c */ /* 0x004fc80003f26270 */
[----:B------:R-:W-:-:S04]  /*3320*/  @P2 FSETP.LEU.AND P1, PT, R2, R11, !P1 ;  /* 0x0000000b0200220b */ /* 0x000fc80004f2b000 */
[----:B------:R-:W-:-:S04]  /*3330*/  @P2 FSEL R2, R2, R11, P1 ;  /* 0x0000000b02022208 */ /* 0x000fc80000800000 */
[----:B------:R-:W-:Y:S02]  /*3340*/  FSETP.GEU.AND P3, PT, R2, R13, PT ;  /* 0x0000000d0200720b */ /* 0x000fe40003f6e000 */
[----:B------:R-:W-:-:S11]  /*3350*/  @P2 SEL R3, R3, R22, P1 ;  /* 0x0000001603032207 */ /* 0x000fd60000800000 */
[----:B------:R-:W-:-:S04]  /*3360*/  @P3 ISETP.GE.AND P1, PT, R3, R12, PT ;  /* 0x0000000c0300320c */ /* 0x000fc80003f26270 */
[----:B------:R-:W-:-:S04]  /*3370*/  @P3 FSETP.LEU.AND P1, PT, R2, R13, !P1 ;  /* 0x0000000d0200320b */ /* 0x000fc80004f2b000 */
[----:B------:R-:W-:Y:S01]  /*3380*/  @P3 FSEL R2, R2, R13, P1 ;  /* 0x0000000d02023208 */ /* 0x000fe20000800000 */
[----:B------:R-:W-:-:S03]  /*3390*/  VIADD R15, R15, 0x1000 ;  /* 0x000010000f0f7836 */ /* 0x000fc60000000000 */
[----:B---3--:R-:W-:Y:S02]  /*33a0*/  FSETP.GEU.AND P2, PT, R2, R19, PT ;  /* 0x000000130200720b */ /* 0x008fe40003f4e000 */
[----:B------:R-:W-:Y:S02]  /*33b0*/  ISETP.GE.AND P4, PT, R15, R16, PT ;  /* 0x000000100f00720c */ /* 0x000fe40003f86270 */
[----:B------:R-:W-:Y:S02]  /*33c0*/  @P3 SEL R3, R3, R12, P1 ;  /* 0x0000000c03033207 */ /* 0x000fe40000800000 */
[----:B0-----:R-:W-:-:S07]  /*33d0*/  IADD3 R6, P3, PT, R6, 0x8000, RZ ;  /* 0x0000800006067810 */ /* 0x001fce0007f7e0ff */
[----:B----4-:R-:W-:-:S04]  /*33e0*/  @P2 ISETP.GE.AND P1, PT, R3, R18, PT ;  /* 0x000000120300220c */ /* 0x010fc80003f26270 */
[CC--:B------:R-:W-:Y:S01]  /*33f0*/  @P2 FSETP.LEU.AND P1, PT, R2.reuse, R19.reuse, !P1 ;  /* 0x000000130200220b */ /* 0x0c0fe20004f2b000 */
[----:B------:R-:W-:Y:S02]  /*3400*/  IMAD.X R7, RZ, RZ, R7, P3 ;  /* 0x000000ffff077224 */ /* 0x000fe400018e0607 */
[----:B------:R-:W-:Y:S01]  /*3410*/  VIADD R17, R17, 0x1000 ;  /* 0x0000100011117836 */ /* 0x000fe20000000000 */
[----:B------:R-:W-:Y:S02]  /*3420*/  @P2 FSEL R2, R2, R19, P1 ;  /* 0x0000001302022208 */ /* 0x000fe40000800000 */
[----:B------:R-:W-:Y:S01]  /*3430*/  @P2 SEL R3, R3, R18, P1 ;  /* 0x0000001203032207 */ /* 0x000fe20000800000 */
[----:B------:R-:W-:Y:S06]  /*3440*/  @!P4 BRA `(.L_x_32) ;  /* 0xfffffff8000cc947 */ /* 0x000fec000383ffff */
.L_x_31:
[----:B------:R-:W-:Y:S05]  /*3450*/  BSYNC.RECONVERGENT B2 ;  /* 0x0000000000027941 */ /* 0x000fea0003800200 */
.L_x_30:
[----:B------:R-:W-:Y:S01]  /*3460*/  IMAD.IADD R8, R14, 0x1, -R15 ;  /* 0x000000010e087824 */ /* 0x000fe200078e0a0f */
[----:B------:R-:W-:Y:S04]  /*3470*/  BSSY.RECONVERGENT B2, `(.L_x_33) ;  /* 0x0000047000027945 */ /* 0x000fe80003800200 */
[----:B------:R-:W-:-:S13]  /*3480*/  ISETP.GT.AND P1, PT, R8, 0x400, PT ;  /* 0x000004000800780c */ /* 0x000fda0003f24270 */
[----:B------:R-:W-:Y:S05]  /*3490*/  @!P1 BRA `(.L_x_34) ;  /* 0x0000000400109947 */ /* 0x000fea0003800000 */
[----:B------:R-:W0:Y:S01]  /*34a0*/  LDC.64 R10, c[0x0][0x380] ;  /* 0x0000e000ff0a7b82 */ /* 0x000e220000000a00 */
[----:B------:R-:W2:Y:S04]  /*34b0*/  LDG.E.CONSTANT R19, desc[UR8][R6.64+-0x1004] ;  /* 0xffeffc0806137981 */ /* 0x000ea8000c1e9900 */
[----:B------:R-:W3:Y:S04]  /*34c0*/  LDG.E.CONSTANT R16, desc[UR8][R6.64+-0x1000] ;  /* 0xfff0000806107981 */ /* 0x000ee8000c1e9900 */
[----:B------:R-:W4:Y:S04]  /*34d0*/  LDG.E.CONSTANT R21, desc[UR8][R6.64+-0x804] ;  /* 0xfff7fc0806157981 */ /* 0x000f28000c1e9900 */
[----:B------:R-:W5:Y:S04]  /*34e0*/  LDG.E.CONSTANT R18, desc[UR8][R6.64+-0x800] ;  /* 0xfff8000806127981 */ /* 0x000f68000c1e9900 */
[----:B------:R-:W5:Y:S04]  /*34f0*/  LDG.E.CONSTANT R23, desc[UR8][R6.64+-0x4] ;  /* 0xfffffc0806177981 */ /* 0x000f68000c1e9900 */
[----:B------:R-:W5:Y:S01]  /*3500*/  LDG.E.CONSTANT R20, desc[UR8][R6.64] ;  /* 0x0000000806147981 */ /* 0x000f62000c1e9900 */
[----:B0-----:R-:W-:-:S05]  /*3510*/  IMAD.WIDE.U32 R8, R17, 0x8, R10 ;  /* 0x0000000811087825 */ /* 0x001fca00078e000a */
[----:B------:R-:W2:Y:S04]  /*3520*/  LDG.E.CONSTANT R13, desc[UR8][R8.64] ;  /* 0x00000008080d7981 */ /* 0x000ea8000c1e9900 */
[----:B------:R0:W3:Y:S01]  /*3530*/  LDG.E.CONSTANT R12, desc[UR8][R8.64+0x4] ;  /* 0x00000408080c7981 */ /* 0x0000e2000c1e9900 */
[----:B------:R-:W-:-:S04]  /*3540*/  VIADD R17, R17, 0x400 ;  /* 0x0000040011117836 */ /* 0x000fc80000000000 */
[----:B------:R-:W-:-:S05]  /*3550*/  IMAD.WIDE.U32 R10, R17, 0x8, R10 ;  /* 0x00000008110a7825 */ /* 0x000fca00078e000a */
[----:B------:R-:W5:Y:S01]  /*3560*/  LDG.E.CONSTANT R25, desc[UR8][R10.64] ;  /* 0x000000080a197981 */ /* 0x000f62000c1e9900 */
[----:B0-----:R-:W-:-:S03]  /*3570*/  IADD3 R8, P0, PT, R6, 0x2000, RZ ;  /* 0x0000200006087810 */ /* 0x001fc60007f1e0ff */
[----:B------:R-:W5:Y:S02]  /*3580*/  LDG.E.CONSTANT R22, desc[UR8][R10.64+0x4] ;  /* 0x000004080a167981 */ /* 0x000f64000c1e9900 */
[----:B------:R-:W-:-:S05]  /*3590*/  IMAD.X R9, RZ, RZ, R7, P0 ;  /* 0x000000ffff097224 */ /* 0x000fca00000e0607 */
[----:B------:R-:W5:Y:S04]  /*35a0*/  LDG.E.CONSTANT R27, desc[UR8][R8.64+-0x1004] ;  /* 0xffeffc08081b7981 */ /* 0x000f68000c1e9900 */
[----:B------:R-:W5:Y:S04]  /*35b0*/  LDG.E.CONSTANT R24, desc[UR8][R8.64+-0x1000] ;  /* 0xfff0000808187981 */ /* 0x000f68000c1e9900 */
[----:B------:R-:W5:Y:S04]  /*35c0*/  LDG.E.CONSTANT R29, desc[UR8][R8.64+-0x804] ;  /* 0xfff7fc08081d7981 */ /* 0x000f68000c1e9900 */
[----:B------:R-:W5:Y:S04]  /*35d0*/  LDG.E.CONSTANT R26, desc[UR8][R8.64+-0x800] ;  /* 0xfff80008081a7981 */ /* 0x000f68000c1e9900 */
[----:B------:R-:W5:Y:S04]  /*35e0*/  LDG.E.CONSTANT R7, desc[UR8][R8.64+-0x4] ;  /* 0xfffffc0808077981 */ /* 0x000f68000c1e9900 */
[----:B------:R-:W5:Y:S01]  /*35f0*/  LDG.E.CONSTANT R28, desc[UR8][R8.64] ;  /* 0x00000008081c7981 */ /* 0x000f62000c1e9900 */
[----:B------:R-:W-:Y:S01]  /*3600*/  IADD3 R6, P3, PT, R8, 0x2000, RZ ;  /* 0x0000200008067810 */ /* 0x000fe20007f7e0ff */
[----:B------:R-:W-:-:S02]  /*3610*/  VIADD R15, R15, 0x400 ;  /* 0x000004000f0f7836 */ /* 0x000fc40000000000 */
[----:B------:R-:W-:Y:S02]  /*3620*/  VIADD R17, R17, 0x400 ;  /* 0x0000040011117836 */ /* 0x000fe40000000000 */
[----:B------:R-:W-:Y:S01]  /*3630*/  VIADD R15, R15, 0x400 ;  /* 0x000004000f0f7836 */ /* 0x000fe20000000000 */
[----:B--2---:R-:W-:-:S13]  /*3640*/  FSETP.GEU.AND P1, PT, R2, R13, PT ;  /* 0x0000000d0200720b */ /* 0x004fda0003f2e000 */
[----:B---3--:R-:W-:-:S04]  /*3650*/  @P1 ISETP.GE.AND P0, PT, R3, R12, PT ;  /* 0x0000000c0300120c */ /* 0x008fc80003f06270 */
[----:B------:R-:W-:-:S04]  /*3660*/  @P1 FSETP.LEU.AND P0, PT, R2, R13, !P0 ;  /* 0x0000000d0200120b */ /* 0x000fc8000470b000 */
[----:B------:R-:W-:-:S04]  /*3670*/  @P1 FSEL R2, R2, R13, P0 ;  /* 0x0000000d02021208 */ /* 0x000fc80000000000 */
[----:B------:R-:W-:Y:S02]  /*3680*/  FSETP.GEU.AND P2, PT, R2, R19, PT ;  /* 0x000000130200720b */ /* 0x000fe40003f4e000 */
[----:B------:R-:W-:-:S11]  /*3690*/  @P1 SEL R3, R3, R12, P0 ;  /* 0x0000000c03031207 */ /* 0x000fd60000000000 */
[----:B------:R-:W-:-:S04]  /*36a0*/  @P2 ISETP.GE.AND P0, PT, R3, R16, PT ;  /* 0x000000100300220c */ /* 0x000fc80003f06270 */
[----:B------:R-:W-:-:S04]  /*36b0*/  @P2 FSETP.LEU.AND P0, PT, R2, R19, !P0 ;  /* 0x000000130200220b */ /* 0x000fc8000470b000 */
[----:B------:R-:W-:-:S04]  /*36c0*/  @P2 FSEL R2, R2, R19, P0 ;  /* 0x0000001302022208 */ /* 0x000fc80000000000 */
[----:B----4-:R-:W-:Y:S02]  /*36d0*/  FSETP.GEU.AND P1, PT, R2, R21, PT ;  /* 0x000000150200720b */ /* 0x010fe40003f2e000 */
[----:B------:R-:W-:-:S11]  /*36e0*/  @P2 SEL R3, R3, R16, P0 ;  /* 0x0000001003032207 */ /* 0x000fd60000000000 */
        /* <DEDUP_REMOVED lines=25> */
[----:B------:R-:W-:-:S09]  /*3880*/  PLOP3.LUT P0, PT, PT, PT, PT, 0x8, 0x80 ;  /* 0x000000000080781c */ /* 0x000fd20003f0e170 */
[----:B------:R-:W-:-:S04]  /*3890*/  @P2 ISETP.GE.AND P1, PT, R3, R28, PT ;  /* 0x0000001c0300220c */ /* 0x000fc80003f26270 */
[----:B------:R-:W-:-:S04]  /*38a0*/  @P2 FSETP.LEU.AND P1, PT, R2, R7, !P1 ;  /* 0x000000070200220b */ /* 0x000fc80004f2b000 */
[----:B------:R-:W-:Y:S01]  /*38b0*/  @P2 FSEL R2, R2, R7, P1 ;  /* 0x0000000702022208 */ /* 0x000fe20000800000 */
[----:B------:R-:W-:Y:S01]  /*38c0*/  IMAD.X R7, RZ, RZ, R9, P3 ;  /* 0x000000ffff077224 */ /* 0x000fe200018e0609 */
[----:B------:R-:W-:-:S07]  /*38d0*/  @P2 SEL R3, R3, R28, P1 ;  /* 0x0000001c03032207 */ /* 0x000fce0000800000 */
.L_x_34:
[----:B------:R-:W-:Y:S05]  /*38e0*/  BSYNC.RECONVERGENT B2 ;  /* 0x0000000000027941 */ /* 0x000fea0003800200 */
.L_x_33:
[----:B------:R-:W-:-:S13]  /*38f0*/  ISETP.LT.OR P0, PT, R15, R14, P0 ;  /* 0x0000000e0f00720c */ /* 0x000fda0000701670 */
[----:B------:R-:W-:Y:S05]  /*3900*/  @!P0 BRA `(.L_x_26) ;  /* 0x0000000000788947 */ /* 0x000fea0003800000 */
[----:B------:R-:W0:Y:S01]  /*3910*/  LDC.64 R8, c[0x0][0x380] ;  /* 0x0000e000ff087b82 */ /* 0x000e220000000a00 */
[----:B------:R-:W2:Y:S04]  /*3920*/  LDG.E.CONSTANT R13, desc[UR8][R6.64+-0x1004] ;  /* 0xffeffc08060d7981 */ /* 0x000ea8000c1e9900 */
[----:B------:R-:W3:Y:S04]  /*3930*/  LDG.E.CONSTANT R12, desc[UR8][R6.64+-0x1000] ;  /* 0xfff00008060c7981 */ /* 0x000ee8000c1e9900 */
[----:B------:R-:W4:Y:S04]  /*3940*/  LDG.E.CONSTANT R15, desc[UR8][R6.64+-0x804] ;  /* 0xfff7fc08060f7981 */ /* 0x000f28000c1e9900 */
[----:B------:R-:W5:Y:S04]  /*3950*/  LDG.E.CONSTANT R14, desc[UR8][R6.64+-0x800] ;  /* 0xfff80008060e7981 */ /* 0x000f68000c1e9900 */
[----:B------:R-:W5:Y:S01]  /*3960*/  LDG.E.CONSTANT R16, desc[UR8][R6.64] ;  /* 0x0000000806107981 */ /* 0x000f62000c1e9900 */
[----:B0-----:R-:W-:-:S03]  /*3970*/  IMAD.WIDE.U32 R8, R17, 0x8, R8 ;  /* 0x0000000811087825 */ /* 0x001fc600078e0008 */
[----:B------:R-:W5:Y:S04]  /*3980*/  LDG.E.CONSTANT R17, desc[UR8][R6.64+-0x4] ;  /* 0xfffffc0806117981 */ /* 0x000f68000c1e9900 */
[----:B------:R-:W2:Y:S04]  /*3990*/  LDG.E.CONSTANT R11, desc[UR8][R8.64] ;  /* 0x00000008080b7981 */ /* 0x000ea8000c1e9900 */
[----:B------:R-:W3:Y:S01]  /*39a0*/  LDG.E.CONSTANT R10, desc[UR8][R8.64+0x4] ;  /* 0x00000408080a7981 */ /* 0x000ee2000c1e9900 */
        /* <DEDUP_REMOVED lines=18> */
[----:B------:R-:W-:Y:S02]  /*3ad0*/  @P1 FSEL R2, R2, R17, P0 ;  /* 0x0000001102021208 */ /* 0x000fe40000000000 */
[----:B------:R-:W-:-:S07]  /*3ae0*/  @P1 SEL R3, R3, R16, P0 ;  /* 0x0000001003031207 */ /* 0x000fce0000000000 */
.L_x_26:
[----:B------:R-:W-:Y:S05]  /*3af0*/  BSYNC.RECONVERGENT B1 ;  /* 0x0000000000017941 */ /* 0x000fea0003800200 */
.L_x_24:
[----:B------:R-:W0:Y:S01]  /*3b00*/  S2R R8, SR_LANEID ;  /* 0x0000000000087919 */ /* 0x000e220000000000 */
[----:B------:R-:W1:Y:S04]  /*3b10*/  SHFL.DOWN PT, R7, R2, 0x1, 0x1f ;  /* 0x08201f0002077f89 */ /* 0x000e6800000e0000 */
[----:B------:R-:W2:Y:S01]  /*3b20*/  SHFL.DOWN PT, R6, R3, 0x1, 0x1f ;  /* 0x08201f0003067f89 */ /* 0x000ea200000e0000 */
[----:B-1----:R-:W-:-:S04]  /*3b30*/  FSETP.GEU.AND P0, PT, R2, R7, PT ;  /* 0x000000070200720b */ /* 0x002fc80003f0e000 */
[C---:B0-----:R-:W-:Y:S02]  /*3b40*/  ISETP.GT.OR P0, PT, R8.reuse, 0x1e, !P0 ;  /* 0x0000001e0800780c */ /* 0x041fe40004704670 */
[----:B------:R-:W-:-:S11]  /*3b50*/  ISETP.NE.AND P2, PT, R8, RZ, PT ;  /* 0x000000ff0800720c */ /* 0x000fd60003f45270 */
[----:B--2---:R-:W-:Y:S02]  /*3b60*/  @!P0 ISETP.GE.AND P1, PT, R3, R6, PT ;  /* 0x000000060300820c */ /* 0x004fe40003f26270 */
[----:B------:R-:W0:Y:S01]  /*3b70*/  @!P2 S2R R10, SR_CgaCtaId ;  /* 0x00000000000aa919 */ /* 0x000e220000008800 */
[----:B------:R-:W-:Y:S02]  /*3b80*/  @!P2 MOV R9, 0x400 ;  /* 0x000004000009a802 */ /* 0x000fe40000000f00 */
[----:B------:R-:W-:-:S04]  /*3b90*/  @!P0 FSETP.LEU.AND P1, PT, R2, R7, !P1 ;  /* 0x000000070200820b */ /* 0x000fc80004f2b000 */
[----:B------:R-:W-:Y:S02]  /*3ba0*/  @!P0 FSEL R2, R2, R7, P1 ;  /* 0x0000000702028208 */ /* 0x000fe40000800000 */
[----:B------:R-:W-:-:S03]  /*3bb0*/  @!P0 SEL R3, R3, R6, P1 ;  /* 0x0000000603038207 */ /* 0x000fc60000800000 */
[----:B------:R-:W1:Y:S04]  /*3bc0*/  SHFL.DOWN PT, R7, R2, 0x2, 0x1f ;  /* 0x08401f0002077f89 */ /* 0x000e6800000e0000 */
[----:B------:R-:W2:Y:S01]  /*3bd0*/  SHFL.DOWN PT, R6, R3, 0x2, 0x1f ;  /* 0x08401f0003067f89 */ /* 0x000ea200000e0000 */
[----:B0-----:R-:W-:Y:S02]  /*3be0*/  @!P2 LEA R9, R10, R9, 0x18 ;  /* 0x000000090a09a211 */ /* 0x001fe400078ec0ff */
[----:B-1----:R-:W-:-:S04]  /*3bf0*/  FSETP.GEU.AND P0, PT, R2, R7, PT ;  /* 0x000000070200720b */ /* 0x002fc80003f0e000 */
[----:B------:R-:W-:-:S13]  /*3c00*/  ISETP.GT.OR P0, PT, R8, 0x1d, !P0 ;  /* 0x0000001d0800780c */ /* 0x000fda0004704670 */
[----:B--2---:R-:W-:-:S04]  /*3c10*/  @!P0 ISETP.GE.AND P1, PT, R3, R6, PT ;  /* 0x000000060300820c */ /* 0x004fc80003f26270 */
[----:B------:R-:W-:-:S04]  /*3c20*/  @!P0 FSETP.LEU.AND P1, PT, R2, R7, !P1 ;  /* 0x000000070200820b */ /* 0x000fc80004f2b000 */
[----:B------:R-:W-:Y:S02]  /*3c30*/  @!P0 FSEL R2, R2, R7, P1 ;  /* 0x0000000702028208 */ /* 0x000fe40000800000 */
[----:B------:R-:W-:-:S03]  /*3c40*/  @!P0 SEL R3, R3, R6, P1 ;  /* 0x0000000603038207 */ /* 0x000fc60000800000 */
[----:B------:R-:W0:Y:S04]  /*3c50*/  SHFL.DOWN PT, R7, R2, 0x4, 0x1f ;  /* 0x08801f0002077f89 */ /* 0x000e2800000e0000 */
[----:B------:R-:W1:Y:S01]  /*3c60*/  SHFL.DOWN PT, R6, R3, 0x4, 0x1f ;  /* 0x08801f0003067f89 */ /* 0x000e6200000e0000 */
[----:B0-----:R-:W-:-:S04]  /*3c70*/  FSETP.GEU.AND P0, PT, R2, R7, PT ;  /* 0x000000070200720b */ /* 0x001fc80003f0e000 */
[----:B------:R-:W-:-:S13]  /*3c80*/  ISETP.GT.OR P0, PT, R8, 0x1b, !P0 ;  /* 0x0000001b0800780c */ /* 0x000fda0004704670 */
[----:B-1----:R-:W-:-:S04]  /*3c90*/  @!P0 ISETP.GE.AND P1, PT, R3, R6, PT ;  /* 0x000000060300820c */ /* 0x002fc80003f26270 */
        /* <DEDUP_REMOVED lines=14> */
[----:B------:R-:W-:Y:S02]  /*3d80*/  ISETP.GT.OR P0, PT, R8, 0xf, !P0 ;  /* 0x0000000f0800780c */ /* 0x000fe40004704670 */
[----:B------:R-:W-:-:S04]  /*3d90*/  @!P2 SHF.R.U32.HI R8, RZ, 0x2, R5 ;  /* 0x00000002ff08a819 */ /* 0x000fc80000011605 */
[----:B------:R-:W-:-:S05]  /*3da0*/  @!P2 LOP3.LUT R8, R8, 0xf8, RZ, 0xc0, !PT ;  /* 0x000000f80808a812 */ /* 0x000fca00078ec0ff */
[----:B------:R-:W-:Y:S02]  /*3db0*/  @!P2 IMAD.IADD R8, R8, 0x1, R9 ;  /* 0x000000010808a824 */ /* 0x000fe400078e0209 */
[----:B-1----:R-:W-:-:S04]  /*3dc0*/  @!P0 ISETP.GE.AND P1, PT, R3, R6, PT ;  /* 0x000000060300820c */ /* 0x002fc80003f26270 */
[----:B------:R-:W-:-:S04]  /*3dd0*/  @!P0 FSETP.LEU.AND P1, PT, R2, R7, !P1 ;  /* 0x000000070200820b */ /* 0x000fc80004f2b000 */
[----:B------:R-:W-:Y:S02]  /*3de0*/  @!P0 FSEL R2, R2, R7, P1 ;  /* 0x0000000702028208 */ /* 0x000fe40000800000 */
[----:B------:R-:W-:Y:S02]  /*3df0*/  @!P0 SEL R3, R3, R6, P1 ;  /* 0x0000000603038207 */ /* 0x000fe40000800000 */
[----:B------:R-:W-:-:S03]  /*3e00*/  ISETP.NE.AND P1, PT, R5, RZ, PT ;  /* 0x000000ff0500720c */ /* 0x000fc60003f25270 */
[----:B------:R0:W-:Y:S01]  /*3e10*/  @!P2 STS.64 [R8+0x8], R2 ;  /* 0x000008020800a388 */ /* 0x0001e20000000a00 */
[----:B------:R-:W-:Y:S09]  /*3e20*/  BAR.SYNC.DEFER_BLOCKING 0x0 ;  /* 0x0000000000007b1d */ /* 0x000ff20000010000 */
[----:B------:R-:W-:Y:S05]  /*3e30*/  @P1 BRA `(.L_x_16) ;  /* 0x0000000000a81947 */ /* 0x000fea0003800000 */
[----:B------:R-:W1:Y:S01]  /*3e40*/  S2UR UR5, SR_CgaCtaId ;  /* 0x00000000000579c3 */ /* 0x000e620000008800 */
[----:B------:R-:W-:Y:S02]  /*3e50*/  UMOV UR4, 0x400 ;  /* 0x0000040000047882 */ /* 0x000fe40000000000 */
[----:B-1----:R-:W-:-:S09]  /*3e60*/  ULEA UR4, UR5, UR4, 0x18 ;  /* 0x0000000405047291 */ /* 0x002fd2000f8ec0ff */
[----:B0-----:R-:W0:Y:S04]  /*3e70*/  LDS.128 R8, [UR4+0x10] ;  /* 0x00001004ff087984 */ /* 0x001e280008000c00 */
[----:B------:R-:W1:Y:S04]  /*3e80*/  LDS.128 R12, [UR4+0x20] ;  /* 0x00002004ff0c7984 */ /* 0x000e680008000c00 */
[----:B------:R-:W-:Y:S01]  /*3e90*/  LDS.64 R6, [UR4+0x40] ;  /* 0x00004004ff067984 */ /* 0x000fe20008000a00 */
        /* <DEDUP_REMOVED lines=32> */
[----:B------:R-:W-:-:S04]  /*40a0*/  @P3 ISETP.GE.AND P0, PT, R3, R7, PT ;  /* 0x000000070300320c */ /* 0x000fc80003f06270 */
[----:B------:R-:W-:-:S04]  /*40b0*/  @P3 FSETP.GEU.AND P0, PT, R6, R2, !P0 ;  /* 0x000000020600320b */ /* 0x000fc8000470e000 */
[----:B------:R-:W-:Y:S02]  /*40c0*/  @P3 SEL R3, R3, R7, P0 ;  /* 0x0000000703033207 */ /* 0x000fe40000000000 */
[----:B------:R-:W-:-:S07]  /*40d0*/  @P3 FSEL R2, R2, R6, P0 ;  /* 0x0000000602023208 */ /* 0x000fce0000000000 */
.L_x_16:
[----:B------:R-:W-:Y:S05]  /*40e0*/  BSYNC.RECONVERGENT B0 ;  /* 0x0000000000007941 */ /* 0x000fea0003800200 */
.L_x_1:
[----:B------:R-:W-:Y:S05]  /*40f0*/  @P1 EXIT ;  /* 0x000000000000194d */ /* 0x000fea0003800000 */
[----:B------:R-:W3:Y:S01]  /*4100*/  LDCU UR4, c[0x0][0x398] ;  /* 0x00007300ff0477ac */ /* 0x000ee20008000800 */
[----:B-12---:R-:W1:Y:S01]  /*4110*/  LDC.64 R6, c[0x0][0x388] ;  /* 0x0000e200ff067b82 */ /* 0x006e620000000a00 */
[----:B---3--:R-:W-:-:S13]  /*4120*/  FSETP.GT.AND P1, PT, R2, UR4, PT ;  /* 0x0000000402007c0b */ /* 0x008fda000bf24000 */
[----:B0-----:R-:W0:Y:S02]  /*4130*/  @!P1 LDC R8, c[0x0][0x39c] ;  /* 0x0000e700ff089b82 */ /* 0x001e240000000800 */
[----:B0-----:R-:W-:-:S04]  /*4140*/  @!P1 ISETP.GT.AND P0, PT, R3, R8, PT ;  /* 0x000000080300920c */ /* 0x001fc80003f04270 */
[----:B------:R-:W-:-:S04]  /*4150*/  @!P1 FSETP.GEU.AND P0, PT, R2, UR4, P0 ;  /* 0x0000000402009c0b */ /* 0x000fc8000870e000 */
[----:B------:R-:W-:Y:S02]  /*4160*/  @!P1 FSEL R4, R2, UR4, !P0 ;  /* 0x0000000402049c08 */ /* 0x000fe4000c000000 */
[----:B------:R-:W-:-:S03]  /*4170*/  @!P1 SEL R0, R3, R8, !P0 ;  /* 0x0000000803009207 */ /* 0x000fc60004000000 */
[----:B-1----:R-:W-:Y:S04]  /*4180*/  STG.E desc[UR8][R6.64], R4 ;  /* 0x0000000406007986 */ /* 0x002fe8000c101908 */
[----:B------:R-:W-:Y:S01]  /*4190*/  STG.E desc[UR8][R6.64+0x4], R0 ;  /* 0x0000040006007986 */ /* 0x000fe2000c101908 */
[----:B------:R-:W-:Y:S05]  /*41a0*/  EXIT ;  /* 0x000000000000794d */ /* 0x000fea0003800000 */
.L_x_35:
[----:B------:R-:W-:-:S00]  /*41b0*/  BRA `(.L_x_35) ;  /* 0xfffffffc00fc7947 */ /* 0x000fc0000383ffff */
[----:B------:R-:W-:-:S00]  /*41c0*/  NOP ;  /* 0x0000000000007918 */ /* 0x000fc00000000000 */
        /* <DEDUP_REMOVED lines=11> */
.L_x_1378:


//--------------------- .text._ZN3cub18CUB_300001_SM_10006detail6reduce18DeviceReduceKernelINS2_10policy_hubIN4cuda3std3__45tupleIJfiEEEy13smaller_tupleIfEE10Policy1000EN6thrust24THRUST_300001_SM_1000_NS12zip_iteratorINS8_IJNSF_6detail15normal_iteratorINSF_10device_ptrIfEEEENSF_17counting_iteratorIiNSF_11use_defaultESN_SN_EEEEEEEySB_S9_NS7_10__identityEEEvT0_PT3_T1_NS0_13GridEvenShareISV_EET2_T4_ --------------------------
	.section	.text._ZN3cub18CUB_300001_SM_10006detail6reduce18DeviceReduceKernelINS2_10policy_hubIN4cuda3std3__45tupleIJfiEEEy13smaller_tupleIfEE10Policy1000EN6thrust24THRUST_300001_SM_1000_NS12zip_iteratorINS8_IJNSF_6detail15normal_iteratorINSF_10device_ptrIfEEEENSF_17counting_iteratorIiNSF_11use_defaultESN_SN_EEEEEEEySB_S9_NS7_10__identityEEEvT0_PT3_T1_NS0_13GridEvenShareISV_EET2_T4_,"ax",@progbits
	.align	128
        .global         _ZN3cub18CUB_300001_SM_10006detail6reduce18DeviceReduceKernelINS2_10policy_hubIN4cuda3std3__45tupleIJfiEEEy13smaller_tupleIfEE10Policy1000EN6thrust24THRUST_300001_SM_1000_NS12zip_iteratorINS8_IJNSF_6detail15normal_iteratorINSF_10device_ptrIfEEEENSF_17counting_iteratorIiNSF_11use_defaultESN_SN_EEEEEEEySB_S9_NS7_10__identityEEEvT0_PT3_T1_NS0_13GridEvenShareISV_EET2_T4_
        .type           _ZN3cub18CUB_300001_SM_10006detail6reduce18DeviceReduceKernelINS2_10policy_hubIN4cuda3std3__45tupleIJfiEEEy13smaller_tupleIfEE10Policy1000EN6thrust24THRUST_300001_SM_1000_NS12zip_iteratorINS8_IJNSF_6detail15normal_iteratorINSF_10device_ptrIfEEEENSF_17counting_iteratorIiNSF_11use_defaultESN_SN_EEEEEEEySB_S9_NS7_10__identityEEEvT0_PT3_T1_NS0_13GridEvenShareISV_EET2_T4_,@function
        .size           _ZN3cub18CUB_300001_SM_10006detail6reduce18DeviceReduceKernelINS2_10policy_hubIN4cuda3std3__45tupleIJfiEEEy13smaller_tupleIfEE10Policy1000EN6thrust24THRUST_300001_SM_1000_NS12zip_iteratorINS8_IJNSF_6detail15normal_iteratorINSF_10device_ptrIfEEEENSF_17counting_iteratorIiNSF_11use_defaultESN_SN_EEEEEEEySB_S9_NS7_10__identityEEEvT0_PT3_T1_NS0_13GridEvenShareISV_EET2_T4_,(.L_x_1379 - _ZN3cub18CUB_300001_SM_10006detail6reduce18DeviceReduceKernelINS2_10policy_hubIN4cuda3std3__45tupleIJfiEEEy13smaller_tupleIfEE10Policy1000EN6thrust24THRUST_300001_SM_1000_NS12zip_iteratorINS8_IJNSF_6detail15normal_iteratorINSF_10device_ptrIfEEEENSF_17counting_iteratorIiNSF_11use_defaultESN_SN_EEEEEEEySB_S9_NS7_10__identityEEEvT0_PT3_T1_NS0_13GridEvenShareISV_EET2_T4_)
        .other          _ZN3cub18CUB_300001_SM_10006detail6reduce18DeviceReduceKernelINS2_10policy_hubIN4cuda3std3__45tupleIJfiEEEy13smaller_tupleIfEE10Policy1000EN6thrust24THRUST_300001_SM_1000_NS12zip_iteratorINS8_IJNSF_6detail15normal_iteratorINSF_10device_ptrIfEEEENSF_17counting_iteratorIiNSF_11use_defaultESN_SN_EEEEEEEySB_S9_NS7_10__identityEEEvT0_PT3_T1_NS0_13GridEvenShareISV_EET2_T4_,@"STO_CUDA_ENTRY STV_DEFAULT"
_ZN3cub18CUB_300001_SM_10006detail6reduce18DeviceReduceKernelINS2_10policy_hubIN4cuda3std3__45tupleIJfiEEEy13smaller_tupleIfEE10Policy1000EN6thrust24THRUST_300001_SM_1000_NS12zip_iteratorINS8_IJNSF_6detail15normal_iteratorINSF_10device_ptrIfEEEENSF_17counting_iteratorIiNSF_11use_defaultESN_SN_EEEEEEEySB_S9_NS7_10__identityEEEvT0_PT3_T1_NS0_13GridEvenShareISV_EET2_T4_:
.text._ZN3cub18CUB_300001_SM_10006detail6reduce18DeviceReduceKernelINS2_10policy_hubIN4cuda3std3__45tupleIJfiEEEy13smaller_tupleIfEE10Policy1000EN6thrust24THRUST_300001_SM_1000_NS12zip_iteratorINS8_IJNSF_6detail15normal_iteratorINSF_10device_ptrIfEEEENSF_17counting_iteratorIiNSF_11use_defaultESN_SN_EEEEEEEySB_S9_NS7_10__identityEEEvT0_PT3_T1_NS0_13GridEvenShareISV_EET2_T4_:
[----:B------:R-:W-:Y:S01]  /*0000*/  LDC R1, c[0x0][0x37c] ;  /* 0x0000df00ff017b82 */ /* 0x000fe20000000800 */
[----:B------:R-:W0:Y:S01]  /*0010*/  S2R R0, SR_CTAID.X ;  /* 0x0000000000007919 */ /* 0x000e220000002500 */
[----:B------:R-:W1:Y:S01]  /*0020*/  LDCU.64 UR4, c[0x0][0x3c0] ;  /* 0x00007800ff0477ac */ /* 0x000e620008000a00 */
[----:B------:R-:W-:Y:S01]  /*0030*/  BSSY.RECONVERGENT B0, `(.L_x_36) ;  /* 0x000034f000007945 */ /* 0x000fe20003800200 */
[----:B------:R-:W2:Y:S01]  /*0040*/  LDCU.64 UR6, c[0x0][0x358] ;  /* 0x00006b00ff0677ac */ /* 0x000ea20008000a00 */
[----:B-1----:R-:W-:Y:S02]  /*0050*/  IMAD.U32 R4, RZ, RZ, UR4 ;  /* 0x00000004ff047e24 */ /* 0x002fe4000f8e00ff */
[----:B------:R-:W-:Y:S02]  /*0060*/  IMAD.U32 R5, RZ, RZ, UR5 ;  /* 0x00000005ff057e24 */ /* 0x000fe4000f8e00ff */
[----:B0-----:R-:W-:-:S05]  /*0070*/  IMAD.SHL.U32 R7, R0, 0x800, RZ ;  /* 0x0000080000077824 */ /* 0x001fca00078e00ff */
[----:B------:R-:W-:-:S04]  /*0080*/  IADD3 R12, P1, PT, -R7, R4, RZ ;  /* 0x00000004070c7210 */ /* 0x000fc80007f3e1ff */
[----:B------:R-:W-:Y:S02]  /*0090*/  ISETP.GT.U32.AND P0, PT, R12, 0x7ff, PT ;  /* 0x000007ff0c00780c */ /* 0x000fe40003f04070 */
[----:B------:R-:W-:-:S04]  /*00a0*/  IADD3.X R14, PT, PT, R5, -0x1, RZ, P1, !PT ;  /* 0xffffffff050e7810 */ /* 0x000fc80000ffe4ff */
[----:B------:R-:W-:-:S13]  /*00b0*/  ISETP.GT.U32.AND.EX P0, PT, R14, RZ, PT, P0 ;  /* 0x000000ff0e00720c */ /* 0x000fda0003f04100 */
[----:B--2---:R-:W-:Y:S05]  /*00c0*/  @P0 BRA `(.L_x_37) ;  /* 0x0000001800940947 */ /* 0x004fea0003800000 */
[----:B------:R-:W0:Y:S01]  /*00d0*/  S2R R6, SR_TID.X ;  /* 0x0000000000067919 */ /* 0x000e220000002100 */
[----:B------:R-:W-:Y:S01]  /*00e0*/  IMAD.IADD R5, R4, 0x1, -R7 ;  /* 0x0000000104057824 */ /* 0x000fe200078e0a07 */
[----:B------:R-:W1:Y:S01]  /*00f0*/  LDCU UR5, c[0x0][0x388] ;  /* 0x00007100ff0577ac */ /* 0x000e620008000800 */
[----:B------:R-:W-:Y:S01]  /*0100*/  BSSY.RECONVERGENT B1, `(.L_x_38) ;  /* 0x000000d000017945 */ /* 0x000fe20003800200 */
[----:B------:R-:W-:Y:S01]  /*0110*/  CS2R R2, SRZ ;  /* 0x0000000000027805 */ /* 0x000fe2000001ff00 */
[----:B------:R-:W2:Y:S01]  /*0120*/  LDCU.64 UR8, c[0x0][0x380] ;  /* 0x00007000ff0877ac */ /* 0x000ea20008000a00 */
[----:B0-----:R-:W-:Y:S01]  /*0130*/  ISETP.GE.AND P0, PT, R6, R5, PT ;  /* 0x000000050600720c */ /* 0x001fe20003f06270 */
[----:B------:R-:W-:-:S12]  /*0140*/  IMAD.MOV.U32 R8, RZ, RZ, R6 ;  /* 0x000000ffff087224 */ /* 0x000fd800078e0006 */
[----:B-12---:R-:W-:Y:S05]  /*0150*/  @P0 BRA `(.L_x_39) ;  /* 0x00000000001c0947 */ /* 0x006fea0003800000 */
[----:B------:R-:W0:Y:S01]  /*0160*/  LDC.64 R10, c[0x0][0x380] ;  /* 0x0000e000ff0a7b82 */ /* 0x000e220000000a00 */
[----:B------:R-:W-:Y:S01]  /*0170*/  IMAD.IADD R3, R7, 0x1, R6 ;  /* 0x0000000107037824 */ /* 0x000fe200078e0206 */
[----:B------:R-:W1:Y:S03]  /*0180*/  LDCU UR4, c[0x0][0x388] ;  /* 0x00007100ff0477ac */ /* 0x000e660008000800 */
[----:B0-----:R-:W-:-:S05]  /*0190*/  IMAD.WIDE.U32 R10, R3, 0x4, R10 ;  /* 0x00000004030a7825 */ /* 0x001fca00078e000a */
[----:B------:R0:W5:Y:S01]  /*01a0*/  LDG.E R2, desc[UR6][R10.64] ;  /* 0x000000060a027981 */ /* 0x000162000c1e1900 */
[----:B------:R-:W-:Y:S02]  /*01b0*/  VIADD R8, R6, 0x100 ;  /* 0x0000010006087836 */ /* 0x000fe40000000000 */
[----:B-1----:R-:W-:-:S07]  /*01c0*/  VIADD R3, R3, UR4 ;  /* 0x0000000403037c36 */ /* 0x002fce0008000000 */
.L_x_39:
[----:B------:R-:W-:Y:S05]  /*01d0*/  BSYNC.RECONVERGENT B1 ;  /* 0x0000000000017941 */ /* 0x000fea0003800200 */
.L_x_38:
[----:B------:R-:W-:Y:S01]  /*01e0*/  ISETP.GE.AND P0, PT, R8, R5, PT ;  /* 0x000000050800720c */ /* 0x000fe20003f06270 */
[----:B------:R-:W-:-:S12]  /*01f0*/  BSSY.RECONVERGENT B1, `(.L_x_40) ;  /* 0x00000a0000017945 */ /* 0x000fd80003800200 */
[----:B------:R-:W-:Y:S05]  /*0200*/  @P0 BRA `(.L_x_41) ;  /* 0x0000000800780947 */ /* 0x000fea0003800000 */
[----:B------:R-:W-:Y:S01]  /*0210*/  LOP3.LUT R9, RZ, R8, RZ, 0x33, !PT ;  /* 0x00000008ff097212 */ /* 0x000fe200078e33ff */
[----:B------:R-:W-:Y:S04]  /*0220*/  BSSY.RECONVERGENT B2, `(.L_x_42) ;  /* 0x000004a000027945 */ /* 0x000fe80003800200 */
[----:B------:R-:W-:-:S04]  /*0230*/  IMAD.IADD R4, R9, 0x1, R4 ;  /* 0x0000000109047824 */ /* 0x000fc800078e0204 */
[----:B0-----:R-:W-:-:S05]  /*0240*/  IMAD.IADD R10, R4, 0x1, -R7 ;  /* 0x00000001040a7824 */ /* 0x001fca00078e0a07 */
[C---:B------:R-:W-:Y:S02]  /*0250*/  ISETP.GE.U32.AND P0, PT, R10.reuse, 0x700, PT ;  /* 0x000007000a00780c */ /* 0x040fe40003f06070 */
[----:B------:R-:W-:-:S04]  /*0260*/  LEA.HI R9, R10, 0x1, RZ, 0x18 ;  /* 0x000000010a097811 */ /* 0x000fc800078fc0ff */
[----:B------:R-:W-:-:S04]  /*0270*/  LOP3.LUT R18, R9, 0x7, RZ, 0xc0, !PT ;  /* 0x0000000709127812 */ /* 0x000fc800078ec0ff */
[----:B------:R-:W-:-:S03]  /*0280*/  ISETP.NE.AND P1, PT, R18, RZ, PT ;  /* 0x000000ff1200720c */ /* 0x000fc60003f25270 */
[----:B------:R-:W-:Y:S10]  /*0290*/  @!P0 BRA `(.L_x_43) ;  /* 0x0000000400088947 */ /* 0x000ff40003800000 */
[----:B------:R-:W-:-:S05]  /*02a0*/  LOP3.LUT R12, R9, 0x1fffff8, RZ, 0xc0, !PT ;  /* 0x01fffff8090c7812 */ /* 0x000fca00078ec0ff */
[----:B------:R-:W-:-:S07]  /*02b0*/  IMAD.MOV R12, RZ, RZ, -R12 ;  /* 0x000000ffff0c7224 */ /* 0x000fce00078e0a0c */
.L_x_44:
[----:B------:R-:W-:-:S04]  /*02c0*/  IADD3 R13, P0, PT, R7, R8, RZ ;  /* 0x00000008070d7210 */ /* 0x000fc80007f1e0ff */
[----:B------:R-:W-:Y:S02]  /*02d0*/  LEA.HI.X.SX32 R14, R8, RZ, 0x1, P0 ;  /* 0x000000ff080e7211 */ /* 0x000fe400000f0eff */
[----:B------:R-:W-:-:S04]  /*02e0*/  LEA R10, P0, R13, UR8, 0x2 ;  /* 0x000000080d0a7c11 */ /* 0x000fc8000f8010ff */
[----:B------:R-:W-:-:S05]  /*02f0*/  LEA.HI.X R11, R13, UR9, R14, 0x2, P0 ;  /* 0x000000090d0b7c11 */ /* 0x000fca00080f140e */
[----:B------:R-:W2:Y:S04]  /*0300*/  LDG.E R15, desc[UR6][R10.64] ;  /* 0x000000060a0f7981 */ /* 0x000ea8000c1e1900 */
[----:B------:R-:W3:Y:S04]  /*0310*/  LDG.E R17, desc[UR6][R10.64+0x400] ;  /* 0x000400060a117981 */ /* 0x000ee8000c1e1900 */
[----:B------:R-:W4:Y:S04]  /*0320*/  LDG.E R19, desc[UR6][R10.64+0x800] ;  /* 0x000800060a137981 */ /* 0x000f28000c1e1900 */
[----:B------:R-:W4:Y:S04]  /*0330*/  LDG.E R21, desc[UR6][R10.64+0xc00] ;  /* 0x000c00060a157981 */ /* 0x000f28000c1e1900 */
[----:B------:R-:W4:Y:S04]  /*0340*/  LDG.E R23, desc[UR6][R10.64+0x1000] ;  /* 0x001000060a177981 */ /* 0x000f28000c1e1900 */
[----:B------:R-:W4:Y:S04]  /*0350*/  LDG.E R25, desc[UR6][R10.64+0x1400] ;  /* 0x001400060a197981 */ /* 0x000f28000c1e1900 */
[----:B------:R-:W4:Y:S04]  /*0360*/  LDG.E R27, desc[UR6][R10.64+0x1800] ;  /* 0x001800060a1b7981 */ /* 0x000f28000c1e1900 */
[----:B------:R0:W4:Y:S01]  /*0370*/  LDG.E R29, desc[UR6][R10.64+0x1c00] ;  /* 0x001c00060a1d7981 */ /* 0x000122000c1e1900 */
[----:B------:R-:W-:-:S02]  /*0380*/  VIADD R16, R13, UR5 ;  /* 0x000000050d107c36 */ /* 0x000fc40008000000 */
[----:B------:R-:W-:Y:S02]  /*0390*/  VIADD R12, R12, 0x8 ;  /* 0x000000080c0c7836 */ /* 0x000fe40000000000 */
[----:B------:R-:W-:Y:S01]  /*03a0*/  VIADD R8, R8, 0x800 ;  /* 0x0000080008087836 */ /* 0x000fe20000000000 */
[----:B--2--5:R-:W-:-:S13]  /*03b0*/  FSETP.GEU.AND P2, PT, R2, R15, PT ;  /* 0x0000000f0200720b */ /* 0x024fda0003f4e000 */
[----:B------:R-:W-:-:S04]  /*03c0*/  @P2 ISETP.GE.AND P0, PT, R3, R16, PT ;  /* 0x000000100300220c */ /* 0x000fc80003f06270 */
[----:B------:R-:W-:-:S04]  /*03d0*/  @P2 FSETP.GEU.AND P0, PT, R15, R2, !P0 ;  /* 0x000000020f00220b */ /* 0x000fc8000470e000 */
[----:B------:R-:W-:Y:S02]  /*03e0*/  @P2 FSEL R2, R2, R15, P0 ;  /* 0x0000000f02022208 */ /* 0x000fe40000000000 */
[----:B------:R-:W-:Y:S02]  /*03f0*/  @P2 SEL R3, R3, R16, P0 ;  /* 0x0000001003032207 */ /* 0x000fe40000000000 */
[----:B---3--:R-:W-:-:S13]  /*0400*/  FSETP.GEU.AND P3, PT, R2, R17, PT ;  /* 0x000000110200720b */ /* 0x008fda0003f6e000 */
[----:B------:R-:W-:-:S05]  /*0410*/  @P3 VIADD R14, R16, 0x100 ;  /* 0x00000100100e3836 */ /* 0x000fca0000000000 */
[----:B------:R-:W-:-:S04]  /*0420*/  @P3 ISETP.GE.AND P0, PT, R3, R14, PT ;  /* 0x0000000e0300320c */ /* 0x000fc80003f06270 */
[----:B------:R-:W-:-:S04]  /*0430*/  @P3 FSETP.GEU.AND P0, PT, R17, R2, !P0 ;  /* 0x000000021100320b */ /* 0x000fc8000470e000 */
[----:B------:R-:W-:Y:S02]  /*0440*/  @P3 FSEL R2, R2, R17, P0 ;  /* 0x0000001102023208 */ /* 0x000fe40000000000 */
[----:B------:R-:W-:Y:S02]  /*0450*/  @P3 SEL R3, R3, R14, P0 ;  /* 0x0000000e03033207 */ /* 0x000fe40000000000 */
[----:B----4-:R-:W-:-:S13]  /*0460*/  FSETP.GEU.AND P2, PT, R2, R19, PT ;  /* 0x000000130200720b */ /* 0x010fda0003f4e000 */
[----:B0-----:R-:W-:-:S05]  /*0470*/  @P2 VIADD R10, R16, 0x200 ;  /* 0x00000200100a2836 */ /* 0x001fca0000000000 */
[----:B------:R-:W-:-:S04]  /*0480*/  @P2 ISETP.GE.AND P0, PT, R3, R10, PT ;  /* 0x0000000a0300220c */ /* 0x000fc80003f06270 */
[----:B------:R-:W-:-:S04]  /*0490*/  @P2 FSETP.GEU.AND P0, PT, R19, R2, !P0 ;  /* 0x000000021300220b */ /* 0x000fc8000470e000 */
[----:B------:R-:W-:Y:S02]  /*04a0*/  @P2 FSEL R2, R2, R19, P0 ;  /* 0x0000001302022208 */ /* 0x000fe40000000000 */
[----:B------:R-:W-:Y:S02]  /*04b0*/  @P2 SEL R3, R3, R10, P0 ;  /* 0x0000000a03032207 */ /* 0x000fe40000000000 */
[----:B------:R-:W-:-:S13]  /*04c0*/  FSETP.GEU.AND P3, PT, R2, R21, PT ;  /* 0x000000150200720b */ /* 0x000fda0003f6e000 */
[----:B------:R-:W-:-:S05]  /*04d0*/  @P3 VIADD R10, R16, 0x300 ;  /* 0x00000300100a3836 */ /* 0x000fca0000000000 */
        /* <DEDUP_REMOVED lines=22> */
[----:B------:R-:W-:Y:S02]  /*0640*/  FSETP.GEU.AND P3, PT, R2, R29, PT ;  /* 0x0000001d0200720b */ /* 0x000fe40003f6e000 */
[----:B------:R-:W-:-:S11]  /*0650*/  ISETP.NE.AND P2, PT, R12, RZ, PT ;  /* 0x000000ff0c00720c */ /* 0x000fd60003f45270 */
[----:B------:R-:W-:-:S05]  /*0660*/  @P3 VIADD R10, R16, 0x700 ;  /* 0x00000700100a3836 */ /* 0x000fca0000000000 */
[----:B------:R-:W-:-:S04]  /*0670*/  @P3 ISETP.GE.AND P0, PT, R3, R10, PT ;  /* 0x0000000a0300320c */ /* 0x000fc80003f06270 */
[----:B------:R-:W-:-:S04]  /*0680*/  @P3 FSETP.GEU.AND P0, PT, R29, R2, !P0 ;  /* 0x000000021d00320b */ /* 0x000fc8000470e000 */
[----:B------:R-:W-:Y:S02]  /*0690*/  @P3 SEL R3, R3, R10, P0 ;  /* 0x0000000a03033207 */ /* 0x000fe40000000000 */
[----:B------:R-:W-:Y:S01]  /*06a0*/  @P3 FSEL R2, R2, R29, P0 ;  /* 0x0000001d02023208 */ /* 0x000fe20000000000 */
[----:B------:R-:W-:Y:S06]  /*06b0*/  @P2 BRA `(.L_x_44) ;  /* 0xfffffffc00002947 */ /* 0x000fec000383ffff */
.L_x_43:
[----:B------:R-:W-:Y:S05]  /*06c0*/  BSYNC.RECONVERGENT B2 ;  /* 0x0000000000027941 */ /* 0x000fea0003800200 */
.L_x_42:
[----:B------:R-:W-:Y:S05]  /*06d0*/  @!P1 BRA `(.L_x_41) ;  /* 0x0000000400449947 */ /* 0x000fea0003800000 */
[----:B------:R-:W-:Y:S01]  /*06e0*/  ISETP.GE.U32.AND P0, PT, R18, 0x4, PT ;  /* 0x000000041200780c */ /* 0x000fe20003f06070 */
[----:B------:R-:W-:Y:S01]  /*06f0*/  BSSY.RECONVERGENT B2, `(.L_x_45) ;  /* 0x0000026000027945 */ /* 0x000fe20003800200 */
[----:B------:R-:W-:-:S11]  /*0700*/  LOP3.LUT P1, R16, R9, 0x3, RZ, 0xc0, !PT ;  /* 0x0000000309107812 */ /* 0x000fd6000782c0ff */
[----:B------:R-:W-:Y:S05]  /*0710*/  @!P0 BRA `(.L_x_46) ;  /* 0x00000000008c8947 */ /* 0x000fea0003800000 */
[----:B------:R-:W0:Y:S01]  /*0720*/  LDCU.64 UR10, c[0x0][0x380] ;  /* 0x00007000ff0a77ac */ /* 0x000e220008000a00 */
[----:B------:R-:W-:Y:S01]  /*0730*/  IADD3 R9, P0, PT, R7, R8, RZ ;  /* 0x0000000807097210 */ /* 0x000fe20007f1e0ff */
[----:B------:R-:W1:Y:S03]  /*0740*/  LDCU UR4, c[0x0][0x388] ;  /* 0x00007100ff0477ac */ /* 0x000e660008000800 */
[----:B------:R-:W-:Y:S02]  /*0750*/  LEA.HI.X.SX32 R12, R8, RZ, 0x1, P0 ;  /* 0x000000ff080c7211 */ /* 0x000fe400000f0eff */
[----:B0-----:R-:W-:-:S04]  /*0760*/  LEA R10, P0, R9, UR10, 0x2 ;  /* 0x0000000a090a7c11 */ /* 0x001fc8000f8010ff */
[----:B------:R-:W-:-:S05]  /*0770*/  LEA.HI.X R11, R9, UR11, R12, 0x2, P0 ;  /* 0x0000000b090b7c11 */ /* 0x000fca00080f140c */
[----:B------:R-:W2:Y:S04]  /*0780*/  LDG.E R13, desc[UR6][R10.64] ;  /* 0x000000060a0d7981 */ /* 0x000ea8000c1e1900 */
[----:B------:R-:W3:Y:S04]  /*0790*/  LDG.E R15, desc[UR6][R10.64+0x400] ;  /* 0x000400060a0f7981 */ /* 0x000ee8000c1e1900 */
[----:B------:R-:W4:Y:S04]  /*07a0*/  LDG.E R17, desc[UR6][R10.64+0x800] ;  /* 0x000800060a117981 */ /* 0x000f28000c1e1900 */
[----:B------:R0:W4:Y:S01]  /*07b0*/  LDG.E R19, desc[UR6][R10.64+0xc00] ;  /* 0x000c00060a137981 */ /* 0x000122000c1e1900 */
[----:B-1----:R-:W-:-:S02]  /*07c0*/  VIADD R14, R9, UR4 ;  /* 0x00000004090e7c36 */ /* 0x002fc40008000000 */
        /* <DEDUP_REMOVED lines=22> */
[----:B------:R-:W-:Y:S02]  /*0930*/  @P3 SEL R3, R3, R10, P0 ;  /* 0x0000000a03033207 */ /* 0x000fe40000000000 */
[----:B------:R-:W-:-:S07]  /*0940*/  @P3 FSEL R2, R2, R19, P0 ;  /* 0x0000001302023208 */ /* 0x000fce0000000000 */
.L_x_46:
[----:B------:R-:W-:Y:S05]  /*0950*/  BSYNC.RECONVERGENT B2 ;  /* 0x0000000000027941 */ /* 0x000fea0003800200 */
.L_x_45:
[----:B------:R-:W-:Y:S05]  /*0960*/  @!P1 BRA `(.L_x_41) ;  /* 0x0000000000a09947 */ /* 0x000fea0003800000 */
[----:B------:R-:W-:Y:S01]  /*0970*/  ISETP.NE.AND P0, PT, R16, 0x1, PT ;  /* 0x000000011000780c */ /* 0x000fe20003f05270 */
[----:B------:R-:W-:Y:S01]  /*0980*/  BSSY.RECONVERGENT B2, `(.L_x_47) ;  /* 0x0000018000027945 */ /* 0x000fe20003800200 */
[----:B------:R-:W-:-:S11]  /*0990*/  LOP3.LUT P1, RZ, R4, 0x100, RZ, 0xc0, !PT ;  /* 0x0000010004ff7812 */ /* 0x000fd6000782c0ff */
        /* <DEDUP_REMOVED lines=8> */
[----:B------:R-:W3:Y:S01]  /*0a20*/  LDG.E R13, desc[UR6][R10.64+0x400] ;  /* 0x000400060a0d7981 */ /* 0x000ee2000c1e1900 */
[----:B-1----:R-:W-:Y:S02]  /*0a30*/  VIADD R4, R4, UR4 ;  /* 0x0000000404047c36 */ /* 0x002fe40008000000 */
        /* <DEDUP_REMOVED lines=10> */
[----:B------:R-:W-:Y:S02]  /*0ae0*/  @P3 SEL R3, R3, R4, P0 ;  /* 0x0000000403033207 */ /* 0x000fe40000000000 */
[----:B------:R-:W-:-:S07]  /*0af0*/  @P3 FSEL R2, R2, R13, P0 ;  /* 0x0000000d02023208 */ /* 0x000fce0000000000 */
.L_x_48:
[----:B------:R-:W-:Y:S05]  /*0b00*/  BSYNC.RECONVERGENT B2 ;  /* 0x0000000000027941 */ /* 0x000fea0003800200 */
.L_x_47:
[----:B------:R-:W-:Y:S05]  /*0b10*/  @P1 BRA `(.L_x_41) ;  /* 0x0000000000341947 */ /* 0x000fea0003800000 */
[----:B------:R-:W0:Y:S01]  /*0b20*/  LDCU.64 UR10, c[0x0][0x380] ;  /* 0x00007000ff0a77ac */ /* 0x000e220008000a00 */
[----:B------:R-:W-:Y:S01]  /*0b30*/  IADD3 R7, P0, PT, R7, R8, RZ ;  /* 0x0000000807077210 */ /* 0x000fe20007f1e0ff */
[----:B------:R-:W1:Y:S03]  /*0b40*/  LDCU UR4, c[0x0][0x388] ;  /* 0x00007100ff0477ac */ /* 0x000e660008000800 */
[----:B------:R-:W-:Y:S02]  /*0b50*/  LEA.HI.X.SX32 R4, R8, RZ, 0x1, P0 ;  /* 0x000000ff08047211 */ /* 0x000fe400000f0eff */
[----:B0-----:R-:W-:-:S04]  /*0b60*/  LEA R8, P0, R7, UR10, 0x2 ;  /* 0x0000000a07087c11 */ /* 0x001fc8000f8010ff */
[----:B------:R-:W-:-:S06]  /*0b70*/  LEA.HI.X R9, R7, UR11, R4, 0x2, P0 ;  /* 0x0000000b07097c11 */ /* 0x000fcc00080f1404 */
[----:B------:R-:W2:Y:S01]  /*0b80*/  LDG.E R9, desc[UR6][R8.64] ;  /* 0x0000000608097981 */ /* 0x000ea2000c1e1900 */
[----:B-1----:R-:W-:Y:S01]  /*0b90*/  VIADD R4, R7, UR4 ;  /* 0x0000000407047c36 */ /* 0x002fe20008000000 */
[----:B--2--5:R-:W-:-:S13]  /*0ba0*/  FSETP.GEU.AND P1, PT, R2, R9, PT ;  /* 0x000000090200720b */ /* 0x024fda0003f2e000 */
[----:B------:R-:W-:-:S04]  /*0bb0*/  @P1 ISETP.GE.AND P0, PT, R3, R4, PT ;  /* 0x000000040300120c */ /* 0x000fc80003f06270 */
[----:B------:R-:W-:-:S04]  /*0bc0*/  @P1 FSETP.GEU.AND P0, PT, R9, R2, !P0 ;  /* 0x000000020900120b */ /* 0x000fc8000470e000 */
[----:B------:R-:W-:Y:S02]  /*0bd0*/  @P1 SEL R3, R3, R4, P0 ;  /* 0x0000000403031207 */ /* 0x000fe40000000000 */
[----:B------:R-:W-:-:S07]  /*0be0*/  @P1 FSEL R2, R2, R9, P0 ;  /* 0x0000000902021208 */ /* 0x000fce0000000000 */
.L_x_41:
[----:B------:R-:W-:Y:S05]  /*0bf0*/  BSYNC.RECONVERGENT B1 ;  /* 0x0000000000017941 */ /* 0x000fea0003800200 */
.L_x_40:
[----:B------:R-:W-:-:S13]  /*0c00*/  ISETP.GE.AND P0, PT, R5, 0x100, PT ;  /* 0x000001000500780c */ /* 0x000fda0003f06270 */
[----:B------:R-:W-:Y:S05]  /*0c10*/  @!P0 BRA `(.L_x_49) ;  /* 0x0000000400808947 */ /* 0x000fea0003800000 */
[----:B------:R-:W1:Y:S01]  /*0c20*/  S2R R9, SR_LANEID ;  /* 0x0000000000097919 */ /* 0x000e620000000000 */
[----:B-----5:R-:W2:Y:S04]  /*0c30*/  SHFL.DOWN PT, R5, R2, 0x1, 0x1f ;  /* 0x08201f0002057f89 */ /* 0x020ea800000e0000 */
[----:B------:R-:W3:Y:S01]  /*0c40*/  SHFL.DOWN PT, R4, R3, 0x1, 0x1f ;  /* 0x08201f0003047f89 */ /* 0x000ee200000e0000 */
[----:B--2---:R-:W-:-:S04]  /*0c50*/  FSETP.GEU.AND P0, PT, R2, R5, PT ;  /* 0x000000050200720b */ /* 0x004fc80003f0e000 */
[C---:B-1----:R-:W-:Y:S02]  /*0c60*/  ISETP.GT.OR P0, PT, R9.reuse, 0x1e, !P0 ;  /* 0x0000001e0900780c */ /* 0x042fe40004704670 */
[----:B------:R-:W-:-:S11]  /*0c70*/  ISETP.NE.AND P2, PT, R9, RZ, PT ;  /* 0x000000ff0900720c */ /* 0x000fd60003f45270 */
[----:B---3--:R-:W-:Y:S02]  /*0c80*/  @!P0 ISETP.GE.AND P1, PT, R3, R4, PT ;  /* 0x000000040300820c */ /* 0x008fe40003f26270 */
[----:B------:R-:W1:Y:S02]  /*0c90*/  @!P2 S2R R8, SR_CgaCtaId ;  /* 0x000000000008a919 */ /* 0x000e640000008800 */
[----:B------:R-:W-:-:S04]  /*0ca0*/  @!P0 FSETP.LEU.AND P1, PT, R2, R5, !P1 ;  /* 0x000000050200820b */ /* 0x000fc80004f2b000 */
[----:B------:R-:W-:Y:S02]  /*0cb0*/  @!P0 FSEL R2, R2, R5, P1 ;  /* 0x0000000502028208 */ /* 0x000fe40000800000 */
[----:B------:R-:W-:-:S03]  /*0cc0*/  @!P0 SEL R3, R3, R4, P1 ;  /* 0x0000000403038207 */ /* 0x000fc60000800000 */
[----:B------:R-:W2:Y:S04]  /*0cd0*/  SHFL.DOWN PT, R5, R2, 0x2, 0x1f ;  /* 0x08401f0002057f89 */ /* 0x000ea800000e0000 */
[----:B------:R-:W3:Y:S01]  /*0ce0*/  SHFL.DOWN PT, R4, R3, 0x2, 0x1f ;  /* 0x08401f0003047f89 */ /* 0x000ee200000e0000 */
[----:B--2---:R-:W-:-:S04]  /*0cf0*/  FSETP.GEU.AND P0, PT, R2, R5, PT ;  /* 0x000000050200720b */ /* 0x004fc80003f0e000 */
[----:B------:R-:W-:-:S13]  /*0d00*/  ISETP.GT.OR P0, PT, R9, 0x1d, !P0 ;  /* 0x0000001d0900780c */ /* 0x000fda0004704670 */
[----:B---3--:R-:W-:-:S04]  /*0d10*/  @!P0 ISETP.GE.AND P1, PT, R3, R4, PT ;  /* 0x000000040300820c */ /* 0x008fc80003f26270 */
        /* <DEDUP_REMOVED lines=18> */
[----:B------:R-:W-:Y:S02]  /*0e40*/  @!P0 SEL R3, R3, R4, P1 ;  /* 0x0000000403038207 */ /* 0x000fe40000800000 */
[----:B------:R-:W-:Y:S01]  /*0e50*/  @!P2 MOV R5, 0x400 ;  /* 0x000004000005a802 */ /* 0x000fe20000000f00 */
[----:B------:R-:W2:Y:S01]  /*0e60*/  SHFL.DOWN PT, R7, R2, 0x10, 0x1f ;  /* 0x0a001f0002077f89 */ /* 0x000ea200000e0000 */
[----:B------:R-:W-:Y:S02]  /*0e70*/  @!P2 SHF.R.U32.HI R4, RZ, 0x2, R6 ;  /* 0x00000002ff04a819 */ /* 0x000fe40000011606 */
[----:B-1----:R-:W-:Y:S01]  /*0e80*/  @!P2 LEA R5, R8, R5, 0x18 ;  /* 0x000000050805a211 */ /* 0x002fe200078ec0ff */
[----:B0-----:R-:W0:Y:S01]  /*0e90*/  SHFL.DOWN PT, R10, R3, 0x10, 0x1f ;  /* 0x0a001f00030a7f89 */ /* 0x001e2200000e0000 */
[----:B------:R-:W-:-:S05]  /*0ea0*/  @!P2 LOP3.LUT R4, R4, 0xf8, RZ, 0xc0, !PT ;  /* 0x000000f80404a812 */ /* 0x000fca00078ec0ff */
[----:B------:R-:W-:Y:S01]  /*0eb0*/  @!P2 IMAD.IADD R4, R4, 0x1, R5 ;  /* 0x000000010404a824 */ /* 0x000fe200078e0205 */
[----:B--2---:R-:W-:-:S04]  /*0ec0*/  FSETP.GEU.AND P0, PT, R2, R7, PT ;  /* 0x000000070200720b */ /* 0x004fc80003f0e000 */
        /* <DEDUP_REMOVED lines=12> */
[----:B--2---:R-:W0:Y:S04]  /*0f90*/  LDS.128 R4, [UR4+0x10] ;  /* 0x00001004ff047984 */ /* 0x004e280008000c00 */
[----:B------:R-:W1:Y:S01]  /*0fa0*/  LDS.128 R8, [UR4+0x20] ;  /* 0x00002004ff087984 */ /* 0x000e620008000c00 */
        /* <DEDUP_REMOVED lines=16> */
[----:B------:R-:W-:Y:S01]  /*10b0*/  FSETP.GEU.AND P3, PT, R2, R10, PT ;  /* 0x0000000a0200720b */ /* 0x000fe20003f6e000 */
[----:B------:R-:W1:-:S12]  /*10c0*/  LDS.64 R8, [UR4+0x40] ;  /* 0x00004004ff087984 */ /* 0x000e580008000a00 */
        /* <DEDUP_REMOVED lines=14> */
[----:B-1----:R-:W-:-:S13]  /*11b0*/  FSETP.GEU.AND P2, PT, R2, R8, PT ;  /* 0x000000080200720b */ /* 0x002fda0003f4e000 */
[----:B------:R-:W-:Y:S05]  /*11c0*/  @!P2 BRA `(.L_x_50) ;  /* 0x0000002000d4a947 */ /* 0x000fea0003800000 */
[----:B------:R-:W-:-:S04]  /*11d0*/  ISETP.GE.AND P0, PT, R3, R9, PT ;  /* 0x000000090300720c */ /* 0x000fc80003f06270 */
[----:B------:R-:W-:-:S04]  /*11e0*/  FSETP.GEU.AND P0, PT, R8, R2, !P0 ;  /* 0x000000020800720b */ /* 0x000fc8000470e000 */
[----:B------:R-:W-:Y:S02]  /*11f0*/  SEL R3, R3, R9, P0 ;  /* 0x0000000903037207 */ /* 0x000fe40000000000 */
[----:B------:R-:W-:Y:S01]  /*1200*/  FSEL R2, R2, R8, P0 ;  /* 0x0000000802027208 */ /* 0x000fe20000000000 */
[----:B------:R-:W-:Y:S06]  /*1210*/  BRA `(.L_x_50) ;  /* 0x0000002000c07947 */ /* 0x000fec0003800000 */
.L_x_49:
[----:B------:R-:W-:Y:S01]  /*1220*/  LOP3.LUT R4, R6, 0x3e0, RZ, 0xc0, !PT ;  /* 0x000003e006047812 */ /* 0x000fe200078ec0ff */
[----:B0-----:R-:W0:Y:S04]  /*1230*/  S2R R11, SR_LANEID ;  /* 0x00000000000b7919 */ /* 0x001e280000000000 */
[----:B------:R-:W-:Y:S01]  /*1240*/  VIADD R8, R4, 0x20 ;  /* 0x0000002004087836 */ /* 0x000fe20000000000 */
[----:B------:R-:W-:-:S04]  /*1250*/  LOP3.LUT R4, RZ, R4, RZ, 0x33, !PT ;  /* 0x00000004ff047212 */ /* 0x000fc800078e33ff */
[----:B------:R-:W-:Y:S01]  /*1260*/  ISETP.GT.AND P0, PT, R8, R5, PT ;  /* 0x000000050800720c */ /* 0x000fe20003f04270 */
[----:B------:R-:W-:-:S05]  /*1270*/  IMAD.IADD R4, R5, 0x1, R4 ;  /* 0x0000000105047824 */ /* 0x000fca00078e0204 */
        /* <DEDUP_REMOVED lines=56> */
[C---:B------:R-:W-:Y:S02]  /*1600*/  ISETP.GE.AND P0, PT, R5.reuse, 0x21, PT ;  /* 0x000000210500780c */ /* 0x040fe40003f06270 */
[C---:B------:R-:W-:Y:S02]  /*1610*/  ISETP.GE.AND P6, PT, R5.reuse, 0x41, PT ;  /* 0x000000410500780c */ /* 0x040fe40003fc6270 */
[C---:B------:R-:W-:Y:S02]  /*1620*/  ISETP.GE.AND P5, PT, R5.reuse, 0x61, PT ;  /* 0x000000610500780c */ /* 0x040fe40003fa6270 */
[C---:B------:R-:W-:Y:S02]  /*1630*/  ISETP.GE.AND P2, PT, R5.reuse, 0x81, PT ;  /* 0x000000810500780c */ /* 0x040fe40003f46270 */
[----:B------:R-:W-:-:S05]  /*1640*/  ISETP.GE.AND P3, PT, R5, 0xa1, PT ;  /* 0x000000a10500780c */ /* 0x000fca0003f66270 */
[----:B------:R-:W-:Y:S08]  /*1650*/  @!P0 BRA `(.L_x_51) ;  /* 0x0000000000248947 */ /* 0x000ff00003800000 */
        /* <DEDUP_REMOVED lines=9> */
.L_x_51:
[----:B------:R-:W-:Y:S01]  /*16f0*/  ISETP.GE.AND P4, PT, R5, 0xc1, PT ;  /* 0x000000c10500780c */ /* 0x000fe20003f86270 */
[----:B------:R-:W-:-:S12]  /*1700*/  @!P6 BRA `(.L_x_52) ;  /* 0x000000000028e947 */ /* 0x000fd80003800000 */
[----:B------:R-:W0:Y:S01]  /*1710*/  S2UR UR5, SR_CgaCtaId ;  /* 0x00000000000579c3 */ /* 0x000e220000008800 */
[----:B------:R-:W-:Y:S02]  /*1720*/  UMOV UR4, 0x400 ;  /* 0x0000040000047882 */ /* 0x000fe40000000000 */
[----:B0-----:R-:W-:-:S09]  /*1730*/  ULEA UR4, UR5, UR4, 0x18 ;  /* 0x0000000405047291 */ /* 0x001fd2000f8ec0ff */
[----:B-1----:R-:W0:Y:S02]  /*1740*/  LDS R7, [UR4+0x18] ;  /* 0x00001804ff077984 */ /* 0x002e240008000800 */
[----:B0-----:R-:W-:-:S13]  /*1750*/  FSETP.GEU.AND P6, PT, R2, R7, PT ;  /* 0x000000070200720b */ /* 0x001fda0003fce000 */
[----:B------:R-:W0:Y:S02]  /*1760*/  @P6 LDS R4, [UR4+0x1c] ;  /* 0x00001c04ff046984 */ /* 0x000e240008000800 */
[----:B0-----:R-:W-:-:S04]  /*1770*/  @P6 ISETP.GE.AND P0, PT, R3, R4, PT ;  /* 0x000000040300620c */ /* 0x001fc80003f06270 */
[----:B------:R-:W-:-:S04]  /*1780*/  @P6 FSETP.GEU.AND P0, PT, R7, R2, !P0 ;  /* 0x000000020700620b */ /* 0x000fc8000470e000 */
[----:B------:R-:W-:Y:S02]  /*1790*/  @P6 FSEL R2, R2, R7, P0 ;  /* 0x0000000702026208 */ /* 0x000fe40000000000 */
[----:B------:R-:W-:-:S07]  /*17a0*/  @P6 SEL R3, R3, R4, P0 ;  /* 0x0000000403036207 */ /* 0x000fce0000000000 */
.L_x_52:
[----:B------:R-:W-:Y:S01]  /*17b0*/  ISETP.GE.AND P6, PT, R5, 0xe1, PT ;  /* 0x000000e10500780c */ /* 0x000fe20003fc6270 */
[----:B------:R-:W-:-:S12]  /*17c0*/  @!P5 BRA `(.L_x_53) ;  /* 0x000000000024d947 */ /* 0x000fd80003800000 */
[----:B------:R-:W0:Y:S01]  /*17d0*/  S2UR UR5, SR_CgaCtaId ;  /* 0x00000000000579c3 */ /* 0x000e220000008800 */
[----:B------:R-:W-:Y:S02]  /*17e0*/  UMOV UR4, 0x400 ;  /* 0x0000040000047882 */ /* 0x000fe40000000000 */
[----:B0-----:R-:W-:-:S09]  /*17f0*/  ULEA UR4, UR5, UR4, 0x18 ;  /* 0x0000000405047291 */ /* 0x001fd2000f8ec0ff */
[----:B------:R-:W0:Y:S02]  /*1800*/  LDS.64 R4, [UR4+0x20] ;  /* 0x00002004ff047984 */ /* 0x000e240008000a00 */
[----:B0-----:R-:W-:-:S13]  /*1810*/  FSETP.GEU.AND P5, PT, R2, R4, PT ;  /* 0x000000040200720b */ /* 0x001fda0003fae000 */
[----:B------:R-:W-:-:S04]  /*1820*/  @P5 ISETP.GE.AND P0, PT, R3, R5, PT ;  /* 0x000000050300520c */ /* 0x000fc80003f06270 */
[----:B------:R-:W-:-:S04]  /*1830*/  @P5 FSETP.GEU.AND P0, PT, R4, R2, !P0 ;  /* 0x000000020400520b */ /* 0x000fc8000470e000 */
[----:B-1----:R-:W-:Y:S02]  /*1840*/  @P5 FSEL R2, R2, R4, P0 ;  /* 0x0000000402025208 */ /* 0x002fe40000000000 */
[----:B------:R-:W-:-:S07]  /*1850*/  @P5 SEL R3, R3, R5, P0 ;  /* 0x0000000503035207 */ /* 0x000fce0000000000 */
.L_x_53:
[----:B------:R-:W-:Y:S05]  /*1860*/  @!P2 BRA `(.L_x_54) ;  /* 0x000000000028a947 */ /* 0x000fea0003800000 */
        /* <DEDUP_REMOVED lines=10> */
.L_x_54:
[----:B------:R-:W-:Y:S05]  /*1910*/  @!P3 BRA `(.L_x_55) ;  /* 0x000000000024b947 */ /* 0x000fea0003800000 */
        /* <DEDUP_REMOVED lines=9> */
.L_x_55:
        /* <DEDUP_REMOVED lines=11> */
.L_x_56:
[----:B------:R-:W-:Y:S05]  /*1a60*/  @!P6 BRA `(.L_x_50) ;  /* 0x0000001800ace947 */ /* 0x000fea0003800000 */
[----:B------:R-:W0:Y:S01]  /*1a70*/  S2UR UR5, SR_CgaCtaId ;  /* 0x00000000000579c3 */ /* 0x000e220000008800 */
[----:B------:R-:W-:Y:S02]  /*1a80*/  UMOV UR4, 0x400 ;  /* 0x0000040000047882 */ /* 0x000fe40000000000 */
[----:B0-----:R-:W-:-:S09]  /*1a90*/  ULEA UR4, UR5, UR4, 0x18 ;  /* 0x0000000405047291 */ /* 0x001fd2000f8ec0ff */
[----:B------:R-:W0:Y:S02]  /*1aa0*/  LDS.64 R4, [UR4+0x40] ;  /* 0x00004004ff047984 */ /* 0x000e240008000a00 */
[----:B0-----:R-:W-:-:S13]  /*1ab0*/  FSETP.GEU.AND P0, PT, R2, R4, PT ;  /* 0x000000040200720b */ /* 0x001fda0003f0e000 */
[----:B------:R-:W-:Y:S05]  /*1ac0*/  @!P0 BRA `(.L_x_50) ;  /* 0x0000001800948947 */ /* 0x000fea0003800000 */
[----:B------:R-:W-:-:S04]  /*1ad0*/  ISETP.GE.AND P0, PT, R3, R5, PT ;  /* 0x000000050300720c */ /* 0x000fc80003f06270 */
[----:B------:R-:W-:-:S04]  /*1ae0*/  FSETP.GEU.AND P0, PT, R4, R2, !P0 ;  /* 0x000000020400720b */ /* 0x000fc8000470e000 */
[----:B-1----:R-:W-:Y:S02]  /*1af0*/  SEL R3, R3, R5, P0 ;  /* 0x0000000503037207 */ /* 0x002fe40000000000 */
[----:B------:R-:W-:Y:S01]  /*1b00*/  FSEL R2, R2, R4, P0 ;  /* 0x0000000402027208 */ /* 0x000fe20000000000 */
[----:B------:R-:W-:Y:S06]  /*1b10*/  BRA `(.L_x_50) ;  /* 0x0000001800807947 */ /* 0x000fec0003800000 */
.L_x_37:
[----:B------:R-:W0:Y:S01]  /*1b20*/  S2R R6, SR_TID.X ;  /* 0x0000000000067919 */ /* 0x000e220000002100 */
[----:B------:R-:W1:Y:S01]  /*1b30*/  LDC.64 R10, c[0x0][0x380] ;  /* 0x0000e000ff0a7b82 */ /* 0x000e620000000a00 */
[----:B------:R-:W2:Y:S01]  /*1b40*/  LDCU UR4, c[0x0][0x388] ;  /* 0x00007100ff0477ac */ /* 0x000ea20008000800 */
[----:B------:R-:W3:Y:S01]  /*1b50*/  LDCU UR5, c[0x0][0x3c8] ;  /* 0x00007900ff0577ac */ /* 0x000ee20008000800 */
[----:B0-----:R-:W-:-:S04]  /*1b60*/  IMAD.IADD R8, R7, 0x1, R6 ;  /* 0x0000000107087824 */ /* 0x001fc800078e0206 */
[----:B-1----:R-:W-:-:S05]  /*1b70*/  IMAD.WIDE.U32 R10, R8, 0x4, R10 ;  /* 0x00000004080a7825 */ /* 0x002fca00078e000a */
[----:B------:R-:W4:Y:S04]  /*1b80*/  LDG.E R3, desc[UR6][R10.64+0x400] ;  /* 0x000400060a037981 */ /* 0x000f28000c1e1900 */
[----:B------:R-:W4:Y:S04]  /*1b90*/  LDG.E R2, desc[UR6][R10.64] ;  /* 0x000000060a027981 */ /* 0x000f28000c1e1900 */
[----:B------:R-:W5:Y:S04]  /*1ba0*/  LDG.E R13, desc[UR6][R10.64+0x800] ;  /* 0x000800060a0d7981 */ /* 0x000f68000c1e1900 */
[----:B------:R-:W5:Y:S04]  /*1bb0*/  LDG.E R15, desc[UR6][R10.64+0xc00] ;  /* 0x000c00060a0f7981 */ /* 0x000f68000c1e1900 */
[----:B------:R-:W5:Y:S04]  /*1bc0*/  LDG.E R17, desc[UR6][R10.64+0x1000] ;  /* 0x001000060a117981 */ /* 0x000f68000c1e1900 */
[----:B------:R-:W5:Y:S04]  /*1bd0*/  LDG.E R19, desc[UR6][R10.64+0x1400] ;  /* 0x001400060a137981 */ /* 0x000f68000c1e1900 */
[----:B------:R-:W5:Y:S04]  /*1be0*/  LDG.E R21, desc[UR6][R10.64+0x1800] ;  /* 0x001800060a157981 */ /* 0x000f68000c1e1900 */
[----:B------:R-:W5:Y:S01]  /*1bf0*/  LDG.E R23, desc[UR6][R10.64+0x1c00] ;  /* 0x001c00060a177981 */ /* 0x000f62000c1e1900 */
[----:B--2---:R-:W-:Y:S01]  /*1c00*/  IMAD.U32 R9, RZ, RZ, UR4 ;  /* 0x00000004ff097e24 */ /* 0x004fe2000f8e00ff */
[----:B---3--:R-:W-:-:S03]  /*1c10*/  USHF.L.U32 UR5, UR5, 0xb, URZ ;  /* 0x0000000b05057899 */ /* 0x008fc600080006ff */
[----:B------:R-:W-:Y:S01]  /*1c20*/  IMAD.IADD R25, R8, 0x1, R9 ;  /* 0x0000000108197824 */ /* 0x000fe200078e0209 */
[----:B------:R-:W-:Y:S01]  /*1c30*/  USHF.R.S32.HI UR8, URZ, 0x1f, UR5 ;  /* 0x0000001fff087899 */ /* 0x000fe20008011405 */
[----:B----4-:R-:W-:-:S13]  /*1c40*/  FSETP.GEU.AND P1, PT, R2, R3, PT ;  /* 0x000000030200720b */ /* 0x010fda0003f2e000 */
[C---:B------:R-:W-:Y:S01]  /*1c50*/  @P1 ISETP.GE.AND P0, PT, R25.reuse, 0x7fffff00, PT ;  /* 0x7fffff001900180c */ /* 0x040fe20003f06270 */
[----:B------:R-:W-:-:S03]  /*1c60*/  @P1 VIADD R8, R25, 0x100 ;  /* 0x0000010019081836 */ /* 0x000fc60000000000 */
[----:B------:R-:W-:-:S04]  /*1c70*/  @P1 FSETP.GEU.AND P0, PT, R3, R2, !P0 ;  /* 0x000000020300120b */ /* 0x000fc8000470e000 */
[----:B------:R-:W-:Y:S01]  /*1c80*/  @P1 FSEL R2, R2, R3, P0 ;  /* 0x0000000302021208 */ /* 0x000fe20000000000 */
[----:B------:R-:W-:Y:S01]  /*1c90*/  IMAD.MOV.U32 R3, RZ, RZ, R25 ;  /* 0x000000ffff037224 */ /* 0x000fe200078e0019 */
[----:B------:R-:W-:Y:S02]  /*1ca0*/  @P1 SEL R3, R25, R8, P0 ;  /* 0x0000000819031207 */ /* 0x000fe40000000000 */
[----:B-----5:R-:W-:-:S13]  /*1cb0*/  FSETP.GEU.AND P2, PT, R2, R13, PT ;  /* 0x0000000d0200720b */ /* 0x020fda0003f4e000 */
        /* <DEDUP_REMOVED lines=24> */
[----:B------:R-:W-:-:S04]  /*1e40*/  ISETP.GE.U32.AND P1, PT, R12, UR5, PT ;  /* 0x000000050c007c0c */ /* 0x000fc8000bf26070 */
[----:B------:R-:W-:-:S07]  /*1e50*/  ISETP.GE.U32.AND.EX P1, PT, R14, UR8, PT, P1 ;  /* 0x000000080e007c0c */ /* 0x000fce000bf26110 */
        /* <DEDUP_REMOVED lines=10> */
[----:B------:R-:W-:Y:S01]  /*1f00*/  @P3 SEL R3, R3, R8, P0 ;  /* 0x0000000803033207 */ /* 0x000fe20000000000 */
[----:B------:R-:W-:Y:S06]  /*1f10*/  @!P1 BRA `(.L_x_57) ;  /* 0x0000001000089947 */ /* 0x000fec0003800000 */
[----:B------:R-:W-:Y:S01]  /*1f20*/  IADD3 R11, P2, PT, R7, UR5, RZ ;  /* 0x00000005070b7c10 */ /* 0x000fe2000ff5e0ff */
[----:B------:R-:W0:Y:S01]  /*1f30*/  LDCU UR9, c[0x0][0x388] ;  /* 0x00007100ff0977ac */ /* 0x000e220008000800 */
[C---:B------:R-:W-:Y:S02]  /*1f40*/  IADD3 R12, P1, PT, R4.reuse, -0x800, RZ ;  /* 0xfffff800040c7810 */ /* 0x040fe40007f3e0ff */
[----:B------:R-:W-:Y:S01]  /*1f50*/  LOP3.LUT R15, RZ, R6, RZ, 0x33, !PT ;  /* 0x00000006ff0f7212 */ /* 0x000fe200078e33ff */
[----:B------:R-:W-:Y:S01]  /*1f60*/  IMAD.X R8, RZ, RZ, UR8, P2 ;  /* 0x00000008ff087e24 */ /* 0x000fe200090e06ff */
[----:B------:R-:W-:Y:S01]  /*1f70*/  ISETP.GT.U32.AND P0, PT, R11, R12, PT ;  /* 0x0000000c0b00720c */ /* 0x000fe20003f04070 */
[----:B------:R-:W1:Y:S01]  /*1f80*/  LDCU.64 UR10, c[0x0][0x380] ;  /* 0x00007000ff0a77ac */ /* 0x000e620008000a00 */
[----:B------:R-:W-:Y:S02]  /*1f90*/  IADD3.X R13, PT, PT, R5, -0x1, RZ, P1, !PT ;  /* 0xffffffff050d7810 */ /* 0x000fe40000ffe4ff */
[----:B------:R-:W-:Y:S01]  /*1fa0*/  IADD3 R10, PT, PT, R4, -UR5, R15 ;  /* 0x80000005040a7c10 */ /* 0x000fe2000fffe00f */
[----:B------:R-:W-:Y:S01]  /*1fb0*/  UMOV UR4, URZ ;  /* 0x000000ff00047c82 */ /* 0x000fe20008000000 */
[----:B------:R-:W-:-:S03]  /*1fc0*/  ISETP.GT.U32.AND.EX P0, PT, R8, R13, PT, P0 ;  /* 0x0000000d0800720c */ /* 0x000fc60003f04100 */
[----:B------:R-:W-:-:S10]  /*1fd0*/  IMAD.IADD R10, R10, 0x1, -R7 ;  /* 0x000000010a0a7824 */ /* 0x000fd400078e0a07 */
[----:B01----:R-:W-:Y:S05]  /*1fe0*/  @P0 BRA `(.L_x_58) ;  /* 0x0000000400280947 */ /* 0x003fea0003800000 */
.L_x_59:
[----:B------:R-:W-:-:S05]  /*1ff0*/  IADD3 R5, P0, PT, R6, R11, RZ ;  /* 0x0000000b06057210 */ /* 0x000fca0007f1e0ff */
[----:B------:R-:W-:Y:S01]  /*2000*/  IMAD.X R14, RZ, RZ, R8, P0 ;  /* 0x000000ffff0e7224 */ /* 0x000fe200000e0608 */
[----:B------:R-:W-:-:S04]  /*2010*/  LEA R4, P0, R5, UR10, 0x2 ;  /* 0x0000000a05047c11 */ /* 0x000fc8000f8010ff */
[----:B------:R-:W-:-:S05]  /*2020*/  LEA.HI.X R5, R5, UR11, R14, 0x2, P0 ;  /* 0x0000000b05057c11 */ /* 0x000fca00080f140e */
[----:B------:R-:W2:Y:S04]  /*2030*/  LDG.E R19, desc[UR6][R4.64] ;  /* 0x0000000604137981 */ /* 0x000ea8000c1e1900 */
[----:B------:R-:W3:Y:S04]  /*2040*/  LDG.E R21, desc[UR6][R4.64+0x400] ;  /* 0x0004000604157981 */ /* 0x000ee8000c1e1900 */
[----:B------:R-:W4:Y:S04]  /*2050*/  LDG.E R23, desc[UR6][R4.64+0x800] ;  /* 0x0008000604177981 */ /* 0x000f28000c1e1900 */
[----:B------:R-:W5:Y:S04]  /*2060*/  LDG.E R25, desc[UR6][R4.64+0xc00] ;  /* 0x000c000604197981 */ /* 0x000f68000c1e1900 */
[----:B------:R-:W5:Y:S04]  /*2070*/  LDG.E R27, desc[UR6][R4.64+0x1000] ;  /* 0x00100006041b7981 */ /* 0x000f68000c1e1900 */
[----:B------:R-:W5:Y:S04]  /*2080*/  LDG.E R29, desc[UR6][R4.64+0x1400] ;  /* 0x00140006041d7981 */ /* 0x000f68000c1e1900 */
[----:B------:R-:W5:Y:S04]  /*2090*/  LDG.E R15, desc[UR6][R4.64+0x1800] ;  /* 0x00180006040f7981 */ /* 0x000f68000c1e1900 */
[----:B------:R0:W5:Y:S01]  /*20a0*/  LDG.E R17, desc[UR6][R4.64+0x1c00] ;  /* 0x001c000604117981 */ /* 0x000162000c1e1900 */
[----:B------:R-:W-:-:S05]  /*20b0*/  IMAD.U32 R9, RZ, RZ, UR9 ;  /* 0x00000009ff097e24 */ /* 0x000fca000f8e00ff */
[----:B------:R-:W-:Y:S02]  /*20c0*/  IADD3 R16, PT, PT, R6, R9, R11 ;  /* 0x0000000906107210 */ /* 0x000fe40007ffe00b */
[----:B--2---:R-:W-:-:S13]  /*20d0*/  FSETP.GEU.AND P1, PT, R2, R19, PT ;  /* 0x000000130200720b */ /* 0x004fda0003f2e000 */
        /* <DEDUP_REMOVED lines=34> */
[----:B------:R-:W-:Y:S01]  /*2300*/  FSETP.GEU.AND P1, PT, R2, R15, PT ;  /* 0x0000000f0200720b */ /* 0x000fe20003f2e000 */
[----:B------:R-:W0:-:S12]  /*2310*/  LDC.64 R4, c[0x0][0x3c0] ;  /* 0x0000f000ff047b82 */ /* 0x000e180000000a00 */
[----:B------:R-:W-:-:S05]  /*2320*/  @P1 VIADD R14, R16, 0x600 ;  /* 0x00000600100e1836 */ /* 0x000fca0000000000 */
[----:B------:R-:W-:-:S04]  /*2330*/  @P1 ISETP.GE.AND P0, PT, R3, R14, PT ;  /* 0x0000000e0300120c */ /* 0x000fc80003f06270 */
[----:B------:R-:W-:-:S04]  /*2340*/  @P1 FSETP.GEU.AND P0, PT, R15, R2, !P0 ;  /* 0x000000020f00120b */ /* 0x000fc8000470e000 */
[----:B------:R-:W-:Y:S02]  /*2350*/  @P1 FSEL R2, R2, R15, P0 ;  /* 0x0000000f02021208 */ /* 0x000fe40000000000 */
[----:B0-----:R-:W-:Y:S02]  /*2360*/  IADD3 R15, P3, PT, -R11, R4, RZ ;  /* 0x000000040b0f7210 */ /* 0x001fe40007f7e1ff */
[----:B------:R-:W-:Y:S02]  /*2370*/  FSETP.GEU.AND P2, PT, R2, R17, PT ;  /* 0x000000110200720b */ /* 0x000fe40003f4e000 */
[----:B------:R-:W-:Y:S02]  /*2380*/  @P1 SEL R3, R3, R14, P0 ;  /* 0x0000000e03031207 */ /* 0x000fe40000000000 */
[----:B------:R-:W-:Y:S01]  /*2390*/  ISETP.GE.U32.AND P1, PT, R15, UR5, PT ;  /* 0x000000050f007c0c */ /* 0x000fe2000bf26070 */
[----:B------:R-:W-:-:S05]  /*23a0*/  IMAD.X R15, R5, 0x1, ~R8, P3 ;  /* 0x00000001050f7824 */ /* 0x000fca00018e0e08 */
[----:B------:R-:W-:-:S03]  /*23b0*/  ISETP.GE.U32.AND.EX P1, PT, R15, UR8, PT, P1 ;  /* 0x000000080f007c0c */ /* 0x000fc6000bf26110 */
[----:B------:R-:W-:-:S05]  /*23c0*/  @P2 VIADD R14, R16, 0x700 ;  /* 0x00000700100e2836 */ /* 0x000fca0000000000 */
[----:B------:R-:W-:-:S04]  /*23d0*/  @P2 ISETP.GE.AND P0, PT, R3, R14, PT ;  /* 0x0000000e0300220c */ /* 0x000fc80003f06270 */
[----:B------:R-:W-:-:S04]  /*23e0*/  @P2 FSETP.GEU.AND P0, PT, R17, R2, !P0 ;  /* 0x000000021100220b */ /* 0x000fc8000470e000 */
[----:B------:R-:W-:Y:S02]  /*23f0*/  @P2 FSEL R2, R2, R17, P0 ;  /* 0x0000001102022208 */ /* 0x000fe40000000000 */
[----:B------:R-:W-:Y:S01]  /*2400*/  @P2 SEL R3, R3, R14, P0 ;  /* 0x0000000e03032207 */ /* 0x000fe20000000000 */
[----:B------:R-:W-:Y:S06]  /*2410*/  @!P1 BRA `(.L_x_57) ;  /* 0x0000000800c89947 */ /* 0x000fec0003800000 */
[----:B------:R-:W-:Y:S01]  /*2420*/  IADD3 R11, P0, PT, R11, UR5, RZ ;  /* 0x000000050b0b7c10 */ /* 0x000fe2000ff1e0ff */
[----:B------:R-:W-:Y:S01]  /*2430*/  UIADD3 UR4, UPT, UPT, UR4, 0x1, URZ ;  /* 0x0000000104047890 */ /* 0x000fe2000fffe0ff */
[----:B------:R-:W-:Y:S02]  /*2440*/  VIADD R10, R10, -UR5 ;  /* 0x800000050a0a7c36 */ /* 0x000fe40008000000 */
[----:B------:R-:W-:Y:S02]  /*2450*/  IADD3.X R8, PT, PT, R8, UR8, RZ, P0, !PT ;  /* 0x0000000808087c10 */ /* 0x000fe400087fe4ff */
[----:B------:R-:W-:-:S04]  /*2460*/  ISETP.GT.U32.AND P0, PT, R11, R12, PT ;  /* 0x0000000c0b00720c */ /* 0x000fc80003f04070 */
[----:B------:R-:W-:-:S13]  /*2470*/  ISETP.GT.U32.AND.EX P0, PT, R8, R13, PT, P0 ;  /* 0x0000000d0800720c */ /* 0x000fda0003f04100 */
[----:B------:R-:W-:Y:S05]  /*2480*/  @!P0 BRA `(.L_x_59) ;  /* 0xfffffff800d88947 */ /* 0x000fea000383ffff */
.L_x_58:
[----:B------:R-:W-:Y:S01]  /*2490*/  IMAD.IADD R13, R4, 0x1, -R11 ;  /* 0x00000001040d7824 */ /* 0x000fe200078e0a0b */
[----:B------:R-:W-:Y:S01]  /*24a0*/  ISETP.GE.U32.AND P1, PT, R11, R4, PT ;  /* 0x000000040b00720c */ /* 0x000fe20003f26070 */
[----:B------:R-:W0:Y:S01]  /*24b0*/  LDCU UR12, c[0x0][0x388] ;  /* 0x00007100ff0c77ac */ /* 0x000e220008000800 */
[----:B------:R-:W-:Y:S02]  /*24c0*/  BSSY.RECONVERGENT B1, `(.L_x_57) ;  /* 0x00000a7000017945 */ /* 0x000fe40003800200 */
[----:B------:R-:W-:Y:S01]  /*24d0*/  ISETP.GE.AND P0, PT, R6, R13, PT ;  /* 0x0000000d0600720c */ /* 0x000fe20003f06270 */
[----:B------:R-:W1:Y:S03]  /*24e0*/  LDCU.64 UR8, c[0x0][0x380] ;  /* 0x00007000ff0877ac */ /* 0x000e660008000a00 */
[----:B------:R-:W-:-:S13]  /*24f0*/  ISETP.GE.U32.OR.EX P0, PT, R8, R5, P0, P1 ;  /* 0x000000050800720c */ /* 0x000fda0000706510 */
[----:B0-----:R-:W-:Y:S05]  /*2500*/  @P0 BRA `(.L_x_60) ;  /* 0x0000000800880947 */ /* 0x001fea0003800000 */
[----:B------:R-:W0:Y:S01]  /*2510*/  LDC R12, c[0x0][0x3c8] ;  /* 0x0000f200ff0c7b82 */ /* 0x000e220000000800 */
[----:B------:R-:W-:Y:S01]  /*2520*/  LOP3.LUT R5, RZ, R6, RZ, 0x33, !PT ;  /* 0x00000006ff057212 */ /* 0x000fe200078e33ff */
[----:B------:R-:W-:Y:S04]  /*2530*/  BSSY.RECONVERGENT B2, `(.L_x_61) ;  /* 0x0000050000027945 */ /* 0x000fe80003800200 */
[----:B------:R-:W-:-:S05]  /*2540*/  IMAD.IADD R4, R5, 0x1, R4 ;  /* 0x0000000105047824 */ /* 0x000fca00078e0204 */
[----:B------:R-:W-:Y:S01]  /*2550*/  IADD3 R7, PT, PT, R4, -UR5, -R7 ;  /* 0x8000000504077c10 */ /* 0x000fe2000fffe807 */
[----:B0-----:R-:W-:-:S04]  /*2560*/  IMAD R12, R12, UR4, RZ ;  /* 0x000000040c0c7c24 */ /* 0x001fc8000f8e02ff */
[----:B------:R-:W-:Y:S02]  /*2570*/  IMAD R7, R12, -0x800, R7 ;  /* 0xfffff8000c077824 */ /* 0x000fe400078e0207 */
[----:B------:R-:W-:-:S03]  /*2580*/  IMAD.MOV.U32 R12, RZ, RZ, R6 ;  /* 0x000000ffff0c7224 */ /* 0x000fc600078e0006 */
[C---:B------:R-:W-:Y:S02]  /*2590*/  ISETP.GE.U32.AND P0, PT, R7.reuse, 0x700, PT ;  /* 0x000007000700780c */ /* 0x040fe40003f06070 */
[----:B------:R-:W-:-:S04]  /*25a0*/  LEA.HI R5, R7, 0x1, RZ, 0x18 ;  /* 0x0000000107057811 */ /* 0x000fc800078fc0ff */
[----:B------:R-:W-:-:S04]  /*25b0*/  LOP3.LUT R17, R5, 0x7, RZ, 0xc0, !PT ;  /* 0x0000000705117812 */ /* 0x000fc800078ec0ff */
[----:B------:R-:W-:-:S03]  /*25c0*/  ISETP.NE.AND P1, PT, R17, RZ, PT ;  /* 0x000000ff1100720c */ /* 0x000fc60003f25270 */
[----:B------:R-:W-:Y:S10]  /*25d0*/  @!P0 BRA `(.L_x_62) ;  /* 0x0000000400148947 */ /* 0x000ff40003800000 */
[----:B------:R-:W-:Y:S01]  /*25e0*/  LEA.HI R10, R10, 0x1, RZ, 0x18 ;  /* 0x000000010a0a7811 */ /* 0x000fe200078fc0ff */
[----:B------:R-:W-:-:S03]  /*25f0*/  IMAD.MOV.U32 R12, RZ, RZ, R6 ;  /* 0x000000ffff0c7224 */ /* 0x000fc600078e0006 */
[----:B------:R-:W-:-:S05]  /*2600*/  LOP3.LUT R10, R10, 0x1fffff8, RZ, 0xc0, !PT ;  /* 0x01fffff80a0a7812 */ /* 0x000fca00078ec0ff */
[----:B------:R-:W-:-:S07]  /*2610*/  IMAD.MOV R7, RZ, RZ, -R10 ;  /* 0x000000ffff077224 */ /* 0x000fce00078e0a0a */
.L_x_63:
[----:B------:R-:W-:-:S05]  /*2620*/  IADD3 R10, P0, PT, R12, R11, RZ ;  /* 0x0000000b0c0a7210 */ /* 0x000fca0007f1e0ff */
[----:B------:R-:W-:Y:S01]  /*2630*/  IMAD.X R9, RZ, RZ, R8, P0 ;  /* 0x000000ffff097224 */ /* 0x000fe200000e0608 */
[----:B-1----:R-:W-:-:S04]  /*2640*/  LEA R14, P0, R10, UR8, 0x2 ;  /* 0x000000080a0e7c11 */ /* 0x002fc8000f8010ff */
        /* <DEDUP_REMOVED lines=8> */
[----:B------:R-:W5:Y:S01]  /*26d0*/  LDG.E R18, desc[UR6][R14.64+0x1c00] ;  /* 0x001c00060e127981 */ /* 0x000f62000c1e1900 */
[----:B------:R-:W-:-:S02]  /*26e0*/  IMAD.U32 R9, RZ, RZ, UR12 ;  /* 0x0000000cff097e24 */ /* 0x000fc4000f8e00ff */
[----:B------:R-:W-:Y:S02]  /*26f0*/  VIADD R7, R7, 0x8 ;  /* 0x0000000807077836 */ /* 0x000fe40000000000 */
[----:B------:R-:W-:Y:S02]  /*2700*/  IMAD.IADD R16, R10, 0x1, R9 ;  /* 0x000000010a107824 */ /* 0x000fe400078e0209 */
[----:B------:R-:W-:Y:S01]  /*2710*/  VIADD R12, R12, 0x800 ;  /* 0x000008000c0c7836 */ /* 0x000fe20000000000 */
        /* <DEDUP_REMOVED lines=12> */
[----:B------:R-:W-:-:S05]  /*27e0*/  @P2 VIADD R10, R16, 0x200 ;  /* 0x00000200100a2836 */ /* 0x000fca0000000000 */
        /* <DEDUP_REMOVED lines=33> */
[----:B------:R-:W-:Y:S02]  /*2a00*/  @P3 FSEL R2, R2, R18, P0 ;  /* 0x0000001202023208 */ /* 0x000fe40000000000 */
[----:B------:R-:W-:Y:S01]  /*2a10*/  @P3 SEL R3, R3, R10, P0 ;  /* 0x0000000a03033207 */ /* 0x000fe20000000000 */
[----:B------:R-:W-:Y:S06]  /*2a20*/  @P2 BRA `(.L_x_63) ;  /* 0xfffffff800fc2947 */ /* 0x000fec000383ffff */
.L_x_62:
[----:B-1----:R-:W-:Y:S05]  /*2a30*/  BSYNC.RECONVERGENT B2 ;  /* 0x0000000000027941 */ /* 0x002fea0003800200 */
.L_x_61:
[----:B------:R-:W-:Y:S05]  /*2a40*/  @!P1 BRA `(.L_x_60) ;  /* 0x0000000400389947 */ /* 0x000fea0003800000 */
[----:B------:R-:W-:Y:S01]  /*2a50*/  ISETP.GE.U32.AND P0, PT, R17, 0x4, PT ;  /* 0x000000041100780c */ /* 0x000fe20003f06070 */
[----:B------:R-:W-:Y:S01]  /*2a60*/  BSSY.RECONVERGENT B2, `(.L_x_64) ;  /* 0x0000025000027945 */ /* 0x000fe20003800200 */
[----:B------:R-:W-:-:S11]  /*2a70*/  LOP3.LUT P1, R18, R5, 0x3, RZ, 0xc0, !PT ;  /* 0x0000000305127812 */ /* 0x000fd6000782c0ff */
[----:B------:R-:W-:Y:S05]  /*2a80*/  @!P0 BRA `(.L_x_65) ;  /* 0x0000000000888947 */ /* 0x000fea0003800000 */
[----:B------:R-:W0:Y:S01]  /*2a90*/  LDCU.64 UR10, c[0x0][0x380] ;  /* 0x00007000ff0a77ac */ /* 0x000e220008000a00 */
[----:B------:R-:W-:-:S05]  /*2aa0*/  IADD3 R10, P0, PT, R12, R11, RZ ;  /* 0x0000000b0c0a7210 */ /* 0x000fca0007f1e0ff */
[----:B------:R-:W-:Y:S01]  /*2ab0*/  IMAD.X R5, RZ, RZ, R8, P0 ;  /* 0x000000ffff057224 */ /* 0x000fe200000e0608 */
[----:B0-----:R-:W-:-:S04]  /*2ac0*/  LEA R14, P0, R10, UR10, 0x2 ;  /* 0x0000000a0a0e7c11 */ /* 0x001fc8000f8010ff */
[----:B------:R-:W-:-:S05]  /*2ad0*/  LEA.HI.X R15, R10, UR11, R5, 0x2, P0 ;  /* 0x0000000b0a0f7c11 */ /* 0x000fca00080f1405 */
[----:B------:R-:W2:Y:S04]  /*2ae0*/  LDG.E R5, desc[UR6][R14.64] ;  /* 0x000000060e057981 */ /* 0x000ea8000c1e1900 */
[----:B------:R-:W3:Y:S04]  /*2af0*/  LDG.E R7, desc[UR6][R14.64+0x400] ;  /* 0x000400060e077981 */ /* 0x000ee8000c1e1900 */
[----:B------:R-:W4:Y:S04]  /*2b00*/  LDG.E R13, desc[UR6][R14.64+0x800] ;  /* 0x000800060e0d7981 */ /* 0x000f28000c1e1900 */
[----:B------:R-:W5:Y:S01]  /*2b10*/  LDG.E R17, desc[UR6][R14.64+0xc00] ;  /* 0x000c00060e117981 */ /* 0x000f62000c1e1900 */
[----:B------:R-:W-:-:S02]  /*2b20*/  IMAD.IADD R16, R10, 0x1, R9 ;  /* 0x000000010a107824 */ /* 0x000fc400078e0209 */
        /* <DEDUP_REMOVED lines=23> */
[----:B------:R-:W-:-:S07]  /*2ca0*/  @P3 SEL R3, R3, R10, P0 ;  /* 0x0000000a03033207 */ /* 0x000fce0000000000 */
.L_x_65:
[----:B------:R-:W-:Y:S05]  /*2cb0*/  BSYNC.RECONVERGENT B2 ;  /* 0x0000000000027941 */ /* 0x000fea0003800200 */
.L_x_64:
[----:B------:R-:W-:Y:S05]  /*2cc0*/  @!P1 BRA `(.L_x_60) ;  /* 0x0000000000989947 */ /* 0x000fea0003800000 */
[----:B------:R-:W-:Y:S01]  /*2cd0*/  ISETP.NE.AND P0, PT, R18, 0x1, PT ;  /* 0x000000011200780c */ /* 0x000fe20003f05270 */
[----:B------:R-:W-:Y:S01]  /*2ce0*/  BSSY.RECONVERGENT B2, `(.L_x_66) ;  /* 0x0000017000027945 */ /* 0x000fe20003800200 */
[----:B------:R-:W-:-:S11]  /*2cf0*/  LOP3.LUT P1, RZ, R4, 0x100, RZ, 0xc0, !PT ;  /* 0x0000010004ff7812 */ /* 0x000fd6000782c0ff */
[----:B------:R-:W-:Y:S05]  /*2d00*/  @!P0 BRA `(.L_x_67) ;  /* 0x0000000000508947 */ /* 0x000fea0003800000 */
[----:B------:R-:W0:Y:S01]  /*2d10*/  LDCU.64 UR10, c[0x0][0x380] ;  /* 0x00007000ff0a77ac */ /* 0x000e220008000a00 */
[----:B------:R-:W-:-:S05]  /*2d20*/  IADD3 R10, P0, PT, R12, R11, RZ ;  /* 0x0000000b0c0a7210 */ /* 0x000fca0007f1e0ff */
[----:B------:R-:W-:Y:S01]  /*2d30*/  IMAD.X R5, RZ, RZ, R8, P0 ;  /* 0x000000ffff057224 */ /* 0x000fe200000e0608 */
[----:B0-----:R-:W-:-:S04]  /*2d40*/  LEA R4, P0, R10, UR10, 0x2 ;  /* 0x0000000a0a047c11 */ /* 0x001fc8000f8010ff */
[----:B------:R-:W-:-:S05]  /*2d50*/  LEA.HI.X R5, R10, UR11, R5, 0x2, P0 ;  /* 0x0000000b0a057c11 */ /* 0x000fca00080f1405 */
[----:B------:R-:W2:Y:S04]  /*2d60*/  LDG.E R7, desc[UR6][R4.64] ;  /* 0x0000000604077981 */ /* 0x000ea8000c1e1900 */
[----:B------:R-:W3:Y:S01]  /*2d70*/  LDG.E R13, desc[UR6][R4.64+0x400] ;  /* 0x00040006040d7981 */ /* 0x000ee2000c1e1900 */
        /* <DEDUP_REMOVED lines=12> */
[----:B------:R-:W-:-:S07]  /*2e40*/  @P3 SEL R3, R3, R10, P0 ;  /* 0x0000000a03033207 */ /* 0x000fce0000000000 */
.L_x_67:
[----:B------:R-:W-:Y:S05]  /*2e50*/  BSYNC.RECONVERGENT B2 ;  /* 0x0000000000027941 */ /* 0x000fea0003800200 */
.L_x_66:
[----:B------:R-:W-:Y:S05]  /*2e60*/  @P1 BRA `(.L_x_60) ;  /* 0x0000000000301947 */ /* 0x000fea0003800000 */
[----:B------:R-:W0:Y:S01]  /*2e70*/  LDCU.64 UR10, c[0x0][0x380] ;  /* 0x00007000ff0a77ac */ /* 0x000e220008000a00 */
[----:B------:R-:W-:-:S05]  /*2e80*/  IADD3 R10, P0, PT, R12, R11, RZ ;  /* 0x0000000b0c0a7210 */ /* 0x000fca0007f1e0ff */
[----:B------:R-:W-:Y:S01]  /*2e90*/  IMAD.X R5, RZ, RZ, R8, P0 ;  /* 0x000000ffff057224 */ /* 0x000fe200000e0608 */
[----:B0-----:R-:W-:-:S04]  /*2ea0*/  LEA R4, P0, R10, UR10, 0x2 ;  /* 0x0000000a0a047c11 */ /* 0x001fc8000f8010ff */
[----:B------:R-:W-:-:S06]  /*2eb0*/  LEA.HI.X R5, R10, UR11, R5, 0x2, P0 ;  /* 0x0000000b0a057c11 */ /* 0x000fcc00080f1405 */
[----:B------:R-:W2:Y:S01]  /*2ec0*/  LDG.E R5, desc[UR6][R4.64] ;  /* 0x0000000604057981 */ /* 0x000ea2000c1e1900 */
[----:B------:R-:W-:Y:S01]  /*2ed0*/  IMAD.IADD R10, R10, 0x1, R9 ;  /* 0x000000010a0a7824 */ /* 0x000fe200078e0209 */
[----:B--2---:R-:W-:-:S13]  /*2ee0*/  FSETP.GEU.AND P1, PT, R2, R5, PT ;  /* 0x000000050200720b */ /* 0x004fda0003f2e000 */
[----:B------:R-:W-:-:S04]  /*2ef0*/  @P1 ISETP.GE.AND P0, PT, R3, R10, PT ;  /* 0x0000000a0300120c */ /* 0x000fc80003f06270 */
[----:B------:R-:W-:-:S04]  /*2f00*/  @P1 FSETP.GEU.AND P0, PT, R5, R2, !P0 ;  /* 0x000000020500120b */ /* 0x000fc8000470e000 */
[----:B------:R-:W-:Y:S02]  /*2f10*/  @P1 FSEL R2, R2, R5, P0 ;  /* 0x0000000502021208 */ /* 0x000fe40000000000 */
[----:B------:R-:W-:-:S07]  /*2f20*/  @P1 SEL R3, R3, R10, P0 ;  /* 0x0000000a03031207 */ /* 0x000fce0000000000 */
.L_x_60:
[----:B-1----:R-:W-:Y:S05]  /*2f30*/  BSYNC.RECONVERGENT B1 ;  /* 0x0000000000017941 */ /* 0x002fea0003800200 */
.L_x_57:
        /* <DEDUP_REMOVED lines=90> */
[----:B------:R-:W-:-:S04]  /*34e0*/  @P2 ISETP.GE.AND P0, PT, R3, R9, PT ;  /* 0x000000090300220c */ /* 0x000fc80003f06270 */
[----:B------:R-:W-:-:S04]  /*34f0*/  @P2 FSETP.GEU.AND P0, PT, R8, R2, !P0 ;  /* 0x000000020800220b */ /* 0x000fc8000470e000 */
[----:B------:R-:W-:Y:S02]  /*3500*/  @P2 SEL R3, R3, R9, P0 ;  /* 0x0000000903032207 */ /* 0x000fe40000000000 */
[----:B------:R-:W-:-:S07]  /*3510*/  @P2 FSEL R2, R2, R8, P0 ;  /* 0x0000000802022208 */ /* 0x000fce0000000000 */
.L_x_50:
[----:B------:R-:W-:Y:S05]  /*3520*/  BSYNC.RECONVERGENT B0 ;  /* 0x0000000000007941 */ /* 0x000fea0003800200 */
.L_x_36:
[----:B------:R-:W-:Y:S05]  /*3530*/  @P1 EXIT ;  /* 0x000000000000194d */ /* 0x000fea0003800000 */
[----:B--2---:R-:W2:Y:S02]  /*3540*/  LDC.64 R4, c[0x0][0x390] ;  /* 0x0000e400ff047b82 */ /* 0x004ea40000000a00 */
[----:B--2---:R-:W-:-:S05]  /*3550*/  IMAD.WIDE.U32 R4, R0, 0x8, R4 ;  /* 0x0000000800047825 */ /* 0x004fca00078e0004 */
[----:B------:R-:W-:Y:S04]  /*3560*/  STG.E desc[UR6][R4.64], R2 ;  /* 0x0000000204007986 */ /* 0x000fe8000c101906 */
[----:B------:R-:W-:Y:S01]  /*3570*/  STG.E desc[UR6][R4.64+0x4], R3 ;  /* 0x0000040304007986 */ /* 0x000fe2000c101906 */
[----:B------:R-:W-:Y:S05]  /*3580*/  EXIT ;  /* 0x000000000000794d */ /* 0x000fea0003800000 */
.L_x_68:
        /* <DEDUP_REMOVED lines=15> */
.L_x_1379:


//--------------------- .text._ZN3cub18CUB_300001_SM_10006detail6reduce28DeviceReduceSingleTileKernelINS2_10policy_hubIN4cuda3std3__45tupleIJfiEEEy13smaller_tupleIfEE10Policy1000EN6thrust24THRUST_300001_SM_1000_NS12zip_iteratorINS8_IJNSF_6detail15normal_iteratorINSF_10device_ptrIfEEEENSF_17counting_iteratorIiNSF_11use_defaultESN_SN_EEEEEEEPS9_ySB_S9_S9_NS7_10__identityEEEvT0_T1_T2_T3_T4_T6_ --------------------------
	.section	.text._ZN3cub18CUB_300001_SM_10006detail6reduce28DeviceReduceSingleTileKernelINS2_10policy_hubIN4cuda3std3__45tupleIJfiEEEy13smaller_tupleIfEE10Policy1000EN6thrust24THRUST_300001_SM_1000_NS12zip_iteratorINS8_IJNSF_6detail15normal_iteratorINSF_10device_ptrIfEEEENSF_17counting_iteratorIiNSF_11use_defaultESN_SN_EEEEEEEPS9_ySB_S9_S9_NS7_10__identityEEEvT0_T1_T2_T3_T4_T6_,"ax",@progbits
	.align	128
        .global         _ZN3cub18CUB_300001_SM_10006detail6reduce28DeviceReduceSingleTileKernelINS2_10policy_hubIN4cuda3std3__45tupleIJfiEEEy13smaller_tupleIfEE10Policy1000EN6thrust24THRUST_300001_SM_1000_NS12zip_iteratorINS8_IJNSF_6detail15normal_iteratorINSF_10device_ptrIfEEEENSF_17counting_iteratorIiNSF_11use_defaultESN_SN_EEEEEEEPS9_ySB_S9_S9_NS7_10__identityEEEvT0_T1_T2_T3_T4_T6_
        .type           _ZN3cub18CUB_300001_SM_10006detail6reduce28DeviceReduceSingleTileKernelINS2_10policy_hubIN4cuda3std3__45tupleIJfiEEEy13smaller_tupleIfEE10Policy1000EN6thrust24THRUST_300001_SM_1000_NS12zip_iteratorINS8_IJNSF_6detail15normal_iteratorINSF_10device_ptrIfEEEENSF_17counting_iteratorIiNSF_11use_defaultESN_SN_EEEEEEEPS9_ySB_S9_S9_NS7_10__identityEEEvT0_T1_T2_T3_T4_T6_,@function
        .size           _ZN3cub18CUB_300001_SM_10006detail6reduce28DeviceReduceSingleTileKernelINS2_10policy_hubIN4cuda3std3__45tupleIJfiEEEy13smaller_tupleIfEE10Policy1000EN6thrust24THRUST_300001_SM_1000_NS12zip_iteratorINS8_IJNSF_6detail15normal_iteratorINSF_10device_ptrIfEEEENSF_17counting_iteratorIiNSF_11use_defaultESN_SN_EEEEEEEPS9_ySB_S9_S9_NS7_10__identityEEEvT0_T1_T2_T3_T4_T6_,(.L_x_1380 - _ZN3cub18CUB_300001_SM_10006detail6reduce28DeviceReduceSingleTileKernelINS2_10policy_hubIN4cuda3std3__45tupleIJfiEEEy13smaller_tupleIfEE10Policy1000EN6thrust24THRUST_300001_SM_1000_NS12zip_iteratorINS8_IJNSF_6detail15normal_iteratorINSF_10device_ptrIfEEEENSF_17counting_iteratorIiNSF_11use_defaultESN_SN_EEEEEEEPS9_ySB_S9_S9_NS7_10__identityEEEvT0_T1_T2_T3_T4_T6_)
        .other          _ZN3cub18CUB_300001_SM_10006detail6reduce28DeviceReduceSingleTileKernelINS2_10policy_hubIN4cuda3std3__45tupleIJfiEEEy13smaller_tupleIfEE10Policy1000EN6thrust24THRUST_300001_SM_1000_NS12zip_iteratorINS8_IJNSF_6detail15normal_iteratorINSF_10device_ptrIfEEEENSF_17counting_iteratorIiNSF_11use_defaultESN_SN_EEEEEEEPS9_ySB_S9_S9_NS7_10__identityEEEvT0_T1_T2_T3_T4_T6_,@"STO_CUDA_ENTRY STV_DEFAULT"
_ZN3cub18CUB_300001_SM_10006detail6reduce28DeviceReduceSingleTileKernelINS2_10policy_hubIN4cuda3std3__45tupleIJfiEEEy13smaller_tupleIfEE10Policy1000EN6thrust24THRUST_300001_SM_1000_NS12zip_iteratorINS8_IJNSF_6detail15normal_iteratorINSF_10device_ptrIfEEEENSF_17counting_iteratorIiNSF_11use_defaultESN_SN_EEEEEEEPS9_ySB_S9_S9_NS7_10__identityEEEvT0_T1_T2_T3_T4_T6_:
.text._ZN3cub18CUB_300001_SM_10006detail6reduce28DeviceReduceSingleTileKernelINS2_10policy_hubIN4cuda3std3__45tupleIJfiEEEy13smaller_tupleIfEE10Policy1000EN6thrust24THRUST_300001_SM_1000_NS12zip_iteratorINS8_IJNSF_6detail15normal_iteratorINSF_10device_ptrIfEEEENSF_17counting_iteratorIiNSF_11use_defaultESN_SN_EEEEEEEPS9_ySB_S9_S9_NS7_10__identityEEEvT0_T1_T2_T3_T4_T6_:
[----:B------:R-:W-:Y:S01]  /*0000*/  LDC R1, c[0x0][0x37c] ;  /* 0x0000df00ff017b82 */ /* 0x000fe20000000800 */
[----:B------:R-:W0:Y:S01]  /*0010*/  LDCU.64 UR4, c[0x0][0x398] ;  /* 0x00007300ff0477ac */ /* 0x000e220008000a00 */
[----:B------:R-:W1:Y:S01]  /*0020*/  LDCU UR8, c[0x0][0x3a8] ;  /* 0x00007500ff0877ac */ /* 0x000e620008000800 */
[----:B------:R-:W2:Y:S01]  /*0030*/  LDCU UR9, c[0x0][0x3a4] ;  /* 0x00007480ff0977ac */ /* 0x000ea20008000800 */
[----:B------:R-:W3:Y:S01]  /*0040*/  LDCU.64 UR6, c[0x0][0x358] ;  /* 0x00006b00ff0677ac */ /* 0x000ee20008000a00 */
[----:B0-----:R-:W-:-:S04]  /*0050*/  UISETP.NE.U32.AND UP0, UPT, UR4, URZ, UPT ;  /* 0x000000ff0400728c */ /* 0x001fc8000bf05070 */
[----:B------:R-:W-:Y:S01]  /*0060*/  UISETP.NE.AND.EX UP0, UPT, UR5, URZ, UPT, UP0 ;  /* 0x000000ff0500728c */ /* 0x000fe2000bf05300 */
[----:B-1----:R-:W-:Y:S02]  /*0070*/  IMAD.U32 R0, RZ, RZ, UR8 ;  /* 0x00000008ff007e24 */ /* 0x002fe4000f8e00ff */
[----:B--2---:R-:W-:-:S06]  /*0080*/  IMAD.U32 R4, RZ, RZ, UR9 ;  /* 0x00000009ff047e24 */ /* 0x004fcc000f8e00ff */
[----:B---3--:R-:W-:Y:S05]  /*0090*/  BRA.U UP0, `(.L_x_69) ;  /* 0x0000000100247547 */ /* 0x008fea000b800000 */
[----:B------:R-:W0:Y:S02]  /*00a0*/  S2R R0, SR_TID.X ;  /* 0x0000000000007919 */ /* 0x000e240000002100 */
[----:B0-----:R-:W-:-:S13]  /*00b0*/  ISETP.NE.AND P0, PT, R0, RZ, PT ;  /* 0x000000ff0000720c */ /* 0x001fda0003f05270 */
[----:B------:R-:W-:Y:S05]  /*00c0*/  @P0 EXIT ;  /* 0x000000000000094d */ /* 0x000fea0003800000 */
[----:B------:R-:W0:Y:S08]  /*00d0*/  LDC R5, c[0x0][0x3a4] ;  /* 0x0000e900ff057b82 */ /* 0x000e300000000800 */
[----:B------:R-:W0:Y:S08]  /*00e0*/  LDC.64 R2, c[0x0][0x390] ;  /* 0x0000e400ff027b82 */ /* 0x000e300000000a00 */
[----:B------:R-:W1:Y:S01]  /*00f0*/  LDC R7, c[0x0][0x3a8] ;  /* 0x0000ea00ff077b82 */ /* 0x000e620000000800 */
[----:B0-----:R-:W-:Y:S04]  /*0100*/  STG.E desc[UR6][R2.64], R5 ;  /* 0x0000000502007986 */ /* 0x001fe8000c101906 */
[----:B-1----:R-:W-:Y:S01]  /*0110*/  STG.E desc[UR6][R2.64+0x4], R7 ;  /* 0x0000040702007986 */ /* 0x002fe2000c101906 */
[----:B------:R-:W-:Y:S05]  /*0120*/  EXIT ;  /* 0x000000000000794d */ /* 0x000fea0003800000 */
.L_x_69:
[----:B------:R-:W-:Y:S01]  /*0130*/  UISETP.GT.U32.AND UP0, UPT, UR4, 0x7ff, UPT ;  /* 0x000007ff0400788c */ /* 0x000fe2000bf04070 */
[----:B------:R-:W-:Y:S03]  /*0140*/  BSSY.RECONVERGENT B0, `(.L_x_70) ;  /* 0x0000334000007945 */ /* 0x000fe60003800200 */
[----:B------:R-:W-:-:S09]  /*0150*/  UISETP.GT.U32.AND.EX UP0, UPT, UR5, URZ, UPT, UP0 ;  /* 0x000000ff0500728c */ /* 0x000fd2000bf04100 */
[----:B------:R-:W-:Y:S05]  /*0160*/  BRA.U UP0, `(.L_x_71) ;  /* 0x0000001900947547 */ /* 0x000fea000b800000 */
[----:B------:R-:W0:Y:S01]  /*0170*/  S2R R5, SR_TID.X ;  /* 0x0000000000057919 */ /* 0x000e220000002100 */
[----:B------:R-:W-:Y:S01]  /*0180*/  BSSY.RECONVERGENT B1, `(.L_x_72) ;  /* 0x000000b000017945 */ /* 0x000fe20003800200 */
[----:B------:R-:W-:Y:S02]  /*0190*/  CS2R R2, SRZ ;  /* 0x0000000000027805 */ /* 0x000fe4000001ff00 */
[----:B0-----:R-:W-:Y:S01]  /*01a0*/  ISETP.GE.U32.AND P0, PT, R5, UR4, PT ;  /* 0x0000000405007c0c */ /* 0x001fe2000bf06070 */
[----:B------:R-:W-:-:S12]  /*01b0*/  IMAD.MOV.U32 R9, RZ, RZ, R5 ;  /* 0x000000ffff097224 */ /* 0x000fd800078e0005 */
[----:B------:R-:W-:Y:S05]  /*01c0*/  @P0 BRA `(.L_x_73) ;  /* 0x0000000000180947 */ /* 0x000fea0003800000 */
[----:B------:R-:W0:Y:S01]  /*01d0*/  LDC.64 R6, c[0x0][0x380] ;  /* 0x0000e000ff067b82 */ /* 0x000e220000000a00 */
[----:B------:R-:W1:Y:S01]  /*01e0*/  LDCU UR5, c[0x0][0x388] ;  /* 0x00007100ff0577ac */ /* 0x000e620008000800 */
[----:B0-----:R-:W-:-:S05]  /*01f0*/  IMAD.WIDE.U32 R6, R5, 0x4, R6 ;  /* 0x0000000405067825 */ /* 0x001fca00078e0006 */
[----:B------:R0:W5:Y:S01]  /*0200*/  LDG.E R2, desc[UR6][R6.64] ;  /* 0x0000000606027981 */ /* 0x000162000c1e1900 */
[C---:B------:R-:W-:Y:S02]  /*0210*/  VIADD R9, R5.reuse, 0x100 ;  /* 0x0000010005097836 */ /* 0x040fe40000000000 */
[----:B-1----:R-:W-:-:S07]  /*0220*/  VIADD R3, R5, UR5 ;  /* 0x0000000505037c36 */ /* 0x002fce0008000000 */
.L_x_73:
[----:B------:R-:W-:Y:S05]  /*0230*/  BSYNC.RECONVERGENT B1 ;  /* 0x0000000000017941 */ /* 0x000fea0003800200 */
.L_x_72:
[----:B------:R-:W-:Y:S01]  /*0240*/  ISETP.GE.U32.AND P0, PT, R9, UR4, PT ;  /* 0x0000000409007c0c */ /* 0x000fe2000bf06070 */
[----:B------:R-:W-:-:S12]  /*0250*/  BSSY.RECONVERGENT B1, `(.L_x_74) ;  /* 0x000009b000017945 */ /* 0x000fd80003800200 */
[----:B------:R-:W-:Y:S05]  /*0260*/  @P0 BRA `(.L_x_75) ;  /* 0x0000000800640947 */ /* 0x000fea0003800000 */
[----:B------:R-:W-:Y:S01]  /*0270*/  LOP3.LUT R8, RZ, R9, RZ, 0x33, !PT ;  /* 0x00000009ff087212 */ /* 0x000fe200078e33ff */
[----:B------:R-:W-:Y:S04]  /*0280*/  BSSY.RECONVERGENT B2, `(.L_x_76) ;  /* 0x000004d000027945 */ /* 0x000fe80003800200 */
[----:B------:R-:W-:-:S05]  /*0290*/  VIADD R8, R8, UR4 ;  /* 0x0000000408087c36 */ /* 0x000fca0008000000 */
[C---:B------:R-:W-:Y:S02]  /*02a0*/  ISETP.GE.U32.AND P0, PT, R8.reuse, 0x700, PT ;  /* 0x000007000800780c */ /* 0x040fe40003f06070 */
[----:B------:R-:W-:-:S04]  /*02b0*/  LEA.HI R12, R8, 0x1, RZ, 0x18 ;  /* 0x00000001080c7811 */ /* 0x000fc800078fc0ff */
[----:B------:R-:W-:-:S07]  /*02c0*/  LOP3.LUT R18, R12, 0x7, RZ, 0xc0, !PT ;  /* 0x000000070c127812 */ /* 0x000fce00078ec0ff */
[----:B------:R-:W-:Y:S05]  /*02d0*/  @!P0 BRA `(.L_x_77) ;  /* 0x00000004001c8947 */ /* 0x000fea0003800000 */
[----:B0-----:R-:W0:Y:S01]  /*02e0*/  LDC.64 R6, c[0x0][0x380] ;  /* 0x0000e000ff067b82 */ /* 0x001e220000000a00 */
[----:B------:R-:W1:Y:S01]  /*02f0*/  LDCU UR5, c[0x0][0x388] ;  /* 0x00007100ff0577ac */ /* 0x000e620008000800 */
[----:B------:R-:W-:Y:S01]  /*0300*/  LOP3.LUT R10, R12, 0x1fffff8, RZ, 0xc0, !PT ;  /* 0x01fffff80c0a7812 */ /* 0x000fe200078ec0ff */
[----:B------:R-:W-:Y:S01]  /*0310*/  BSSY.RECONVERGENT B3, `(.L_x_78) ;  /* 0x0000042000037945 */ /* 0x000fe20003800200 */
[C---:B------:R-:W-:Y:S02]  /*0320*/  VIADD R13, R9.reuse, 0x400 ;  /* 0x00000400090d7836 */ /* 0x040fe40000000000 */
[----:B-1----:R-:W-:Y:S02]  /*0330*/  VIADD R14, R9, UR5 ;  /* 0x00000005090e7c36 */ /* 0x002fe40008000000 */
[----:B------:R-:W-:-:S07]  /*0340*/  IMAD.MOV R9, RZ, RZ, -R10 ;  /* 0x000000ffff097224 */ /* 0x000fce00078e0a0a */
.L_x_79:
[----:B------:R-:W-:-:S04]  /*0350*/  VIADD R11, R13, 0xfffffc00 ;  /* 0xfffffc000d0b7836 */ /* 0x000fc80000000000 */
[----:B0-----:R-:W-:-:S05]  /*0360*/  IMAD.WIDE R10, R11, 0x4, R6 ;  /* 0x000000040b0a7825 */ /* 0x001fca00078e0206 */
        /* <DEDUP_REMOVED lines=8> */
[----:B------:R-:W-:-:S02]  /*03f0*/  VIADD R9, R9, 0x8 ;  /* 0x0000000809097836 */ /* 0x000fc40000000000 */
        /* <DEDUP_REMOVED lines=44> */
[C---:B------:R-:W-:Y:S02]  /*06c0*/  @P1 VIADD R10, R14.reuse, 0x700 ;  /* 0x000007000e0a1836 */ /* 0x040fe40000000000 */
[----:B------:R-:W-:-:S03]  /*06d0*/  VIADD R14, R14, 0x800 ;  /* 0x000008000e0e7836 */ /* 0x000fc60000000000 */
[----:B------:R-:W-:-:S04]  /*06e0*/  @P1 ISETP.GE.AND P0, PT, R3, R10, PT ;  /* 0x0000000a0300120c */ /* 0x000fc80003f06270 */
[----:B------:R-:W-:-:S04]  /*06f0*/  @P1 FSETP.GEU.AND P0, PT, R29, R2, !P0 ;  /* 0x000000021d00120b */ /* 0x000fc8000470e000 */
[----:B------:R-:W-:Y:S02]  /*0700*/  @P1 SEL R3, R3, R10, P0 ;  /* 0x0000000a03031207 */ /* 0x000fe40000000000 */
[----:B------:R-:W-:Y:S01]  /*0710*/  @P1 FSEL R2, R2, R29, P0 ;  /* 0x0000001d02021208 */ /* 0x000fe20000000000 */
[----:B------:R-:W-:Y:S06]  /*0720*/  @P2 BRA `(.L_x_79) ;  /* 0xfffffffc00082947 */ /* 0x000fec000383ffff */
[----:B------:R-:W-:Y:S05]  /*0730*/  BSYNC.RECONVERGENT B3 ;  /* 0x0000000000037941 */ /* 0x000fea0003800200 */
.L_x_78:
[----:B------:R-:W-:-:S07]  /*0740*/  VIADD R9, R13, 0xfffffc00 ;  /* 0xfffffc000d097836 */ /* 0x000fce0000000000 */
.L_x_77:
[----:B------:R-:W-:Y:S05]  /*0750*/  BSYNC.RECONVERGENT B2 ;  /* 0x0000000000027941 */ /* 0x000fea0003800200 */
.L_x_76:
[----:B------:R-:W-:-:S13]  /*0760*/  ISETP.NE.AND P0, PT, R18, RZ, PT ;  /* 0x000000ff1200720c */ /* 0x000fda0003f05270 */
[----:B------:R-:W-:Y:S05]  /*0770*/  @!P0 BRA `(.L_x_75) ;  /* 0x0000000400208947 */ /* 0x000fea0003800000 */
[----:B------:R-:W-:Y:S01]  /*0780*/  ISETP.GE.U32.AND P0, PT, R18, 0x4, PT ;  /* 0x000000041200780c */ /* 0x000fe20003f06070 */
[----:B------:R-:W-:Y:S01]  /*0790*/  BSSY.RECONVERGENT B2, `(.L_x_80) ;  /* 0x0000023000027945 */ /* 0x000fe20003800200 */
[----:B------:R-:W-:-:S11]  /*07a0*/  LOP3.LUT P1, R12, R12, 0x3, RZ, 0xc0, !PT ;  /* 0x000000030c0c7812 */ /* 0x000fd6000782c0ff */
[----:B------:R-:W-:Y:S05]  /*07b0*/  @!P0 BRA `(.L_x_81) ;  /* 0x0000000000808947 */ /* 0x000fea0003800000 */
[----:B0-----:R-:W0:Y:S01]  /*07c0*/  LDC.64 R6, c[0x0][0x380] ;  /* 0x0000e000ff067b82 */ /* 0x001e220000000a00 */
[----:B------:R-:W1:Y:S01]  /*07d0*/  LDCU UR5, c[0x0][0x388] ;  /* 0x00007100ff0577ac */ /* 0x000e620008000800 */
[----:B0-----:R-:W-:-:S05]  /*07e0*/  IMAD.WIDE R6, R9, 0x4, R6 ;  /* 0x0000000409067825 */ /* 0x001fca00078e0206 */
        /* <DEDUP_REMOVED lines=29> */
.L_x_81:
[----:B------:R-:W-:Y:S05]  /*09c0*/  BSYNC.RECONVERGENT B2 ;  /* 0x0000000000027941 */ /* 0x000fea0003800200 */
.L_x_80:
[----:B------:R-:W-:Y:S05]  /*09d0*/  @!P1 BRA `(.L_x_75) ;  /* 0x0000000000889947 */ /* 0x000fea0003800000 */
[----:B------:R-:W-:Y:S01]  /*09e0*/  ISETP.NE.AND P0, PT, R12, 0x1, PT ;  /* 0x000000010c00780c */ /* 0x000fe20003f05270 */
[----:B------:R-:W-:Y:S01]  /*09f0*/  BSSY.RECONVERGENT B2, `(.L_x_82) ;  /* 0x0000015000027945 */ /* 0x000fe20003800200 */
[----:B------:R-:W-:-:S11]  /*0a00*/  LOP3.LUT P1, RZ, R8, 0x100, RZ, 0xc0, !PT ;  /* 0x0000010008ff7812 */ /* 0x000fd6000782c0ff */
[----:B------:R-:W-:Y:S05]  /*0a10*/  @!P0 BRA `(.L_x_83) ;  /* 0x0000000000488947 */ /* 0x000fea0003800000 */
[----:B0-----:R-:W0:Y:S01]  /*0a20*/  LDC.64 R6, c[0x0][0x380] ;  /* 0x0000e000ff067b82 */ /* 0x001e220000000a00 */
[----:B------:R-:W1:Y:S01]  /*0a30*/  LDCU UR5, c[0x0][0x388] ;  /* 0x00007100ff0577ac */ /* 0x000e620008000800 */
[----:B0-----:R-:W-:-:S05]  /*0a40*/  IMAD.WIDE R6, R9, 0x4, R6 ;  /* 0x0000000409067825 */ /* 0x001fca00078e0206 */
[----:B------:R-:W2:Y:S04]  /*0a50*/  LDG.E R11, desc[UR6][R6.64] ;  /* 0x00000006060b7981 */ /* 0x000ea8000c1e1900 */
[----:B------:R-:W3:Y:S01]  /*0a60*/  LDG.E R13, desc[UR6][R6.64+0x400] ;  /* 0x00040006060d7981 */ /* 0x000ee2000c1e1900 */
[C---:B-1----:R-:W-:Y:S02]  /*0a70*/  VIADD R8, R9.reuse, UR5 ;  /* 0x0000000509087c36 */ /* 0x042fe40008000000 */
        /* <DEDUP_REMOVED lines=12> */
.L_x_83:
[----:B------:R-:W-:Y:S05]  /*0b40*/  BSYNC.RECONVERGENT B2 ;  /* 0x0000000000027941 */ /* 0x000fea0003800200 */
.L_x_82:
[----:B------:R-:W-:Y:S05]  /*0b50*/  @P1 BRA `(.L_x_75) ;  /* 0x0000000000281947 */ /* 0x000fea0003800000 */
[----:B0-----:R-:W0:Y:S01]  /*0b60*/  LDC.64 R6, c[0x0][0x380] ;  /* 0x0000e000ff067b82 */ /* 0x001e220000000a00 */
[----:B------:R-:W1:Y:S01]  /*0b70*/  LDCU UR5, c[0x0][0x388] ;  /* 0x00007100ff0577ac */ /* 0x000e620008000800 */
[----:B0-----:R-:W-:-:S06]  /*0b80*/  IMAD.WIDE R6, R9, 0x4, R6 ;  /* 0x0000000409067825 */ /* 0x001fcc00078e0206 */
[----:B------:R-:W2:Y:S01]  /*0b90*/  LDG.E R7, desc[UR6][R6.64] ;  /* 0x0000000606077981 */ /* 0x000ea2000c1e1900 */
[----:B-1----:R-:W-:Y:S01]  /*0ba0*/  VIADD R8, R9, UR5 ;  /* 0x0000000509087c36 */ /* 0x002fe20008000000 */
[----:B--2--5:R-:W-:-:S13]  /*0bb0*/  FSETP.GEU.AND P1, PT, R2, R7, PT ;  /* 0x000000070200720b */ /* 0x024fda0003f2e000 */
[----:B------:R-:W-:-:S04]  /*0bc0*/  @P1 ISETP.GE.AND P0, PT, R3, R8, PT ;  /* 0x000000080300120c */ /* 0x000fc80003f06270 */
[----:B------:R-:W-:-:S04]  /*0bd0*/  @P1 FSETP.GEU.AND P0, PT, R7, R2, !P0 ;  /* 0x000000020700120b */ /* 0x000fc8000470e000 */
[----:B------:R-:W-:Y:S02]  /*0be0*/  @P1 SEL R3, R3, R8, P0 ;  /* 0x0000000803031207 */ /* 0x000fe40000000000 */
[----:B------:R-:W-:-:S07]  /*0bf0*/  @P1 FSEL R2, R2, R7, P0 ;  /* 0x0000000702021208 */ /* 0x000fce0000000000 */
.L_x_75:
[----:B------:R-:W-:Y:S05]  /*0c00*/  BSYNC.RECONVERGENT B1 ;  /* 0x0000000000017941 */ /* 0x000fea0003800200 */
.L_x_74:
[----:B------:R-:W1:Y:S02]  /*0c10*/  LDCU.64 UR8, c[0x0][0x398] ;  /* 0x00007300ff0877ac */ /* 0x000e640008000a00 */
[----:B-1----:R-:W-:-:S04]  /*0c20*/  UISETP.GE.U32.AND UP0, UPT, UR8, 0x100, UPT ;  /* 0x000001000800788c */ /* 0x002fc8000bf06070 */
[----:B------:R-:W-:-:S09]  /*0c30*/  UISETP.GE.AND.EX UP0, UPT, UR9, URZ, UPT, UP0 ;  /* 0x000000ff0900728c */ /* 0x000fd2000bf06300 */
        /* <DEDUP_REMOVED lines=53> */
[----:B------:R-:W1:Y:S01]  /*0f90*/  S2UR UR5, SR_CgaCtaId ;  /* 0x00000000000579c3 */ /* 0x000e620000008800 */
[----:B------:R-:W-:Y:S02]  /*0fa0*/  UMOV UR4, 0x400 ;  /* 0x0000040000047882 */ /* 0x000fe40000000000 */
[----:B-1----:R-:W-:-:S09]  /*0fb0*/  ULEA UR4, UR5, UR4, 0x18 ;  /* 0x0000000405047291 */ /* 0x002fd2000f8ec0ff */
[----:B------:R-:W1:Y:S04]  /*0fc0*/  LDS.128 R8, [UR4+0x10] ;  /* 0x00001004ff087984 */ /* 0x000e680008000c00 */
[----:B------:R-:W2:Y:S04]  /*0fd0*/  LDS.128 R12, [UR4+0x20] ;  /* 0x00002004ff0c7984 */ /* 0x000ea80008000c00 */
[----:B0-----:R-:W-:Y:S01]  /*0fe0*/  LDS.64 R6, [UR4+0x40] ;  /* 0x00004004ff067984 */ /* 0x001fe20008000a00 */
[----:B-1----:R-:W-:-:S13]  /*0ff0*/  FSETP.GEU.AND P3, PT, R2, R8, PT ;  /* 0x000000080200720b */ /* 0x002fda0003f6e000 */
        /* <DEDUP_REMOVED lines=9> */
[----:B--2---:R-:W-:Y:S01]  /*1090*/  FSETP.GEU.AND P3, PT, R2, R12, PT ;  /* 0x0000000c0200720b */ /* 0x004fe20003f6e000 */
        /* <DEDUP_REMOVED lines=27> */
.L_x_84:
        /* <DEDUP_REMOVED lines=62> */
[----:B------:R-:W-:Y:S02]  /*1630*/  UISETP.GE.U32.AND UP3, UPT, UR8, 0x21, UPT ;  /* 0x000000210800788c */ /* 0x000fe4000bf66070 */
[----:B------:R-:W-:Y:S02]  /*1640*/  UISETP.GE.U32.AND UP2, UPT, UR8, 0x41, UPT ;  /* 0x000000410800788c */ /* 0x000fe4000bf46070 */
[----:B------:R-:W-:Y:S02]  /*1650*/  UISETP.GE.AND.EX UP3, UPT, UR9, URZ, UPT, UP3 ;  /* 0x000000ff0900728c */ /* 0x000fe4000bf66330 */
[----:B------:R-:W-:Y:S02]  /*1660*/  UISETP.GE.U32.AND UP1, UPT, UR8, 0x61, UPT ;  /* 0x000000610800788c */ /* 0x000fe4000bf26070 */
[----:B------:R-:W-:Y:S02]  /*1670*/  UISETP.GE.U32.AND UP0, UPT, UR8, 0x81, UPT ;  /* 0x000000810800788c */ /* 0x000fe4000bf06070 */
[----:B------:R-:W-:-:S02]  /*1680*/  UISETP.GE.U32.AND UP6, UPT, UR8, 0xa1, UPT ;  /* 0x000000a10800788c */ /* 0x000fc4000bfc6070 */
[----:B------:R-:W-:Y:S02]  /*1690*/  UISETP.GE.U32.AND UP4, UPT, UR8, 0xc1, UPT ;  /* 0x000000c10800788c */ /* 0x000fe4000bf86070 */
[----:B------:R-:W-:Y:S02]  /*16a0*/  UISETP.GE.U32.AND UP5, UPT, UR8, 0xe1, UPT ;  /* 0x000000e10800788c */ /* 0x000fe4000bfa6070 */
[----:B------:R-:W-:Y:S02]  /*16b0*/  UISETP.GE.AND.EX UP2, UPT, UR9, URZ, UPT, UP2 ;  /* 0x000000ff0900728c */ /* 0x000fe4000bf46320 */
[----:B------:R-:W-:Y:S02]  /*16c0*/  UISETP.GE.AND.EX UP1, UPT, UR9, URZ, UPT, UP1 ;  /* 0x000000ff0900728c */ /* 0x000fe4000bf26310 */
[----:B------:R-:W-:Y:S02]  /*16d0*/  UISETP.GE.AND.EX UP0, UPT, UR9, URZ, UPT, UP0 ;  /* 0x000000ff0900728c */ /* 0x000fe4000bf06300 */
[----:B------:R-:W-:-:S02]  /*16e0*/  UISETP.GE.AND.EX UP6, UPT, UR9, URZ, UPT, UP6 ;  /* 0x000000ff0900728c */ /* 0x000fc4000bfc6360 */
[----:B------:R-:W-:Y:S02]  /*16f0*/  UISETP.GE.AND.EX UP4, UPT, UR9, URZ, UPT, UP4 ;  /* 0x000000ff0900728c */ /* 0x000fe4000bf86340 */
[----:B------:R-:W-:Y:S01]  /*1700*/  UISETP.GE.AND.EX UP5, UPT, UR9, URZ, UPT, UP5 ;  /* 0x000000ff0900728c */ /* 0x000fe2000bfa6350 */
        /* <DEDUP_REMOVED lines=10> */
.L_x_86:
        /* <DEDUP_REMOVED lines=11> */
.L_x_87:
        /* <DEDUP_REMOVED lines=10> */
.L_x_88:
        /* <DEDUP_REMOVED lines=11> */
.L_x_89:
        /* <DEDUP_REMOVED lines=10> */
.L_x_90:
        /* <DEDUP_REMOVED lines=11> */
.L_x_91:
        /* <DEDUP_REMOVED lines=12> */
.L_x_71:
[----:B------:R-:W0:Y:S01]  /*1bc0*/  S2R R5, SR_TID.X ;  /* 0x0000000000057919 */ /* 0x000e220000002100 */
[----:B------:R-:W0:Y:S01]  /*1bd0*/  LDC.64 R6, c[0x0][0x380] ;  /* 0x0000e000ff067b82 */ /* 0x000e220000000a00 */
[----:B------:R-:W1:Y:S01]  /*1be0*/  LDCU UR8, c[0x0][0x388] ;  /* 0x00007100ff0877ac */ /* 0x000e620008000800 */
[----:B0-----:R-:W-:-:S05]  /*1bf0*/  IMAD.WIDE.U32 R6, R5, 0x4, R6 ;  /* 0x0000000405067825 */ /* 0x001fca00078e0006 */
[----:B------:R-:W2:Y:S04]  /*1c00*/  LDG.E R3, desc[UR6][R6.64+0x400] ;  /* 0x0004000606037981 */ /* 0x000ea8000c1e1900 */
[----:B------:R-:W2:Y:S04]  /*1c10*/  LDG.E R2, desc[UR6][R6.64] ;  /* 0x0000000606027981 */ /* 0x000ea8000c1e1900 */
[----:B------:R-:W3:Y:S04]  /*1c20*/  LDG.E R9, desc[UR6][R6.64+0x800] ;  /* 0x0008000606097981 */ /* 0x000ee8000c1e1900 */
[----:B------:R-:W4:Y:S04]  /*1c30*/  LDG.E R11, desc[UR6][R6.64+0xc00] ;  /* 0x000c0006060b7981 */ /* 0x000f28000c1e1900 */
[----:B------:R-:W5:Y:S04]  /*1c40*/  LDG.E R13, desc[UR6][R6.64+0x1000] ;  /* 0x00100006060d7981 */ /* 0x000f68000c1e1900 */
[----:B------:R-:W5:Y:S04]  /*1c50*/  LDG.E R15, desc[UR6][R6.64+0x1400] ;  /* 0x00140006060f7981 */ /* 0x000f68000c1e1900 */
[----:B------:R-:W5:Y:S04]  /*1c60*/  LDG.E R17, desc[UR6][R6.64+0x1800] ;  /* 0x0018000606117981 */ /* 0x000f68000c1e1900 */
[----:B------:R-:W5:Y:S01]  /*1c70*/  LDG.E R19, desc[UR6][R6.64+0x1c00] ;  /* 0x001c000606137981 */ /* 0x000f62000c1e1900 */
[----:B-1----:R-:W-:Y:S01]  /*1c80*/  VIADD R8, R5, UR8 ;  /* 0x0000000805087c36 */ /* 0x002fe20008000000 */
[----:B------:R-:W-:-:S04]  /*1c90*/  UIADD3 UR8, UP0, UPT, UR4, -0x800, URZ ;  /* 0xfffff80004087890 */ /* 0x000fc8000ff1e0ff */
[----:B------:R-:W-:Y:S02]  /*1ca0*/  UIADD3.X UR9, UPT, UPT, UR5, -0x1, URZ, UP0, !UPT ;  /* 0xffffffff05097890 */ /* 0x000fe400087fe4ff */
[----:B------:R-:W-:-:S04]  /*1cb0*/  UISETP.GE.U32.AND UP0, UPT, UR8, 0x800, UPT ;  /* 0x000008000800788c */ /* 0x000fc8000bf06070 */
[----:B------:R-:W-:Y:S01]  /*1cc0*/  UISETP.GE.U32.AND.EX UP0, UPT, UR9, URZ, UPT, UP0 ;  /* 0x000000ff0900728c */ /* 0x000fe2000bf06100 */
[----:B--2---:R-:W-:-:S13]  /*1cd0*/  FSETP.GEU.AND P2, PT, R2, R3, PT ;  /* 0x000000030200720b */ /* 0x004fda0003f4e000 */
[C---:B------:R-:W-:Y:S01]  /*1ce0*/  @P2 ISETP.GE.AND P0, PT, R8.reuse, 0x7fffff00, PT ;  /* 0x7fffff000800280c */ /* 0x040fe20003f06270 */
[----:B------:R-:W-:-:S03]  /*1cf0*/  @P2 VIADD R21, R8, 0x100 ;  /* 0x0000010008152836 */ /* 0x000fc60000000000 */
[----:B------:R-:W-:-:S04]  /*1d00*/  @P2 FSETP.GEU.AND P0, PT, R3, R2, !P0 ;  /* 0x000000020300220b */ /* 0x000fc8000470e000 */
[----:B------:R-:W-:Y:S01]  /*1d10*/  @P2 FSEL R2, R2, R3, P0 ;  /* 0x0000000302022208 */ /* 0x000fe20000000000 */
[----:B------:R-:W-:Y:S01]  /*1d20*/  IMAD.MOV.U32 R3, RZ, RZ, R8 ;  /* 0x000000ffff037224 */ /* 0x000fe200078e0008 */
[----:B------:R-:W-:Y:S02]  /*1d30*/  @P2 SEL R3, R8, R21, P0 ;  /* 0x0000001508032207 */ /* 0x000fe40000000000 */
[----:B---3--:R-:W-:-:S13]  /*1d40*/  FSETP.GEU.AND P1, PT, R2, R9, PT ;  /* 0x000000090200720b */ /* 0x008fda0003f2e000 */
[----:B------:R-:W-:-:S05]  /*1d50*/  @P1 VIADD R10, R8, 0x200 ;  /* 0x00000200080a1836 */ /* 0x000fca0000000000 */
[----:B------:R-:W-:-:S04]  /*1d60*/  @P1 ISETP.GE.AND P0, PT, R3, R10, PT ;  /* 0x0000000a0300120c */ /* 0x000fc80003f06270 */
[----:B------:R-:W-:-:S04]  /*1d70*/  @P1 FSETP.GEU.AND P0, PT, R9, R2, !P0 ;  /* 0x000000020900120b */ /* 0x000fc8000470e000 */
[----:B------:R-:W-:Y:S01]  /*1d80*/  @P1 FSEL R2, R2, R9, P0 ;  /* 0x0000000902021208 */ /* 0x000fe20000000000 */
[----:B------:R-:W-:Y:S01]  /*1d90*/  IMAD.MOV.U32 R9, RZ, RZ, 0x800 ;  /* 0x00000800ff097424 */ /* 0x000fe200078e00ff */
        /* <DEDUP_REMOVED lines=29> */
[----:B------:R-:W-:Y:S01]  /*1f70*/  @P2 SEL R3, R3, R10, P0 ;  /* 0x0000000a03032207 */ /* 0x000fe20000000000 */
[----:B------:R-:W-:Y:S01]  /*1f80*/  IMAD.MOV.U32 R10, RZ, RZ, RZ ;  /* 0x000000ffff0a7224 */ /* 0x000fe200078e00ff */
[----:B------:R-:W-:Y:S01]  /*1f90*/  @P2 FSEL R2, R2, R19, P0 ;  /* 0x0000001302022208 */ /* 0x000fe20000000000 */
[----:B------:R-:W-:Y:S06]  /*1fa0*/  BRA.U !UP0, `(.L_x_92) ;  /* 0x00000005081c7547 */ /* 0x000fec000b800000 */
[----:B------:R-:W-:Y:S01]  /*1fb0*/  IMAD.MOV.U32 R9, RZ, RZ, 0x800 ;  /* 0x00000800ff097424 */ /* 0x000fe200078e00ff */
[----:B------:R-:W0:Y:S01]  /*1fc0*/  LDCU.64 UR4, c[0x0][0x398] ;  /* 0x00007300ff0477ac */ /* 0x000e220008000a00 */
[----:B------:R-:W-:-:S07]  /*1fd0*/  IMAD.MOV.U32 R10, RZ, RZ, RZ ;  /* 0x000000ffff0a7224 */ /* 0x000fce00078e00ff */
.L_x_94:
[----:B------:R-:W-:-:S04]  /*1fe0*/  LEA R12, P0, R9, R6, 0x2 ;  /* 0x00000006090c7211 */ /* 0x000fc800078010ff */
[----:B------:R-:W-:-:S05]  /*1ff0*/  LEA.HI.X R13, R9, R7, R10, 0x2, P0 ;  /* 0x00000007090d7211 */ /* 0x000fca00000f140a */
        /* <DEDUP_REMOVED lines=8> */
[----:B------:R-:W-:Y:S01]  /*2080*/  IMAD.IADD R16, R8, 0x1, R9 ;  /* 0x0000000108107824 */ /* 0x000fe200078e0209 */
[----:B--2---:R-:W-:-:S13]  /*2090*/  FSETP.GEU.AND P2, PT, R2, R11, PT ;  /* 0x0000000b0200720b */ /* 0x004fda0003f4e000 */
[----:B------:R-:W-:-:S04]  /*20a0*/  @P2 ISETP.GE.AND P0, PT, R3, R16, PT ;  /* 0x000000100300220c */ /* 0x000fc80003f06270 */
[----:B------:R-:W-:-:S04]  /*20b0*/  @P2 FSETP.GEU.AND P0, PT, R11, R2, !P0 ;  /* 0x000000020b00220b */ /* 0x000fc8000470e000 */
[----:B------:R-:W-:Y:S02]  /*20c0*/  @P2 FSEL R2, R2, R11, P0 ;  /* 0x0000000b02022208 */ /* 0x000fe40000000000 */
[----:B------:R-:W-:Y:S02]  /*20d0*/  @P2 SEL R3, R3, R16, P0 ;  /* 0x0000001003032207 */ /* 0x000fe40000000000 */
[----:B---3--:R-:W-:Y:S02]  /*20e0*/  FSETP.GEU.AND P1, PT, R2, R15, PT ;  /* 0x0000000f0200720b */ /* 0x008fe40003f2e000 */
[----:B0-----:R-:W-:-:S11]  /*20f0*/  IADD3 R11, P3, PT, -R9, UR4, RZ ;  /* 0x00000004090b7c10 */ /* 0x001fd6000ff7e1ff */
[----:B------:R-:W-:-:S05]  /*2100*/  @P1 VIADD R14, R16, 0x100 ;  /* 0x00000100100e1836 */ /* 0x000fca0000000000 */
[----:B------:R-:W-:-:S04]  /*2110*/  @P1 ISETP.GE.AND P0, PT, R3, R14, PT ;  /* 0x0000000e0300120c */ /* 0x000fc80003f06270 */
[----:B------:R-:W-:-:S04]  /*2120*/  @P1 FSETP.GEU.AND P0, PT, R15, R2, !P0 ;  /* 0x000000020f00120b */ /* 0x000fc8000470e000 */
[----:B------:R-:W-:Y:S02]  /*2130*/  @P1 FSEL R2, R2, R15, P0 ;  /* 0x0000000f02021208 */ /* 0x000fe40000000000 */
[----:B------:R-:W-:Y:S02]  /*2140*/  @P1 SEL R3, R3, R14, P0 ;  /* 0x0000000e03031207 */ /* 0x000fe40000000000 */
[----:B----4-:R-:W-:-:S13]  /*2150*/  FSETP.GEU.AND P2, PT, R2, R17, PT ;  /* 0x000000110200720b */ /* 0x010fda0003f4e000 */
[----:B-1----:R-:W-:-:S05]  /*2160*/  @P2 VIADD R12, R16, 0x200 ;  /* 0x00000200100c2836 */ /* 0x002fca0000000000 */
        /* <DEDUP_REMOVED lines=29> */
[----:B------:R-:W-:Y:S02]  /*2340*/  ISETP.GE.U32.AND P2, PT, R11, 0x800, PT ;  /* 0x000008000b00780c */ /* 0x000fe40003f46070 */
[----:B------:R-:W-:-:S04]  /*2350*/  IADD3.X R11, PT, PT, ~R10, UR5, RZ, P3, !PT ;  /* 0x000000050a0b7c10 */ /* 0x000fc80009ffe5ff */
[----:B------:R-:W-:-:S05]  /*2360*/  ISETP.GE.U32.AND.EX P2, PT, R11, RZ, PT, P2 ;  /* 0x000000ff0b00720c */ /* 0x000fca0003f46120 */
[----:B------:R-:W-:-:S05]  /*2370*/  @P1 VIADD R12, R16, 0x700 ;  /* 0x00000700100c1836 */ /* 0x000fca0000000000 */
[----:B------:R-:W-:-:S04]  /*2380*/  @P1 ISETP.GE.AND P0, PT, R3, R12, PT ;  /* 0x0000000c0300120c */ /* 0x000fc80003f06270 */
[----:B------:R-:W-:-:S04]  /*2390*/  @P1 FSETP.GEU.AND P0, PT, R27, R2, !P0 ;  /* 0x000000021b00120b */ /* 0x000fc8000470e000 */
[----:B------:R-:W-:Y:S02]  /*23a0*/  @P1 FSEL R2, R2, R27, P0 ;  /* 0x0000001b02021208 */ /* 0x000fe40000000000 */
[----:B------:R-:W-:Y:S01]  /*23b0*/  @P1 SEL R3, R3, R12, P0 ;  /* 0x0000000c03031207 */ /* 0x000fe20000000000 */
[----:B------:R-:W-:Y:S06]  /*23c0*/  @!P2 BRA `(.L_x_93) ;  /* 0x0000000800b4a947 */ /* 0x000fec0003800000 */
[----:B------:R-:W-:-:S05]  /*23d0*/  IADD3 R9, P0, PT, R9, 0x800, RZ ;  /* 0x0000080009097810 */ /* 0x000fca0007f1e0ff */
[----:B------:R-:W-:Y:S01]  /*23e0*/  IMAD.X R10, RZ, RZ, R10, P0 ;  /* 0x000000ffff0a7224 */ /* 0x000fe200000e060a */
[----:B------:R-:W-:-:S04]  /*23f0*/  ISETP.GT.U32.AND P0, PT, R9, UR8, PT ;  /* 0x0000000809007c0c */ /* 0x000fc8000bf04070 */
[----:B------:R-:W-:-:S13]  /*2400*/  ISETP.GT.U32.AND.EX P0, PT, R10, UR9, PT, P0 ;  /* 0x000000090a007c0c */ /* 0x000fda000bf04100 */
[----:B------:R-:W-:Y:S05]  /*2410*/  @!P0 BRA `(.L_x_94) ;  /* 0xfffffff800f08947 */ /* 0x000fea000383ffff */
.L_x_92:
[C---:B------:R-:W-:Y:S01]  /*2420*/  IADD3 R6, PT, PT, -R9.reuse, UR4, RZ ;  /* 0x0000000409067c10 */ /* 0x040fe2000fffe1ff */
[----:B------:R-:W0:Y:S01]  /*2430*/  LDCU UR10, c[0x0][0x388] ;  /* 0x00007100ff0a77ac */ /* 0x000e220008000800 */
[----:B------:R-:W-:Y:S01]  /*2440*/  ISETP.GE.U32.AND P1, PT, R9, UR4, PT ;  /* 0x0000000409007c0c */ /* 0x000fe2000bf26070 */
[----:B------:R-:W-:Y:S01]  /*2450*/  BSSY.RECONVERGENT B1, `(.L_x_93) ;  /* 0x00000a4000017945 */ /* 0x000fe20003800200 */
[----:B------:R-:W-:Y:S01]  /*2460*/  ISETP.GE.AND P0, PT, R5, R6, PT ;  /* 0x000000060500720c */ /* 0x000fe20003f06270 */
[----:B------:R-:W1:Y:S03]  /*2470*/  LDCU.64 UR8, c[0x0][0x380] ;  /* 0x00007000ff0877ac */ /* 0x000e660008000a00 */
[----:B------:R-:W-:-:S13]  /*2480*/  ISETP.GE.U32.OR.EX P0, PT, R10, UR5, P0, P1 ;  /* 0x000000050a007c0c */ /* 0x000fda0008706510 */
[----:B0-----:R-:W-:Y:S05]  /*2490*/  @P0 BRA `(.L_x_95) ;  /* 0x00000008007c0947 */ /* 0x001fea0003800000 */
[----:B------:R-:W-:Y:S01]  /*24a0*/  LOP3.LUT R6, RZ, R5, RZ, 0x33, !PT ;  /* 0x00000005ff067212 */ /* 0x000fe200078e33ff */
[----:B------:R-:W-:Y:S03]  /*24b0*/  BSSY.RECONVERGENT B2, `(.L_x_96) ;  /* 0x000004b000027945 */ /* 0x000fe60003800200 */
[----:B------:R-:W-:Y:S01]  /*24c0*/  IADD3 R7, PT, PT, -R9, UR4, R6 ;  /* 0x0000000409077c10 */ /* 0x000fe2000fffe106 */
[----:B------:R-:W-:-:S03]  /*24d0*/  IMAD.MOV.U32 R6, RZ, RZ, R5 ;  /* 0x000000ffff067224 */ /* 0x000fc600078e0005 */
[C---:B------:R-:W-:Y:S02]  /*24e0*/  ISETP.GE.U32.AND P0, PT, R7.reuse, 0x700, PT ;  /* 0x000007000700780c */ /* 0x040fe40003f06070 */
[----:B------:R-:W-:-:S04]  /*24f0*/  LEA.HI R8, R7, 0x1, RZ, 0x18 ;  /* 0x0000000107087811 */ /* 0x000fc800078fc0ff */
[----:B------:R-:W-:-:S04]  /*2500*/  LOP3.LUT R18, R8, 0x7, RZ, 0xc0, !PT ;  /* 0x0000000708127812 */ /* 0x000fc800078ec0ff */
[----:B------:R-:W-:-:S03]  /*2510*/  ISETP.NE.AND P1, PT, R18, RZ, PT ;  /* 0x000000ff1200720c */ /* 0x000fc60003f25270 */
[----:B------:R-:W-:Y:S10]  /*2520*/  @!P0 BRA `(.L_x_97) ;  /* 0x00000004000c8947 */ /* 0x000ff40003800000 */
[----:B------:R-:W-:Y:S01]  /*2530*/  LOP3.LUT R11, R8, 0x1fffff8, RZ, 0xc0, !PT ;  /* 0x01fffff8080b7812 */ /* 0x000fe200078ec0ff */
[----:B------:R-:W-:-:S04]  /*2540*/  IMAD.MOV.U32 R6, RZ, RZ, R5 ;  /* 0x000000ffff067224 */ /* 0x000fc800078e0005 */
[----:B------:R-:W-:-:S07]  /*2550*/  IMAD.MOV R11, RZ, RZ, -R11 ;  /* 0x000000ffff0b7224 */ /* 0x000fce00078e0a0b */
.L_x_98:
        /* <DEDUP_REMOVED lines=12> */
[----:B------:R-:W-:-:S02]  /*2620*/  VIADD R16, R14, UR10 ;  /* 0x0000000a0e107c36 */ /* 0x000fc40008000000 */
[----:B------:R-:W-:Y:S02]  /*2630*/  VIADD R11, R11, 0x8 ;  /* 0x000000080b0b7836 */ /* 0x000fe40000000000 */
        /* <DEDUP_REMOVED lines=50> */
.L_x_97:
[----:B-1----:R-:W-:Y:S05]  /*2960*/  BSYNC.RECONVERGENT B2 ;  /* 0x0000000000027941 */ /* 0x002fea0003800200 */
.L_x_96:
[----:B------:R-:W-:Y:S05]  /*2970*/  @!P1 BRA `(.L_x_95) ;  /* 0x0000000400449947 */ /* 0x000fea0003800000 */
[----:B------:R-:W-:Y:S01]  /*2980*/  ISETP.GE.U32.AND P0, PT, R18, 0x4, PT ;  /* 0x000000041200780c */ /* 0x000fe20003f06070 */
[----:B------:R-:W-:Y:S01]  /*2990*/  BSSY.RECONVERGENT B2, `(.L_x_99) ;  /* 0x0000026000027945 */ /* 0x000fe20003800200 */
[----:B------:R-:W-:-:S11]  /*29a0*/  LOP3.LUT P1, R16, R8, 0x3, RZ, 0xc0, !PT ;  /* 0x0000000308107812 */ /* 0x000fd6000782c0ff */
[----:B------:R-:W-:Y:S05]  /*29b0*/  @!P0 BRA `(.L_x_100) ;  /* 0x00000000008c8947 */ /* 0x000fea0003800000 */
[----:B------:R-:W0:Y:S01]  /*29c0*/  LDCU.64 UR12, c[0x0][0x380] ;  /* 0x00007000ff0c77ac */ /* 0x000e220008000a00 */
[----:B------:R-:W-:Y:S01]  /*29d0*/  IADD3 R8, P0, PT, R6, R9, RZ ;  /* 0x0000000906087210 */ /* 0x000fe20007f1e0ff */
[----:B------:R-:W1:Y:S04]  /*29e0*/  LDCU UR5, c[0x0][0x388] ;  /* 0x00007100ff0577ac */ /* 0x000e680008000800 */
[----:B------:R-:W-:Y:S01]  /*29f0*/  IMAD.X R11, RZ, RZ, R10, P0 ;  /* 0x000000ffff0b7224 */ /* 0x000fe200000e060a */
[----:B0-----:R-:W-:-:S04]  /*2a00*/  LEA R12, P0, R8, UR12, 0x2 ;  /* 0x0000000c080c7c11 */ /* 0x001fc8000f8010ff */
[----:B------:R-:W-:-:S05]  /*2a10*/  LEA.HI.X R13, R8, UR13, R11, 0x2, P0 ;  /* 0x0000000d080d7c11 */ /* 0x000fca00080f140b */
[----:B------:R-:W2:Y:S04]  /*2a20*/  LDG.E R11, desc[UR6][R12.64] ;  /* 0x000000060c0b7981 */ /* 0x000ea8000c1e1900 */
[----:B------:R-:W3:Y:S04]  /*2a30*/  LDG.E R15, desc[UR6][R12.64+0x400] ;  /* 0x000400060c0f7981 */ /* 0x000ee8000c1e1900 */
[----:B------:R-:W4:Y:S04]  /*2a40*/  LDG.E R17, desc[UR6][R12.64+0x800] ;  /* 0x000800060c117981 */ /* 0x000f28000c1e1900 */
[----:B------:R-:W5:Y:S01]  /*2a50*/  LDG.E R19, desc[UR6][R12.64+0xc00] ;  /* 0x000c00060c137981 */ /* 0x000f62000c1e1900 */
[----:B-1----:R-:W-:-:S02]  /*2a60*/  VIADD R14, R8, UR5 ;  /* 0x00000005080e7c36 */ /* 0x002fc40008000000 */
        /* <DEDUP_REMOVED lines=24> */
.L_x_100:
[----:B------:R-:W-:Y:S05]  /*2bf0*/  BSYNC.RECONVERGENT B2 ;  /* 0x0000000000027941 */ /* 0x000fea0003800200 */
.L_x_99:
[----:B------:R-:W-:Y:S05]  /*2c00*/  @!P1 BRA `(.L_x_95) ;  /* 0x0000000000a09947 */ /* 0x000fea0003800000 */
[----:B------:R-:W-:Y:S01]  /*2c10*/  ISETP.NE.AND P0, PT, R16, 0x1, PT ;  /* 0x000000011000780c */ /* 0x000fe20003f05270 */
[----:B------:R-:W-:Y:S01]  /*2c20*/  BSSY.RECONVERGENT B2, `(.L_x_101) ;  /* 0x0000018000027945 */ /* 0x000fe20003800200 */
[----:B------:R-:W-:-:S11]  /*2c30*/  LOP3.LUT P1, RZ, R7, 0x100, RZ, 0xc0, !PT ;  /* 0x0000010007ff7812 */ /* 0x000fd6000782c0ff */
        /* <DEDUP_REMOVED lines=8> */
[----:B------:R-:W3:Y:S01]  /*2cc0*/  LDG.E R11, desc[UR6][R12.64+0x400] ;  /* 0x000400060c0b7981 */ /* 0x000ee2000c1e1900 */
[----:B-1----:R-:W-:Y:S02]  /*2cd0*/  VIADD R8, R8, UR5 ;  /* 0x0000000508087c36 */ /* 0x002fe40008000000 */
        /* <DEDUP_REMOVED lines=12> */
.L_x_102:
[----:B------:R-:W-:Y:S05]  /*2da0*/  BSYNC.RECONVERGENT B2 ;  /* 0x0000000000027941 */ /* 0x000fea0003800200 */
.L_x_101:
[----:B------:R-:W-:Y:S05]  /*2db0*/  @P1 BRA `(.L_x_95) ;  /* 0x0000000000341947 */ /* 0x000fea0003800000 */
[----:B------:R-:W0:Y:S01]  /*2dc0*/  LDCU.64 UR12, c[0x0][0x380] ;  /* 0x00007000ff0c77ac */ /* 0x000e220008000a00 */
[----:B------:R-:W-:Y:S01]  /*2dd0*/  IADD3 R9, P0, PT, R6, R9, RZ ;  /* 0x0000000906097210 */ /* 0x000fe20007f1e0ff */
[----:B------:R-:W1:Y:S04]  /*2de0*/  LDCU UR5, c[0x0][0x388] ;  /* 0x00007100ff0577ac */ /* 0x000e680008000800 */
[----:B------:R-:W-:Y:S01]  /*2df0*/  IMAD.X R10, RZ, RZ, R10, P0 ;  /* 0x000000ffff0a7224 */ /* 0x000fe200000e060a */
[----:B0-----:R-:W-:-:S04]  /*2e00*/  LEA R6, P0, R9, UR12, 0x2 ;  /* 0x0000000c09067c11 */ /* 0x001fc8000f8010ff */
[----:B------:R-:W-:-:S06]  /*2e10*/  LEA.HI.X R7, R9, UR13, R10, 0x2, P0 ;  /* 0x0000000d09077c11 */ /* 0x000fcc00080f140a */
[----:B------:R-:W2:Y:S01]  /*2e20*/  LDG.E R7, desc[UR6][R6.64] ;  /* 0x0000000606077981 */ /* 0x000ea2000c1e1900 */
[----:B-1----:R-:W-:Y:S01]  /*2e30*/  VIADD R8, R9, UR5 ;  /* 0x0000000509087c36 */ /* 0x002fe20008000000 */
[----:B--2---:R-:W-:-:S13]  /*2e40*/  FSETP.GEU.AND P1, PT, R2, R7, PT ;  /* 0x000000070200720b */ /* 0x004fda0003f2e000 */
[----:B------:R-:W-:-:S04]  /*2e50*/  @P1 ISETP.GE.AND P0, PT, R3, R8, PT ;  /* 0x000000080300120c */ /* 0x000fc80003f06270 */
[----:B------:R-:W-:-:S04]  /*2e60*/  @P1 FSETP.GEU.AND P0, PT, R7, R2, !P0 ;  /* 0x000000020700120b */ /* 0x000fc8000470e000 */
[----:B------:R-:W-:Y:S02]  /*2e70*/  @P1 FSEL R2, R2, R7, P0 ;  /* 0x0000000702021208 */ /* 0x000fe40000000000 */
[----:B------:R-:W-:-:S07]  /*2e80*/  @P1 SEL R3, R3, R8, P0 ;  /* 0x0000000803031207 */ /* 0x000fce0000000000 */
.L_x_95:
[----:B-1----:R-:W-:Y:S05]  /*2e90*/  BSYNC.RECONVERGENT B1 ;  /* 0x0000000000017941 */ /* 0x002fea0003800200 */
.L_x_93:
        /* <DEDUP_REMOVED lines=94> */
.L_x_85:
[----:B------:R-:W-:Y:S05]  /*3480*/  BSYNC.RECONVERGENT B0 ;  /* 0x0000000000007941 */ /* 0x000fea0003800200 */
.L_x_70:
[----:B------:R-:W-:Y:S05]  /*3490*/  @P1 EXIT ;  /* 0x000000000000194d */ /* 0x000fea0003800000 */
[----:B------:R-:W3:Y:S01]  /*34a0*/  LDCU UR4, c[0x0][0x3a4] ;  /* 0x00007480ff0477ac */ /* 0x000ee20008000800 */
[----:B01----:R-:W0:Y:S01]  /*34b0*/  LDC.64 R6, c[0x0][0x390] ;  /* 0x0000e400ff067b82 */ /* 0x003e220000000a00 */
[----:B---3--:R-:W-:-:S13]  /*34c0*/  FSETP.GT.AND P1, PT, R2, UR4, PT ;  /* 0x0000000402007c0b */ /* 0x008fda000bf24000 */
[----:B--2---:R-:W1:Y:S02]  /*34d0*/  @!P1 LDC R8, c[0x0][0x3a8] ;  /* 0x0000ea00ff089b82 */ /* 0x004e640000000800 */
[----:B-1----:R-:W-:-:S04]  /*34e0*/  @!P1 ISETP.GT.AND P0, PT, R3, R8, PT ;  /* 0x000000080300920c */ /* 0x002fc80003f04270 */
[----:B------:R-:W-:-:S04]  /*34f0*/  @!P1 FSETP.GEU.AND P0, PT, R2, UR4, P0 ;  /* 0x0000000402009c0b */ /* 0x000fc8000870e000 */
[----:B------:R-:W-:Y:S02]  /*3500*/  @!P1 FSEL R4, R2, UR4, !P0 ;  /* 0x0000000402049c08 */ /* 0x000fe4000c000000 */
[----:B------:R-:W-:-:S03]  /*3510*/  @!P1 SEL R0, R3, R8, !P0 ;  /* 0x0000000803009207 */ /* 0x000fc60004000000 */
[----:B0-----:R-:W-:Y:S04]  /*3520*/  STG.E desc[UR6][R6.64], R4 ;  /* 0x0000000406007986 */ /* 0x001fe8000c101906 */
[----:B------:R-:W-:Y:S01]  /*3530*/  STG.E desc[UR6][R6.64+0x4], R0 ;  /* 0x0000040006007986 */ /* 0x000fe2000c101906 */
[----:B------:R-:W-:Y:S05]  /*3540*/  EXIT ;  /* 0x000000000000794d */ /* 0x000fea0003800000 */
.L_x_103:
        /* <DEDUP_REMOVED lines=11> */
.L_x_1380:


//--------------------- .text._ZN3cub18CUB_300001_SM_10006detail6reduce28DeviceReduceSingleTileKernelINS2_10policy_hubIN4cuda3std3__45tupleIJfiEEEj13smaller_tupleIfEE10Policy1000EPS9_SE_iSB_S9_S9_NS7_10__identityEEEvT0_T1_T2_T3_T4_T6_ --------------------------
	.section	.text._ZN3cub18CUB_300001_SM_10006detail6reduce28DeviceReduceSingleTileKernelINS2_10policy_hubIN4cuda3std3__45tupleIJfiEEEj13smaller_tupleIfEE10Policy1000EPS9_SE_iSB_S9_S9_NS7_10__identityEEEvT0_T1_T2_T3_T4_T6_,"ax",@progbits
	.align	128
        .global         _ZN3cub18CUB_300001_SM_10006detail6reduce28DeviceReduceSingleTileKernelINS2_10policy_hubIN4cuda3std3__45tupleIJfiEEEj13smaller_tupleIfEE10Policy1000EPS9_SE_iSB_S9_S9_NS7_10__identityEEEvT0_T1_T2_T3_T4_T6_
        .type           _ZN3cub18CUB_300001_SM_10006detail6reduce28DeviceReduceSingleTileKernelINS2_10policy_hubIN4cuda3std3__45tupleIJfiEEEj13smaller_tupleIfEE10Policy1000EPS9_SE_iSB_S9_S9_NS7_10__identityEEEvT0_T1_T2_T3_T4_T6_,@function
        .size           _ZN3cub18CUB_300001_SM_10006detail6reduce28DeviceReduceSingleTileKernelINS2_10policy_hubIN4cuda3std3__45tupleIJfiEEEj13smaller_tupleIfEE10Policy1000EPS9_SE_iSB_S9_S9_NS7_10__identityEEEvT0_T1_T2_T3_T4_T6_,(.L_x_1381 - _ZN3cub18CUB_300001_SM_10006detail6reduce28DeviceReduceSingleTileKernelINS2_10policy_hubIN4cuda3std3__45tupleIJfiEEEj13smaller_tupleIfEE10Policy1000EPS9_SE_iSB_S9_S9_NS7_10__identityEEEvT0_T1_T2_T3_T4_T6_)
        .other          _ZN3cub18CUB_300001_SM_10006detail6reduce28DeviceReduceSingleTileKernelINS2_10policy_hubIN4cuda3std3__45tupleIJfiEEEj13smaller_tupleIfEE10Policy1000EPS9_SE_iSB_S9_S9_NS7_10__identityEEEvT0_T1_T2_T3_T4_T6_,@"STO_CUDA_ENTRY STV_DEFAULT"
_ZN3cub18CUB_300001_SM_10006detail6reduce28DeviceReduceSingleTileKernelINS2_10policy_hubIN4cuda3std3__45tupleIJfiEEEj13smaller_tupleIfEE10Policy1000EPS9_SE_iSB_S9_S9_NS7_10__identityEEEvT0_T1_T2_T3_T4_T6_:
.text._ZN3cub18CUB_300001_SM_10006detail6reduce28DeviceReduceSingleTileKernelINS2_10policy_hubIN4cuda3std3__45tupleIJfiEEEj13smaller_tupleIfEE10Policy1000EPS9_SE_iSB_S9_S9_NS7_10__identityEEEvT0_T1_T2_T3_T4_T6_:
        /* <DEDUP_REMOVED lines=16> */
.L_x_104:
        /* <DEDUP_REMOVED lines=14> */
.L_x_108:
[----:B------:R-:W-:Y:S05]  /*01e0*/  BSYNC.RECONVERGENT B1 ;  /* 0x0000000000017941 */ /* 0x000fea0003800200 */
.L_x_107:
        /* <DEDUP_REMOVED lines=15> */
.L_x_113:
        /* <DEDUP_REMOVED lines=13> */
.L_x_112:
[----:B------:R-:W-:Y:S05]  /*03b0*/  BSYNC.RECONVERGENT B2 ;  /* 0x0000000000027941 */ /* 0x000fea0003800200 */
.L_x_111:
        /* <DEDUP_REMOVED lines=10> */
.L_x_116:
        /* <DEDUP_REMOVED lines=123> */
.L_x_115:
[----:B------:R-:W-:Y:S05]  /*0c10*/  BSYNC.RECONVERGENT B2 ;  /* 0x0000000000027941 */ /* 0x000fea0003800200 */
.L_x_114:
        /* <DEDUP_REMOVED lines=66> */
.L_x_118:
[----:B------:R-:W-:Y:S05]  /*1040*/  BSYNC.RECONVERGENT B2 ;  /* 0x0000000000027941 */ /* 0x000fea0003800200 */
.L_x_117:
        /* <DEDUP_REMOVED lines=32> */
.L_x_110:
[----:B------:R-:W-:Y:S05]  /*1250*/  BSYNC.RECONVERGENT B1 ;  /* 0x0000000000017941 */ /* 0x000fea0003800200 */
.L_x_109:
        /* <DEDUP_REMOVED lines=99> */
.L_x_119:
        /* <DEDUP_REMOVED lines=79> */
.L_x_121:
        /* <DEDUP_REMOVED lines=11> */
.L_x_122:
        /* <DEDUP_REMOVED lines=10> */
.L_x_123:
        /* <DEDUP_REMOVED lines=11> */
.L_x_124:
        /* <DEDUP_REMOVED lines=10> */
.L_x_125:
        /* <DEDUP_REMOVED lines=11> */
.L_x_126:
        /* <DEDUP_REMOVED lines=12> */
.L_x_106:
        /* <DEDUP_REMOVED lines=60> */
.L_x_129:
        /* <DEDUP_REMOVED lines=64> */
.L_x_127:
        /* <DEDUP_REMOVED lines=20> */
.L_x_133:
        /* <DEDUP_REMOVED lines=13> */
.L_x_132:
[----:B------:R-:W-:Y:S05]  /*2b60*/  BSYNC.RECONVERGENT B2 ;  /* 0x0000000000027941 */ /* 0x000fea0003800200 */
.L_x_131:
        /* <DEDUP_REMOVED lines=17> */
.L_x_136:
        /* <DEDUP_REMOVED lines=125> */
.L_x_135:
[----:B------:R-:W-:Y:S05]  /*3450*/  BSYNC.RECONVERGENT B2 ;  /* 0x0000000000027941 */ /* 0x000fea0003800200 */
.L_x_134:
        /* <DEDUP_REMOVED lines=72> */
.L_x_138:
[----:B------:R-:W-:Y:S05]  /*38e0*/  BSYNC.RECONVERGENT B2 ;  /* 0x0000000000027941 */ /* 0x000fea0003800200 */
.L_x_137:
        /* <DEDUP_REMOVED lines=32> */
.L_x_130:
[----:B------:R-:W-:Y:S05]  /*3af0*/  BSYNC.RECONVERGENT B1 ;  /* 0x0000000000017941 */ /* 0x000fea0003800200 */
.L_x_128:
        /* <DEDUP_REMOVED lines=94> */
.L_x_120:
[----:B------:R-:W-:Y:S05]  /*40e0*/  BSYNC.RECONVERGENT B0 ;  /* 0x0000000000007941 */ /* 0x000fea0003800200 */
.L_x_105:
        /* <DEDUP_REMOVED lines=12> */
.L_x_139:
        /* <DEDUP_REMOVED lines=13> */
.L_x_1381:


//--------------------- .text._ZN3cub18CUB_300001_SM_10006detail6reduce18DeviceReduceKernelINS2_10policy_hubIN4cuda3std3__45tupleIJfiEEEj13smaller_tupleIfEE10Policy1000EN6thrust24THRUST_300001_SM_1000_NS12zip_iteratorINS8_IJNSF_6detail15normal_iteratorINSF_10device_ptrIfEEEENSF_17counting_iteratorIiNSF_11use_defaultESN_SN_EEEEEEEjSB_S9_NS7_10__identityEEEvT0_PT3_T1_NS0_13GridEvenShareISV_EET2_T4_ --------------------------
	.section	.text._ZN3cub18CUB_300001_SM_10006detail6reduce18DeviceReduceKernelINS2_10policy_hubIN4cuda3std3__45tupleIJfiEEEj13smaller_tupleIfEE10Policy1000EN6thrust24THRUST_300001_SM_1000_NS12zip_iteratorINS8_IJNSF_6detail15normal_iteratorINSF_10device_ptrIfEEEENSF_17counting_iteratorIiNSF_11use_defaultESN_SN_EEEEEEEjSB_S9_NS7_10__identityEEEvT0_PT3_T1_NS0_13GridEvenShareISV_EET2_T4_,"ax",@progbits
	.align	128
        .global         _ZN3cub18CUB_300001_SM_10006detail6reduce18DeviceReduceKernelINS2_10policy_hubIN4cuda3std3__45tupleIJfiEEEj13smaller_tupleIfEE10Policy1000EN6thrust24THRUST_300001_SM_1000_NS12zip_iteratorINS8_IJNSF_6detail15normal_iteratorINSF_10device_ptrIfEEEENSF_17counting_iteratorIiNSF_11use_defaultESN_SN_EEEEEEEjSB_S9_NS7_10__identityEEEvT0_PT3_T1_NS0_13GridEvenShareISV_EET2_T4_
        .type           _ZN3cub18CUB_300001_SM_10006detail6reduce18DeviceReduceKernelINS2_10policy_hubIN4cuda3std3__45tupleIJfiEEEj13smaller_tupleIfEE10Policy1000EN6thrust24THRUST_300001_SM_1000_NS12zip_iteratorINS8_IJNSF_6detail15normal_iteratorINSF_10device_ptrIfEEEENSF_17counting_iteratorIiNSF_11use_defaultESN_SN_EEEEEEEjSB_S9_NS7_10__identityEEEvT0_PT3_T1_NS0_13GridEvenShareISV_EET2_T4_,@function
        .size           _ZN3cub18CUB_300001_SM_10006detail6reduce18DeviceReduceKernelINS2_10policy_hubIN4cuda3std3__45tupleIJfiEEEj13smaller_tupleIfEE10Policy1000EN6thrust24THRUST_300001_SM_1000_NS12zip_iteratorINS8_IJNSF_6detail15normal_iteratorINSF_10device_ptrIfEEEENSF_17counting_iteratorIiNSF_11use_defaultESN_SN_EEEEEEEjSB_S9_NS7_10__identityEEEvT0_PT3_T1_NS0_13GridEvenShareISV_EET2_T4_,(.L_x_1382 - _ZN3cub18CUB_300001_SM_10006detail6reduce18DeviceReduceKernelINS2_10policy_hubIN4cuda3std3__45tupleIJfiEEEj13smaller_tupleIfEE10Policy1000EN6thrust24THRUST_300001_SM_1000_NS12zip_iteratorINS8_IJNSF_6detail15normal_iteratorINSF_10device_ptrIfEEEENSF_17counting_iteratorIiNSF_11use_defaultESN_SN_EEEEEEEjSB_S9_NS7_10__identityEEEvT0_PT3_T1_NS0_13GridEvenShareISV_EET2_T4_)
        .other          _ZN3cub18CUB_300001_SM_10006detail6reduce18DeviceReduceKernelINS2_10policy_hubIN4cuda3std3__45tupleIJfiEEEj13smaller_tupleIfEE10Policy1000EN6thrust24THRUST_300001_SM_1000_NS12zip_iteratorINS8_IJNSF_6detail15normal_iteratorINSF_10device_ptrIfEEEENSF_17counting_iteratorIiNSF_11use_defaultESN_SN_EEEEEEEjSB_S9_NS7_10__identityEEEvT0_PT3_T1_NS0_13GridEvenShareISV_EET2_T4_,@"STO_CUDA_ENTRY STV_DEFAULT"
_ZN3cub18CUB_300001_SM_10006detail6reduce18DeviceReduceKernelINS2_10policy_hubIN4cuda3std3__45tupleIJfiEEEj13smaller_tupleIfEE10Policy1000EN6thrust24THRUST_300001_SM_1000_NS12zip_iteratorINS8_IJNSF_6detail15normal_iteratorINSF_10device_ptrIfEEEENSF_17counting_iteratorIiNSF_11use_defaultESN_SN_EEEEEEEjSB_S9_NS7_10__identityEEEvT0_PT3_T1_NS0_13GridEvenShareISV_EET2_T4_:
.text._ZN3cub18CUB_300001_SM_10006detail6reduce18DeviceReduceKernelINS2_10policy_hubIN4cuda3std3__45tupleIJfiEEEj13smaller_tupleIfEE10Policy1000EN6thrust24THRUST_300001_SM_1000_NS12zip_iteratorINS8_IJNSF_6detail15normal_iteratorINSF_10device_ptrIfEEEENSF_17counting_iteratorIiNSF_11use_defaultESN_SN_EEEEEEEjSB_S9_NS7_10__identityEEEvT0_PT3_T1_NS0_13GridEvenShareISV_EET2_T4_:
[----:B------:R-:W-:Y:S01]  /*0000*/  LDC R1, c[0x0][0x37c] ;  /* 0x0000df00ff017b82 */ /* 0x000fe20000000800 */
[----:B------:R-:W0:Y:S07]  /*0010*/  S2R R0, SR_CTAID.X ;  /* 0x0000000000007919 */ /* 0x000e2e0000002500 */
[----:B------:R-:W0:Y:S01]  /*0020*/  LDC R17, c[0x0][0x3b0] ;  /* 0x0000ec00ff117b82 */ /* 0x000e220000000800 */
[----:B------:R-:W1:Y:S01]  /*0030*/  LDCU.64 UR6, c[0x0][0x358] ;  /* 0x00006b00ff0677ac */ /* 0x000e620008000a00 */
[----:B------:R-:W-:Y:S01]  /*0040*/  BSSY.RECONVERGENT B0, `(.L_x_140) ;  /* 0x0000367000007945 */ /* 0x000fe20003800200 */
[----:B0-----:R-:W-:-:S05]  /*0050*/  IMAD R4, R0, -0x800, R17 ;  /* 0xfffff80000047824 */ /* 0x001fca00078e0211 */
[----:B------:R-:W-:-:S13]  /*0060*/  ISETP.GT.U32.AND P0, PT, R4, 0x7ff, PT ;  /* 0x000007ff0400780c */ /* 0x000fda0003f04070 */
[----:B-1----:R-:W-:Y:S05]  /*0070*/  @P0 BRA `(.L_x_141) ;  /* 0x0000001800e00947 */ /* 0x002fea0003800000 */
[----:B------:R-:W0:Y:S01]  /*0080*/  S2R R5, SR_TID.X ;  /* 0x0000000000057919 */ /* 0x000e220000002100 */
[----:B------:R-:W-:Y:S01]  /*0090*/  BSSY.RECONVERGENT B1, `(.L_x_142) ;  /* 0x000000c000017945 */ /* 0x000fe20003800200 */
[----:B------:R-:W-:Y:S02]  /*00a0*/  CS2R R12, SRZ ;  /* 0x00000000000c7805 */ /* 0x000fe4000001ff00 */
[----:B0-----:R-:W-:Y:S01]  /*00b0*/  ISETP.GE.U32.AND P0, PT, R5, R4, PT ;  /* 0x000000040500720c */ /* 0x001fe20003f06070 */
[----:B------:R-:W-:-:S12]  /*00c0*/  IMAD.MOV.U32 R21, RZ, RZ, R5 ;  /* 0x000000ffff157224 */ /* 0x000fd800078e0005 */
[----:B------:R-:W-:Y:S05]  /*00d0*/  @P0 BRA `(.L_x_143) ;  /* 0x00000000001c0947 */ /* 0x000fea0003800000 */
[----:B------:R-:W0:Y:S01]  /*00e0*/  LDC.64 R2, c[0x0][0x380] ;  /* 0x0000e000ff027b82 */ /* 0x000e220000000a00 */
[----:B------:R-:W-:Y:S01]  /*00f0*/  IMAD R13, R0, 0x800, R5 ;  /* 0x00000800000d7824 */ /* 0x000fe200078e0205 */
[----:B------:R-:W1:Y:S03]  /*0100*/  LDCU UR4, c[0x0][0x388] ;  /* 0x00007100ff0477ac */ /* 0x000e660008000800 */
[----:B0-----:R-:W-:-:S05]  /*0110*/  IMAD.WIDE.U32 R2, R13, 0x4, R2 ;  /* 0x000000040d027825 */ /* 0x001fca00078e0002 */
[----:B------:R0:W5:Y:S01]  /*0120*/  LDG.E R12, desc[UR6][R2.64] ;  /* 0x00000006020c7981 */ /* 0x000162000c1e1900 */
[----:B------:R-:W-:Y:S02]  /*0130*/  VIADD R21, R5, 0x100 ;  /* 0x0000010005157836 */ /* 0x000fe40000000000 */
[----:B-1----:R-:W-:-:S07]  /*0140*/  VIADD R13, R13, UR4 ;  /* 0x000000040d0d7c36 */ /* 0x002fce0008000000 */
.L_x_143:
[----:B------:R-:W-:Y:S05]  /*0150*/  BSYNC.RECONVERGENT B1 ;  /* 0x0000000000017941 */ /* 0x000fea0003800200 */
.L_x_142:
[----:B------:R-:W-:Y:S01]  /*0160*/  ISETP.GE.U32.AND P0, PT, R21, R4, PT ;  /* 0x000000041500720c */ /* 0x000fe20003f06070 */
[----:B------:R-:W-:-:S12]  /*0170*/  BSSY.RECONVERGENT B1, `(.L_x_144) ;  /* 0x00000b6000017945 */ /* 0x000fd80003800200 */
[----:B------:R-:W-:Y:S05]  /*0180*/  @P0 BRA `(.L_x_145) ;  /* 0x0000000800d00947 */ /* 0x000fea0003800000 */
[----:B0-----:R-:W-:Y:S01]  /*0190*/  LOP3.LUT R2, RZ, R21, RZ, 0x33, !PT ;  /* 0x00000015ff027212 */ /* 0x001fe200078e33ff */
[----:B------:R-:W-:Y:S04]  /*01a0*/  BSSY.RECONVERGENT B2, `(.L_x_146) ;  /* 0x000005d000027945 */ /* 0x000fe80003800200 */
[----:B------:R-:W-:-:S04]  /*01b0*/  IMAD.IADD R17, R2, 0x1, R17 ;  /* 0x0000000102117824 */ /* 0x000fc800078e0211 */
[----:B------:R-:W-:-:S05]  /*01c0*/  IMAD R16, R0, -0x800, R17 ;  /* 0xfffff80000107824 */ /* 0x000fca00078e0211 */
[C---:B------:R-:W-:Y:S02]  /*01d0*/  ISETP.GE.U32.AND P0, PT, R16.reuse, 0x700, PT ;  /* 0x000007001000780c */ /* 0x040fe40003f06070 */
[----:B------:R-:W-:-:S04]  /*01e0*/  LEA.HI R16, R16, 0x1, RZ, 0x18 ;  /* 0x0000000110107811 */ /* 0x000fc800078fc0ff */
[----:B------:R-:W-:-:S07]  /*01f0*/  LOP3.LUT R22, R16, 0x7, RZ, 0xc0, !PT ;  /* 0x0000000710167812 */ /* 0x000fce00078ec0ff */
[----:B------:R-:W-:Y:S05]  /*0200*/  @!P0 BRA `(.L_x_147) ;  /* 0x0000000400588947 */ /* 0x000fea0003800000 */
[----:B------:R-:W0:Y:S01]  /*0210*/  LDC.64 R2, c[0x0][0x380] ;  /* 0x0000e000ff027b82 */ /* 0x000e220000000a00 */
[----:B------:R-:W1:Y:S01]  /*0220*/  LDCU UR4, c[0x0][0x388] ;  /* 0x00007100ff0477ac */ /* 0x000e620008000800 */
[----:B------:R-:W-:Y:S01]  /*0230*/  LOP3.LUT R20, R16, 0x1fffff8, RZ, 0xc0, !PT ;  /* 0x01fffff810147812 */ /* 0x000fe200078ec0ff */
[----:B------:R-:W-:Y:S01]  /*0240*/  IMAD R19, R0, 0x800, R21 ;  /* 0x0000080000137824 */ /* 0x000fe200078e0215 */
[----:B------:R-:W-:Y:S01]  /*0250*/  BSSY.RECONVERGENT B3, `(.L_x_148) ;  /* 0x0000050000037945 */ /* 0x000fe20003800200 */
[----:B------:R-:W-:Y:S02]  /*0260*/  VIADD R21, R21, 0x400 ;  /* 0x0000040015157836 */ /* 0x000fe40000000000 */
[----:B------:R-:W-:Y:S02]  /*0270*/  IMAD.MOV R20, RZ, RZ, -R20 ;  /* 0x000000ffff147224 */ /* 0x000fe400078e0a14 */
[----:B-1----:R-:W-:-:S07]  /*0280*/  VIADD R18, R19, UR4 ;  /* 0x0000000413127c36 */ /* 0x002fce0008000000 */
.L_x_149:
[----:B0-----:R-:W-:-:S05]  /*0290*/  IMAD.WIDE.U32 R8, R19, 0x4, R2 ;  /* 0x0000000413087825 */ /* 0x001fca00078e0002 */
[----:B------:R0:W2:Y:S01]  /*02a0*/  LDG.E R23, desc[UR6][R8.64] ;  /* 0x0000000608177981 */ /* 0x0000a2000c1e1900 */
[----:B------:R-:W-:-:S04]  /*02b0*/  VIADD R11, R19, 0x100 ;  /* 0x00000100130b7836 */ /* 0x000fc80000000000 */
[----:B------:R-:W-:-:S05]  /*02c0*/  IMAD.WIDE.U32 R10, R11, 0x4, R2 ;  /* 0x000000040b0a7825 */ /* 0x000fca00078e0002 */
[----:B------:R1:W3:Y:S01]  /*02d0*/  LDG.E R25, desc[UR6][R10.64] ;  /* 0x000000060a197981 */ /* 0x0002e2000c1e1900 */
[----:B------:R-:W-:-:S04]  /*02e0*/  VIADD R15, R19, 0x200 ;  /* 0x00000200130f7836 */ /* 0x000fc80000000000 */
[----:B------:R-:W-:-:S05]  /*02f0*/  IMAD.WIDE.U32 R14, R15, 0x4, R2 ;  /* 0x000000040f0e7825 */ /* 0x000fca00078e0002 */
[----:B------:R4:W3:Y:S01]  /*0300*/  LDG.E R27, desc[UR6][R14.64] ;  /* 0x000000060e1b7981 */ /* 0x0008e2000c1e1900 */
[----:B------:R-:W-:-:S04]  /*0310*/  VIADD R7, R19, 0x300 ;  /* 0x0000030013077836 */ /* 0x000fc80000000000 */
[----:B------:R-:W-:-:S05]  /*0320*/  IMAD.WIDE.U32 R6, R7, 0x4, R2 ;  /* 0x0000000407067825 */ /* 0x000fca00078e0002 */
[----:B------:R4:W3:Y:S01]  /*0330*/  LDG.E R29, desc[UR6][R6.64] ;  /* 0x00000006061d7981 */ /* 0x0008e2000c1e1900 */
[----:B------:R-:W-:-:S04]  /*0340*/  VIADD R24, R19, 0x400 ;  /* 0x0000040013187836 */ /* 0x000fc80000000000 */
[----:B0-----:R-:W-:-:S06]  /*0350*/  IMAD.WIDE.U32 R8, R24, 0x4, R2 ;  /* 0x0000000418087825 */ /* 0x001fcc00078e0002 */
[----:B------:R0:W3:Y:S01]  /*0360*/  LDG.E R9, desc[UR6][R8.64] ;  /* 0x0000000608097981 */ /* 0x0000e2000c1e1900 */
[----:B------:R-:W-:-:S04]  /*0370*/  VIADD R24, R19, 0x500 ;  /* 0x0000050013187836 */ /* 0x000fc80000000000 */
[----:B-1----:R-:W-:-:S06]  /*0380*/  IMAD.WIDE.U32 R10, R24, 0x4, R2 ;  /* 0x00000004180a7825 */ /* 0x002fcc00078e0002 */
[----:B------:R-:W3:Y:S01]  /*0390*/  LDG.E R11, desc[UR6][R10.64] ;  /* 0x000000060a0b7981 */ /* 0x000ee2000c1e1900 */
[----:B------:R-:W-:-:S04]  /*03a0*/  VIADD R24, R19, 0x600 ;  /* 0x0000060013187836 */ /* 0x000fc80000000000 */
[----:B----4-:R-:W-:-:S06]  /*03b0*/  IMAD.WIDE.U32 R14, R24, 0x4, R2 ;  /* 0x00000004180e7825 */ /* 0x010fcc00078e0002 */
[----:B------:R-:W4:Y:S01]  /*03c0*/  LDG.E R15, desc[UR6][R14.64] ;  /* 0x000000060e0f7981 */ /* 0x000f22000c1e1900 */
[----:B------:R-:W-:-:S04]  /*03d0*/  VIADD R24, R19, 0x700 ;  /* 0x0000070013187836 */ /* 0x000fc80000000000 */
[----:B------:R-:W-:-:S06]  /*03e0*/  IMAD.WIDE.U32 R6, R24, 0x4, R2 ;  /* 0x0000000418067825 */ /* 0x000fcc00078e0002 */
[----:B------:R1:W4:Y:S01]  /*03f0*/  LDG.E R7, desc[UR6][R6.64] ;  /* 0x0000000606077981 */ /* 0x000322000c1e1900 */
[----:B------:R-:W-:Y:S02]  /*0400*/  VIADD R20, R20, 0x8 ;  /* 0x0000000814147836 */ /* 0x000fe40000000000 */
        /* <DEDUP_REMOVED lines=8> */
[----:B0-----:R-:W-:-:S05]  /*0490*/  @P2 VIADD R8, R18, 0x100 ;  /* 0x0000010012082836 */ /* 0x001fca0000000000 */
[----:B------:R-:W-:-:S04]  /*04a0*/  @P2 ISETP.GE.AND P0, PT, R13, R8, PT ;  /* 0x000000080d00220c */ /* 0x000fc80003f06270 */
[----:B------:R-:W-:-:S04]  /*04b0*/  @P2 FSETP.GEU.AND P0, PT, R25, R12, !P0 ;  /* 0x0000000c1900220b */ /* 0x000fc8000470e000 */
[----:B------:R-:W-:Y:S02]  /*04c0*/  @P2 FSEL R12, R12, R25, P0 ;  /* 0x000000190c0c2208 */ /* 0x000fe40000000000 */
[----:B------:R-:W-:Y:S02]  /*04d0*/  @P2 SEL R13, R13, R8, P0 ;  /* 0x000000080d0d2207 */ /* 0x000fe40000000000 */
[----:B------:R-:W-:-:S13]  /*04e0*/  FSETP.GEU.AND P1, PT, R12, R27, PT ;  /* 0x0000001b0c00720b */ /* 0x000fda0003f2e000 */
[----:B-1----:R-:W-:-:S05]  /*04f0*/  @P1 VIADD R6, R18, 0x200 ;  /* 0x0000020012061836 */ /* 0x002fca0000000000 */
        /* <DEDUP_REMOVED lines=38> */
.L_x_148:
[----:B------:R-:W-:-:S07]  /*0760*/  VIADD R21, R21, 0xfffffc00 ;  /* 0xfffffc0015157836 */ /* 0x000fce0000000000 */
.L_x_147:
[----:B------:R-:W-:Y:S05]  /*0770*/  BSYNC.RECONVERGENT B2 ;  /* 0x0000000000027941 */ /* 0x000fea0003800200 */
.L_x_146:
[----:B------:R-:W-:-:S13]  /*0780*/  ISETP.NE.AND P0, PT, R22, RZ, PT ;  /* 0x000000ff1600720c */ /* 0x000fda0003f05270 */
[----:B------:R-:W-:Y:S05]  /*0790*/  @!P0 BRA `(.L_x_145) ;  /* 0x00000004004c8947 */ /* 0x000fea0003800000 */
[----:B------:R-:W-:Y:S01]  /*07a0*/  ISETP.GE.U32.AND P0, PT, R22, 0x4, PT ;  /* 0x000000041600780c */ /* 0x000fe20003f06070 */
[----:B------:R-:W-:Y:S01]  /*07b0*/  BSSY.RECONVERGENT B2, `(.L_x_150) ;  /* 0x000002a000027945 */ /* 0x000fe20003800200 */
[----:B------:R-:W-:-:S11]  /*07c0*/  LOP3.LUT P1, R16, R16, 0x3, RZ, 0xc0, !PT ;  /* 0x0000000310107812 */ /* 0x000fd6000782c0ff */
[----:B------:R-:W-:Y:S05]  /*07d0*/  @!P0 BRA `(.L_x_151) ;  /* 0x00000000009c8947 */ /* 0x000fea0003800000 */
[----:B------:R-:W0:Y:S01]  /*07e0*/  LDC.64 R2, c[0x0][0x380] ;  /* 0x0000e000ff027b82 */ /* 0x000e220000000a00 */
[----:B------:R-:W-:Y:S01]  /*07f0*/  IMAD R19, R0, 0x800, R21 ;  /* 0x0000080000137824 */ /* 0x000fe200078e0215 */
[----:B------:R-:W1:Y:S03]  /*0800*/  LDCU UR4, c[0x0][0x388] ;  /* 0x00007100ff0477ac */ /* 0x000e660008000800 */
[----:B0-----:R-:W-:-:S06]  /*0810*/  IMAD.WIDE.U32 R6, R19, 0x4, R2 ;  /* 0x0000000413067825 */ /* 0x001fcc00078e0002 */
[----:B------:R-:W2:Y:S01]  /*0820*/  LDG.E R7, desc[UR6][R6.64] ;  /* 0x0000000606077981 */ /* 0x000ea2000c1e1900 */
[----:B------:R-:W-:-:S04]  /*0830*/  VIADD R9, R19, 0x100 ;  /* 0x0000010013097836 */ /* 0x000fc80000000000 */
[----:B------:R-:W-:-:S06]  /*0840*/  IMAD.WIDE.U32 R8, R9, 0x4, R2 ;  /* 0x0000000409087825 */ /* 0x000fcc00078e0002 */
[----:B------:R-:W3:Y:S01]  /*0850*/  LDG.E R9, desc[UR6][R8.64] ;  /* 0x0000000608097981 */ /* 0x000ee2000c1e1900 */
[----:B------:R-:W-:-:S04]  /*0860*/  VIADD R11, R19, 0x200 ;  /* 0x00000200130b7836 */ /* 0x000fc80000000000 */
[----:B------:R-:W-:-:S06]  /*0870*/  IMAD.WIDE.U32 R10, R11, 0x4, R2 ;  /* 0x000000040b0a7825 */ /* 0x000fcc00078e0002 */
[----:B------:R-:W4:Y:S01]  /*0880*/  LDG.E R11, desc[UR6][R10.64] ;  /* 0x000000060a0b7981 */ /* 0x000f22000c1e1900 */
[----:B------:R-:W-:-:S04]  /*0890*/  VIADD R15, R19, 0x300 ;  /* 0x00000300130f7836 */ /* 0x000fc80000000000 */
[----:B------:R-:W-:-:S06]  /*08a0*/  IMAD.WIDE.U32 R2, R15, 0x4, R2 ;  /* 0x000000040f027825 */ /* 0x000fcc00078e0002 */
[----:B------:R0:W4:Y:S01]  /*08b0*/  LDG.E R3, desc[UR6][R2.64] ;  /* 0x0000000602037981 */ /* 0x000122000c1e1900 */
        /* <DEDUP_REMOVED lines=25> */
.L_x_151:
[----:B------:R-:W-:Y:S05]  /*0a50*/  BSYNC.RECONVERGENT B2 ;  /* 0x0000000000027941 */ /* 0x000fea0003800200 */
.L_x_150:
[----:B------:R-:W-:Y:S05]  /*0a60*/  @!P1 BRA `(.L_x_145) ;  /* 0x0000000000989947 */ /* 0x000fea0003800000 */
[----:B------:R-:W-:Y:S01]  /*0a70*/  ISETP.NE.AND P0, PT, R16, 0x1, PT ;  /* 0x000000011000780c */ /* 0x000fe20003f05270 */
[----:B------:R-:W-:Y:S01]  /*0a80*/  BSSY.RECONVERGENT B2, `(.L_x_152) ;  /* 0x0000018000027945 */ /* 0x000fe20003800200 */
[----:B------:R-:W-:-:S11]  /*0a90*/  LOP3.LUT P1, RZ, R17, 0x100, RZ, 0xc0, !PT ;  /* 0x0000010011ff7812 */ /* 0x000fd6000782c0ff */
        /* <DEDUP_REMOVED lines=22> */
.L_x_153:
[----:B------:R-:W-:Y:S05]  /*0c00*/  BSYNC.RECONVERGENT B2 ;  /* 0x0000000000027941 */ /* 0x000fea0003800200 */
.L_x_152:
[----:B------:R-:W-:Y:S05]  /*0c10*/  @P1 BRA `(.L_x_145) ;  /* 0x00000000002c1947 */ /* 0x000fea0003800000 */
[----:B------:R-:W0:Y:S01]  /*0c20*/  LDC.64 R2, c[0x0][0x380] ;  /* 0x0000e000ff027b82 */ /* 0x000e220000000a00 */
[----:B------:R-:W-:Y:S01]  /*0c30*/  IMAD R7, R0, 0x800, R21 ;  /* 0x0000080000077824 */ /* 0x000fe200078e0215 */
[----:B------:R-:W1:Y:S03]  /*0c40*/  LDCU UR4, c[0x0][0x388] ;  /* 0x00007100ff0477ac */ /* 0x000e660008000800 */
[----:B0-----:R-:W-:-:S06]  /*0c50*/  IMAD.WIDE.U32 R2, R7, 0x4, R2 ;  /* 0x0000000407027825 */ /* 0x001fcc00078e0002 */
[----:B------:R-:W2:Y:S01]  /*0c60*/  LDG.E R3, desc[UR6][R2.64] ;  /* 0x0000000602037981 */ /* 0x000ea2000c1e1900 */
[----:B-1----:R-:W-:Y:S01]  /*0c70*/  VIADD R6, R7, UR4 ;  /* 0x0000000407067c36 */ /* 0x002fe20008000000 */
[----:B--2--5:R-:W-:-:S13]  /*0c80*/  FSETP.GEU.AND P1, PT, R12, R3, PT ;  /* 0x000000030c00720b */ /* 0x024fda0003f2e000 */
[----:B------:R-:W-:-:S04]  /*0c90*/  @P1 ISETP.GE.AND P0, PT, R13, R6, PT ;  /* 0x000000060d00120c */ /* 0x000fc80003f06270 */
[----:B------:R-:W-:-:S04]  /*0ca0*/  @P1 FSETP.GEU.AND P0, PT, R3, R12, !P0 ;  /* 0x0000000c0300120b */ /* 0x000fc8000470e000 */
[----:B------:R-:W-:Y:S02]  /*0cb0*/  @P1 SEL R13, R13, R6, P0 ;  /* 0x000000060d0d1207 */ /* 0x000fe40000000000 */
[----:B------:R-:W-:-:S07]  /*0cc0*/  @P1 FSEL R12, R12, R3, P0 ;  /* 0x000000030c0c1208 */ /* 0x000fce0000000000 */
.L_x_145:
[----:B------:R-:W-:Y:S05]  /*0cd0*/  BSYNC.RECONVERGENT B1 ;  /* 0x0000000000017941 */ /* 0x000fea0003800200 */
.L_x_144:
[----:B------:R-:W-:-:S13]  /*0ce0*/  ISETP.GE.AND P0, PT, R4, 0x100, PT ;  /* 0x000001000400780c */ /* 0x000fda0003f06270 */
[----:B------:R-:W-:Y:S05]  /*0cf0*/  @!P0 BRA `(.L_x_154) ;  /* 0x0000000400808947 */ /* 0x000fea0003800000 */
        /* <DEDUP_REMOVED lines=96> */
.L_x_154:
[----:B0-----:R-:W-:Y:S01]  /*1300*/  LOP3.LUT R2, R5, 0x3e0, RZ, 0xc0, !PT ;  /* 0x000003e005027812 */ /* 0x001fe200078ec0ff */
[----:B------:R-:W0:Y:S03]  /*1310*/  S2R R8, SR_LANEID ;  /* 0x0000000000087919 */ /* 0x000e260000000000 */
[----:B------:R-:W-:Y:S01]  /*1320*/  LOP3.LUT R7, RZ, R2, RZ, 0x33, !PT ;  /* 0x00000002ff077212 */ /* 0x000fe200078e33ff */
[----:B------:R-:W-:-:S04]  /*1330*/  VIADD R3, R2, 0x20 ;  /* 0x0000002002037836 */ /* 0x000fc80000000000 */
[----:B------:R-:W-:Y:S01]  /*1340*/  IMAD.IADD R7, R4, 0x1, R7 ;  /* 0x0000000104077824 */ /* 0x000fe200078e0207 */
[----:B------:R-:W-:-:S04]  /*1350*/  ISETP.GT.AND P0, PT, R3, R4, PT ;  /* 0x000000040300720c */ /* 0x000fc80003f04270 */
[----:B------:R-:W-:-:S05]  /*1360*/  SEL R7, R7, 0x1f, P0 ;  /* 0x0000001f07077807 */ /* 0x000fca0000000000 */
[----:B-----5:R-:W1:Y:S04]  /*1370*/  SHFL.DOWN PT, R3, R12, 0x1, R7 ;  /* 0x082000000c037989 */ /* 0x020e6800000e0007 */
[----:B------:R-:W2:Y:S01]  /*1380*/  SHFL.DOWN PT, R2, R13, 0x1, R7 ;  /* 0x082000000d027989 */ /* 0x000ea200000e0007 */
[----:B0-----:R-:W-:Y:S02]  /*1390*/  ISETP.NE.AND P2, PT, R8, RZ, PT ;  /* 0x000000ff0800720c */ /* 0x001fe40003f45270 */
[----:B-1----:R-:W-:-:S11]  /*13a0*/  FSETP.GEU.AND P0, PT, R12, R3, PT ;  /* 0x000000030c00720b */ /* 0x002fd60003f0e000 */
[----:B------:R-:W0:Y:S01]  /*13b0*/  @!P2 S2R R9, SR_CgaCtaId ;  /* 0x000000000009a919 */ /* 0x000e220000008800 */
[----:B------:R-:W-:-:S13]  /*13c0*/  ISETP.GE.OR P0, PT, R8, R7, !P0 ;  /* 0x000000070800720c */ /* 0x000fda0004706670 */
[----:B--2---:R-:W-:-:S04]  /*13d0*/  @!P0 ISETP.GE.AND P1, PT, R13, R2, PT ;  /* 0x000000020d00820c */ /* 0x004fc80003f26270 */
[----:B------:R-:W-:-:S04]  /*13e0*/  @!P0 FSETP.LEU.AND P1, PT, R12, R3, !P1 ;  /* 0x000000030c00820b */ /* 0x000fc80004f2b000 */
[----:B------:R-:W-:Y:S02]  /*13f0*/  @!P0 FSEL R12, R12, R3, P1 ;  /* 0x000000030c0c8208 */ /* 0x000fe40000800000 */
[----:B------:R-:W-:Y:S01]  /*1400*/  @!P0 SEL R13, R13, R2, P1 ;  /* 0x000000020d0d8207 */ /* 0x000fe20000800000 */
[----:B------:R-:W-:Y:S02]  /*1410*/  VIADD R2, R8, 0x2 ;  /* 0x0000000208027836 */ /* 0x000fe40000000000 */
[----:B------:R-:W1:Y:S04]  /*1420*/  SHFL.DOWN PT, R3, R12, 0x2, R7 ;  /* 0x084000000c037989 */ /* 0x000e6800000e0007 */
[----:B------:R-:W2:Y:S01]  /*1430*/  SHFL.DOWN PT, R6, R13, 0x2, R7 ;  /* 0x084000000d067989 */ /* 0x000ea200000e0007 */
[----:B-1----:R-:W-:-:S04]  /*1440*/  FSETP.GEU.AND P0, PT, R12, R3, PT ;  /* 0x000000030c00720b */ /* 0x002fc80003f0e000 */
[----:B------:R-:W-:Y:S01]  /*1450*/  ISETP.GT.OR P0, PT, R2, R7, !P0 ;  /* 0x000000070200720c */ /* 0x000fe20004704670 */
[----:B------:R-:W-:-:S12]  /*1460*/  VIADD R2, R8, 0x4 ;  /* 0x0000000408027836 */ /* 0x000fd80000000000 */
[----:B--2---:R-:W-:-:S04]  /*1470*/  @!P0 ISETP.GE.AND P1, PT, R13, R6, PT ;  /* 0x000000060d00820c */ /* 0x004fc80003f26270 */
[----:B------:R-:W-:-:S04]  /*1480*/  @!P0 FSETP.LEU.AND P1, PT, R12, R3, !P1 ;  /* 0x000000030c00820b */ /* 0x000fc80004f2b000 */
[----:B------:R-:W-:Y:S02]  /*1490*/  @!P0 FSEL R12, R12, R3, P1 ;  /* 0x000000030c0c8208 */ /* 0x000fe40000800000 */
[----:B------:R-:W-:-:S03]  /*14a0*/  @!P0 SEL R13, R13, R6, P1 ;  /* 0x000000060d0d8207 */ /* 0x000fc60000800000 */
        /* <DEDUP_REMOVED lines=13> */
[----:B------:R-:W-:Y:S01]  /*1580*/  VIADD R2, R8, 0x10 ;  /* 0x0000001008027836 */ /* 0x000fe20000000000 */
[----:B------:R-:W-:-:S04]  /*1590*/  @!P2 MOV R8, 0x400 ;  /* 0x000004000008a802 */ /* 0x000fc80000000f00 */
[----:B0-----:R-:W-:-:S07]  /*15a0*/  @!P2 LEA R9, R9, R8, 0x18 ;  /* 0x000000080909a211 */ /* 0x001fce00078ec0ff */
[----:B--2---:R-:W-:-:S04]  /*15b0*/  @!P0 ISETP.GE.AND P1, PT, R13, R6, PT ;  /* 0x000000060d00820c */ /* 0x004fc80003f26270 */
        /* <DEDUP_REMOVED lines=33> */
.L_x_156:
[----:B------:R-:W-:Y:S01]  /*17d0*/  ISETP.GE.AND P4, PT, R4, 0xc1, PT ;  /* 0x000000c10400780c */ /* 0x000fe20003f86270 */
[----:B------:R-:W-:-:S12]  /*17e0*/  @!P6 BRA `(.L_x_157) ;  /* 0x000000000028e947 */ /* 0x000fd80003800000 */
[----:B------:R-:W0:Y:S01]  /*17f0*/  S2UR UR5, SR_CgaCtaId ;  /* 0x00000000000579c3 */ /* 0x000e220000008800 */
[----:B------:R-:W-:Y:S02]  /*1800*/  UMOV UR4, 0x400 ;  /* 0x0000040000047882 */ /* 0x000fe40000000000 */
[----:B0-----:R-:W-:-:S09]  /*1810*/  ULEA UR4, UR5, UR4, 0x18 ;  /* 0x0000000405047291 */ /* 0x001fd2000f8ec0ff */
[----:B------:R-:W0:Y:S02]  /*1820*/  LDS R3, [UR4+0x18] ;  /* 0x00001804ff037984 */ /* 0x000e240008000800 */
[----:B0-----:R-:W-:-:S13]  /*1830*/  FSETP.GEU.AND P6, PT, R12, R3, PT ;  /* 0x000000030c00720b */ /* 0x001fda0003fce000 */
[----:B-1----:R-:W0:Y:S02]  /*1840*/  @P6 LDS R2, [UR4+0x1c] ;  /* 0x00001c04ff026984 */ /* 0x002e240008000800 */
[----:B0-----:R-:W-:-:S04]  /*1850*/  @P6 ISETP.GE.AND P0, PT, R13, R2, PT ;  /* 0x000000020d00620c */ /* 0x001fc80003f06270 */
[----:B------:R-:W-:-:S04]  /*1860*/  @P6 FSETP.GEU.AND P0, PT, R3, R12, !P0 ;  /* 0x0000000c0300620b */ /* 0x000fc8000470e000 */
[----:B------:R-:W-:Y:S02]  /*1870*/  @P6 FSEL R12, R12, R3, P0 ;  /* 0x000000030c0c6208 */ /* 0x000fe40000000000 */
[----:B------:R-:W-:-:S07]  /*1880*/  @P6 SEL R13, R13, R2, P0 ;  /* 0x000000020d0d6207 */ /* 0x000fce0000000000 */
.L_x_157:
[----:B------:R-:W-:Y:S01]  /*1890*/  ISETP.GE.AND P6, PT, R4, 0xe1, PT ;  /* 0x000000e10400780c */ /* 0x000fe20003fc6270 */
[----:B------:R-:W-:-:S12]  /*18a0*/  @!P5 BRA `(.L_x_158) ;  /* 0x000000000024d947 */ /* 0x000fd80003800000 */
        /* <DEDUP_REMOVED lines=9> */
.L_x_158:
[----:B------:R-:W-:Y:S05]  /*1940*/  @!P2 BRA `(.L_x_159) ;  /* 0x000000000028a947 */ /* 0x000fea0003800000 */
        /* <DEDUP_REMOVED lines=10> */
.L_x_159:
[----:B------:R-:W-:Y:S05]  /*19f0*/  @!P3 BRA `(.L_x_160) ;  /* 0x000000000024b947 */ /* 0x000fea0003800000 */
        /* <DEDUP_REMOVED lines=9> */
.L_x_160:
        /* <DEDUP_REMOVED lines=11> */
.L_x_161:
[----:B------:R-:W-:Y:S05]  /*1b40*/  @!P6 BRA `(.L_x_155) ;  /* 0x0000001800d8e947 */ /* 0x000fea0003800000 */
        /* <DEDUP_REMOVED lines=11> */
.L_x_141:
[----:B------:R-:W0:Y:S01]  /*1c00*/  S2R R3, SR_TID.X ;  /* 0x0000000000037919 */ /* 0x000e220000002100 */
[----:B------:R-:W1:Y:S02]  /*1c10*/  LDCU.64 UR4, c[0x0][0x380] ;  /* 0x00007000ff0477ac */ /* 0x000e640008000a00 */
[----:B-1----:R-:W-:Y:S01]  /*1c20*/  IMAD.U32 R14, RZ, RZ, UR4 ;  /* 0x00000004ff0e7e24 */ /* 0x002fe2000f8e00ff */
[----:B------:R-:W1:Y:S01]  /*1c30*/  LDCU UR4, c[0x0][0x388] ;  /* 0x00007100ff0477ac */ /* 0x000e620008000800 */
[----:B------:R-:W-:Y:S02]  /*1c40*/  IMAD.U32 R15, RZ, RZ, UR5 ;  /* 0x00000005ff0f7e24 */ /* 0x000fe4000f8e00ff */
[----:B0-----:R-:W-:-:S04]  /*1c50*/  IMAD R13, R0, 0x800, R3 ;  /* 0x00000800000d7824 */ /* 0x001fc800078e0203 */
[----:B------:R-:W-:-:S05]  /*1c60*/  IMAD.WIDE.U32 R6, R13, 0x4, R14 ;  /* 0x000000040d067825 */ /* 0x000fca00078e000e */
        /* <DEDUP_REMOVED lines=8> */
[----:B-1----:R-:W-:-:S04]  /*1cf0*/  VIADD R27, R13, UR4 ;  /* 0x000000040d1b7c36 */ /* 0x002fc80008000000 */
[----:B------:R-:W-:Y:S01]  /*1d00*/  IMAD.MOV.U32 R13, RZ, RZ, R27 ;  /* 0x000000ffff0d7224 */ /* 0x000fe200078e001b */
[----:B--2---:R-:W-:-:S13]  /*1d10*/  FSETP.GEU.AND P1, PT, R12, R5, PT ;  /* 0x000000050c00720b */ /* 0x004fda0003f2e000 */
[C---:B------:R-:W-:Y:S01]  /*1d20*/  @P1 ISETP.GE.AND P0, PT, R27.reuse, 0x7fffff00, PT ;  /* 0x7fffff001b00180c */ /* 0x040fe20003f06270 */
[----:B------:R-:W-:-:S03]  /*1d30*/  @P1 VIADD R2, R27, 0x100 ;  /* 0x000001001b021836 */ /* 0x000fc60000000000 */
[----:B------:R-:W-:-:S04]  /*1d40*/  @P1 FSETP.GEU.AND P0, PT, R5, R12, !P0 ;  /* 0x0000000c0500120b */ /* 0x000fc8000470e000 */
[----:B------:R-:W-:Y:S02]  /*1d50*/  @P1 FSEL R12, R12, R5, P0 ;  /* 0x000000050c0c1208 */ /* 0x000fe40000000000 */
[----:B------:R-:W-:Y:S01]  /*1d60*/  @P1 SEL R13, R27, R2, P0 ;  /* 0x000000021b0d1207 */ /* 0x000fe20000000000 */
[----:B------:R-:W0:Y:S01]  /*1d70*/  LDC R5, c[0x0][0x3b4] ;  /* 0x0000ed00ff057b82 */ /* 0x000e220000000800 */
[----:B---3--:R-:W-:-:S13]  /*1d80*/  FSETP.GEU.AND P2, PT, R12, R9, PT ;  /* 0x000000090c00720b */ /* 0x008fda0003f4e000 */
[----:B------:R-:W-:-:S05]  /*1d90*/  @P2 VIADD R2, R27, 0x200 ;  /* 0x000002001b022836 */ /* 0x000fca0000000000 */
[----:B------:R-:W-:-:S04]  /*1da0*/  @P2 ISETP.GE.AND P0, PT, R13, R2, PT ;  /* 0x000000020d00220c */ /* 0x000fc80003f06270 */
[----:B------:R-:W-:Y:S01]  /*1db0*/  @P2 FSETP.GEU.AND P0, PT, R9, R12, !P0 ;  /* 0x0000000c0900220b */ /* 0x000fe2000470e000 */
[----:B0-----:R-:W-:-:S03]  /*1dc0*/  IMAD.SHL.U32 R5, R5, 0x800, RZ ;  /* 0x0000080005057824 */ /* 0x001fc600078e00ff */
        /* <DEDUP_REMOVED lines=27> */
[----:B------:R-:W-:-:S11]  /*1f80*/  ISETP.GE.U32.AND P2, PT, R4, R5, PT ;  /* 0x000000050400720c */ /* 0x000fd60003f46070 */
[----:B------:R-:W-:-:S05]  /*1f90*/  @P1 VIADD R2, R27, 0x700 ;  /* 0x000007001b021836 */ /* 0x000fca0000000000 */
[----:B------:R-:W-:-:S04]  /*1fa0*/  @P1 ISETP.GE.AND P0, PT, R13, R2, PT ;  /* 0x000000020d00120c */ /* 0x000fc80003f06270 */
[----:B------:R-:W-:-:S04]  /*1fb0*/  @P1 FSETP.GEU.AND P0, PT, R25, R12, !P0 ;  /* 0x0000000c1900120b */ /* 0x000fc8000470e000 */
[----:B------:R-:W-:Y:S02]  /*1fc0*/  @P1 FSEL R12, R12, R25, P0 ;  /* 0x000000190c0c1208 */ /* 0x000fe40000000000 */
[----:B------:R-:W-:Y:S01]  /*1fd0*/  @P1 SEL R13, R13, R2, P0 ;  /* 0x000000020d0d1207 */ /* 0x000fe20000000000 */
[----:B------:R-:W-:Y:S06]  /*1fe0*/  @!P2 BRA `(.L_x_162) ;  /* 0x000000100038a947 */ /* 0x000fec0003800000 */
[----:B------:R-:W-:Y:S01]  /*1ff0*/  VIADD R11, R17, 0xfffff800 ;  /* 0xfffff800110b7836 */ /* 0x000fe20000000000 */
[----:B------:R-:W-:Y:S01]  /*2000*/  LOP3.LUT R8, RZ, R3, RZ, 0x33, !PT ;  /* 0x00000003ff087212 */ /* 0x000fe200078e33ff */
[--C-:B------:R-:W-:Y:S01]  /*2010*/  IMAD R2, R0, 0x800, R5.reuse ;  /* 0x0000080000027824 */ /* 0x100fe200078e0205 */
[----:B------:R-:W0:Y:S01]  /*2020*/  LDCU UR5, c[0x0][0x388] ;  /* 0x00007100ff0577ac */ /* 0x000e220008000800 */
[----:B------:R-:W-:Y:S01]  /*2030*/  IMAD.IADD R7, R3, 0x1, R5 ;  /* 0x0000000103077824 */ /* 0x000fe200078e0205 */
[----:B------:R-:W-:Y:S02]  /*2040*/  IADD3 R19, PT, PT, -R5, R17, R8 ;  /* 0x0000001105137210 */ /* 0x000fe40007ffe108 */
[----:B------:R-:W-:Y:S01]  /*2050*/  ISETP.GT.U32.AND P0, PT, R2, R11, PT ;  /* 0x0000000b0200720c */ /* 0x000fe20003f04070 */
[C---:B------:R-:W-:Y:S01]  /*2060*/  IMAD R7, R0.reuse, 0x800, R7 ;  /* 0x0000080000077824 */ /* 0x040fe200078e0207 */
[----:B------:R-:W1:Y:S01]  /*2070*/  LDCU.64 UR8, c[0x0][0x380] ;  /* 0x00007000ff0877ac */ /* 0x000e620008000a00 */
[----:B------:R-:W-:-:S02]  /*2080*/  IMAD R10, R0, -0x800, R19 ;  /* 0xfffff800000a7824 */ /* 0x000fc400078e0213 */
[C---:B------:R-:W-:Y:S01]  /*2090*/  VIADD R4, R7.reuse, UR4 ;  /* 0x0000000407047c36 */ /* 0x040fe20008000000 */
[----:B------:R-:W-:Y:S01]  /*20a0*/  UMOV UR4, URZ ;  /* 0x000000ff00047c82 */ /* 0x000fe20008000000 */
[----:B------:R-:W-:-:S06]  /*20b0*/  VIADD R9, R7, 0x400 ;  /* 0x0000040007097836 */ /* 0x000fcc0000000000 */
[----:B------:R-:W-:Y:S05]  /*20c0*/  @P0 BRA `(.L_x_163) ;  /* 0x00000004001c0947 */ /* 0x000fea0003800000 */
.L_x_164:
[----:B------:R-:W-:Y:S02]  /*20d0*/  IMAD.IADD R23, R3, 0x1, R2 ;  /* 0x0000000103177824 */ /* 0x000fe400078e0202 */
[----:B-1----:R-:W-:Y:S02]  /*20e0*/  IMAD.U32 R14, RZ, RZ, UR8 ;  /* 0x00000008ff0e7e24 */ /* 0x002fe4000f8e00ff */
[----:B------:R-:W-:Y:S02]  /*20f0*/  IMAD.U32 R15, RZ, RZ, UR9 ;  /* 0x00000009ff0f7e24 */ /* 0x000fe4000f8e00ff */
[----:B------:R-:W-:-:S05]  /*2100*/  IMAD.WIDE.U32 R6, R23, 0x4, R14 ;  /* 0x0000000417067825 */ /* 0x000fca00078e000e */
        /* <DEDUP_REMOVED lines=8> */
[----:B0-----:R-:W-:Y:S01]  /*2190*/  VIADD R18, R23, UR5 ;  /* 0x0000000517127c36 */ /* 0x001fe20008000000 */
        /* <DEDUP_REMOVED lines=35> */
[----:B------:R-:W0:Y:S01]  /*23d0*/  LDC R17, c[0x0][0x3b0] ;  /* 0x0000ec00ff117b82 */ /* 0x000e220000000800 */
[----:B------:R-:W-:-:S13]  /*23e0*/  FSETP.GEU.AND P1, PT, R12, R19, PT ;  /* 0x000000130c00720b */ /* 0x000fda0003f2e000 */
[----:B------:R-:W-:-:S05]  /*23f0*/  @P1 VIADD R6, R18, 0x600 ;  /* 0x0000060012061836 */ /* 0x000fca0000000000 */
[----:B------:R-:W-:-:S04]  /*2400*/  @P1 ISETP.GE.AND P0, PT, R13, R6, PT ;  /* 0x000000060d00120c */ /* 0x000fc80003f06270 */
[----:B------:R-:W-:Y:S01]  /*2410*/  @P1 FSETP.GEU.AND P0, PT, R19, R12, !P0 ;  /* 0x0000000c1300120b */ /* 0x000fe2000470e000 */
[----:B0-----:R-:W-:-:S03]  /*2420*/  IMAD.IADD R16, R17, 0x1, -R2 ;  /* 0x0000000111107824 */ /* 0x001fc600078e0a02 */
        /* <DEDUP_REMOVED lines=10> */
[--C-:B------:R-:W-:Y:S01]  /*24d0*/  IMAD.IADD R2, R2, 0x1, R5.reuse ;  /* 0x0000000102027824 */ /* 0x100fe200078e0205 */
[----:B------:R-:W-:Y:S01]  /*24e0*/  UIADD3 UR4, UPT, UPT, UR4, 0x1, URZ ;  /* 0x0000000104047890 */ /* 0x000fe2000fffe0ff */
[--C-:B------:R-:W-:Y:S02]  /*24f0*/  IMAD.IADD R9, R9, 0x1, R5.reuse ;  /* 0x0000000109097824 */ /* 0x100fe400078e0205 */
[--C-:B------:R-:W-:Y:S01]  /*2500*/  IMAD.IADD R4, R4, 0x1, R5.reuse ;  /* 0x0000000104047824 */ /* 0x100fe200078e0205 */
[----:B------:R-:W-:Y:S01]  /*2510*/  ISETP.GT.U32.AND P0, PT, R2, R11, PT ;  /* 0x0000000b0200720c */ /* 0x000fe20003f04070 */
[----:B------:R-:W-:-:S12]  /*2520*/  IMAD.IADD R10, R10, 0x1, -R5 ;  /* 0x000000010a0a7824 */ /* 0x000fd800078e0a05 */
[----:B------:R-:W-:Y:S05]  /*2530*/  @!P0 BRA `(.L_x_164) ;  /* 0xfffffff800e48947 */ /* 0x000fea000383ffff */
.L_x_163:
[----:B------:R-:W-:Y:S01]  /*2540*/  IMAD.IADD R6, R17, 0x1, -R2 ;  /* 0x0000000111067824 */ /* 0x000fe200078e0a02 */
[----:B------:R-:W-:Y:S04]  /*2550*/  BSSY.RECONVERGENT B1, `(.L_x_162) ;  /* 0x00000b7000017945 */ /* 0x000fe80003800200 */
[----:B------:R-:W-:-:S04]  /*2560*/  ISETP.GE.AND P0, PT, R3, R6, PT ;  /* 0x000000060300720c */ /* 0x000fc80003f06270 */
[----:B------:R-:W-:-:S13]  /*2570*/  ISETP.GE.U32.OR P0, PT, R2, R17, P0 ;  /* 0x000000110200720c */ /* 0x000fda0000706470 */
[----:B------:R-:W-:Y:S05]  /*2580*/  @P0 BRA `(.L_x_165) ;  /* 0x0000000800cc0947 */ /* 0x000fea0003800000 */
[----:B------:R-:W2:Y:S01]  /*2590*/  LDC R7, c[0x0][0x3b4] ;  /* 0x0000ed00ff077b82 */ /* 0x000ea20000000800 */
[----:B------:R-:W-:Y:S01]  /*25a0*/  IMAD.IADD R6, R8, 0x1, R17 ;  /* 0x0000000108067824 */ /* 0x000fe200078e0211 */
[----:B------:R-:W-:Y:S01]  /*25b0*/  BSSY.RECONVERGENT B2, `(.L_x_166) ;  /* 0x000005e000027945 */ /* 0x000fe20003800200 */
[----:B------:R-:W-:-:S04]  /*25c0*/  IMAD R5, R0, 0x800, R5 ;  /* 0x0000080000057824 */ /* 0x000fc800078e0205 */
[----:B------:R-:W-:Y:S02]  /*25d0*/  IMAD.IADD R5, R6, 0x1, -R5 ;  /* 0x0000000106057824 */ /* 0x000fe400078e0a05 */
[----:B--2---:R-:W-:-:S04]  /*25e0*/  IMAD R8, R7, UR4, RZ ;  /* 0x0000000407087c24 */ /* 0x004fc8000f8e02ff */
[----:B------:R-:W-:-:S05]  /*25f0*/  IMAD R5, R8, -0x800, R5 ;  /* 0xfffff80008057824 */ /* 0x000fca00078e0205 */
[C---:B------:R-:W-:Y:S02]  /*2600*/  ISETP.GE.U32.AND P0, PT, R5.reuse, 0x700, PT ;  /* 0x000007000500780c */ /* 0x040fe40003f06070 */
[----:B------:R-:W-:Y:S01]  /*2610*/  LEA.HI R7, R5, 0x1, RZ, 0x18 ;  /* 0x0000000105077811 */ /* 0x000fe200078fc0ff */
[----:B------:R-:W-:-:S03]  /*2620*/  IMAD.MOV.U32 R5, RZ, RZ, R3 ;  /* 0x000000ffff057224 */ /* 0x000fc600078e0003 */
[----:B------:R-:W-:-:S07]  /*2630*/  LOP3.LUT R8, R7, 0x7, RZ, 0xc0, !PT ;  /* 0x0000000707087812 */ /* 0x000fce00078ec0ff */
[----:B------:R-:W-:Y:S05]  /*2640*/  @!P0 BRA `(.L_x_167) ;  /* 0x0000000400508947 */ /* 0x000fea0003800000 */
[----:B------:R-:W2:Y:S01]  /*2650*/  LDC.64 R14, c[0x0][0x380] ;  /* 0x0000e000ff0e7b82 */ /* 0x000ea20000000a00 */
[----:B------:R-:W-:Y:S01]  /*2660*/  LEA.HI R10, R10, 0x1, RZ, 0x18 ;  /* 0x000000010a0a7811 */ /* 0x000fe200078fc0ff */
[----:B------:R-:W-:Y:S03]  /*2670*/  BSSY.RECONVERGENT B3, `(.L_x_168) ;  /* 0x0000050000037945 */ /* 0x000fe60003800200 */
[----:B------:R-:W-:Y:S02]  /*2680*/  LOP3.LUT R11, R10, 0x1fffff8, RZ, 0xc0, !PT ;  /* 0x01fffff80a0b7812 */ /* 0x000fe400078ec0ff */
[----:B------:R-:W-:-:S03]  /*2690*/  LOP3.LUT R10, R3, 0x400, RZ, 0xfc, !PT ;  /* 0x00000400030a7812 */ /* 0x000fc600078efcff */
[----:B------:R-:W-:-:S07]  /*26a0*/  IMAD.MOV R11, RZ, RZ, -R11 ;  /* 0x000000ffff0b7224 */ /* 0x000fce00078e0a0b */
.L_x_169:
[----:B------:R-:W-:-:S04]  /*26b0*/  VIADD R21, R9, 0xfffffc00 ;  /* 0xfffffc0009157836 */ /* 0x000fc80000000000 */
[----:B--2---:R-:W-:-:S05]  /*26c0*/  IMAD.WIDE.U32 R20, R21, 0x4, R14 ;  /* 0x0000000415147825 */ /* 0x004fca00078e000e */
[----:B------:R2:W3:Y:S01]  /*26d0*/  LDG.E R5, desc[UR6][R20.64] ;  /* 0x0000000614057981 */ /* 0x0004e2000c1e1900 */
[----:B------:R-:W-:-:S04]  /*26e0*/  VIADD R23, R9, 0xfffffd00 ;  /* 0xfffffd0009177836 */ /* 0x000fc80000000000 */
[----:B------:R-:W-:-:S05]  /*26f0*/  IMAD.WIDE.U32 R22, R23, 0x4, R14 ;  /* 0x0000000417167825 */ /* 0x000fca00078e000e */
[----:B------:R4:W5:Y:S01]  /*2700*/  LDG.E R27, desc[UR6][R22.64] ;  /* 0x00000006161b7981 */ /* 0x000962000c1e1900 */
[----:B------:R-:W-:-:S04]  /*2710*/  VIADD R25, R9, 0xfffffe00 ;  /* 0xfffffe0009197836 */ /* 0x000fc80000000000 */
[----:B------:R-:W-:-:S05]  /*2720*/  IMAD.WIDE.U32 R24, R25, 0x4, R14 ;  /* 0x0000000419187825 */ /* 0x000fca00078e000e */
[----:B------:R0:W5:Y:S01]  /*2730*/  LDG.E R29, desc[UR6][R24.64] ;  /* 0x00000006181d7981 */ /* 0x000162000c1e1900 */
[----:B------:R-:W-:-:S04]  /*2740*/  VIADD R17, R9, 0xffffff00 ;  /* 0xffffff0009117836 */ /* 0x000fc80000000000 */
[----:B------:R-:W-:-:S06]  /*2750*/  IMAD.WIDE.U32 R16, R17, 0x4, R14 ;  /* 0x0000000411107825 */ /* 0x000fcc00078e000e */
[----:B------:R1:W5:Y:S01]  /*2760*/  LDG.E R17, desc[UR6][R16.64] ;  /* 0x0000000610117981 */ /* 0x000362000c1e1900 */
[----:B------:R-:W-:-:S06]  /*2770*/  IMAD.WIDE.U32 R18, R9, 0x4, R14 ;  /* 0x0000000409127825 */ /* 0x000fcc00078e000e */
[----:B------:R-:W5:Y:S01]  /*2780*/  LDG.E R19, desc[UR6][R18.64] ;  /* 0x0000000612137981 */ /* 0x000f62000c1e1900 */
[----:B--2---:R-:W-:-:S04]  /*2790*/  VIADD R21, R9, 0x100 ;  /* 0x0000010009157836 */ /* 0x004fc80000000000 */
[----:B------:R-:W-:-:S06]  /*27a0*/  IMAD.WIDE.U32 R20, R21, 0x4, R14 ;  /* 0x0000000415147825 */ /* 0x000fcc00078e000e */
[----:B------:R-:W2:Y:S01]  /*27b0*/  LDG.E R21, desc[UR6][R20.64] ;  /* 0x0000000614157981 */ /* 0x000ea2000c1e1900 */
[----:B----4-:R-:W-:-:S04]  /*27c0*/  VIADD R23, R9, 0x200 ;  /* 0x0000020009177836 */ /* 0x010fc80000000000 */
[----:B------:R-:W-:-:S06]  /*27d0*/  IMAD.WIDE.U32 R22, R23, 0x4, R14 ;  /* 0x0000000417167825 */ /* 0x000fcc00078e000e */
[----:B------:R-:W4:Y:S01]  /*27e0*/  LDG.E R23, desc[UR6][R22.64] ;  /* 0x0000000616177981 */ /* 0x000f22000c1e1900 */
[----:B0-----:R-:W-:-:S04]  /*27f0*/  VIADD R25, R9, 0x300 ;  /* 0x0000030009197836 */ /* 0x001fc80000000000 */
[----:B------:R-:W-:-:S06]  /*2800*/  IMAD.WIDE.U32 R24, R25, 0x4, R14 ;  /* 0x0000000419187825 */ /* 0x000fcc00078e000e */
[----:B------:R-:W4:Y:S01]  /*2810*/  LDG.E R25, desc[UR6][R24.64] ;  /* 0x0000000618197981 */ /* 0x000f22000c1e1900 */
[----:B------:R-:W-:Y:S02]  /*2820*/  VIADD R11, R11, 0x8 ;  /* 0x000000080b0b7836 */ /* 0x000fe40000000000 */
[----:B------:R-:W-:Y:S02]  /*2830*/  VIADD R10, R10, 0x800 ;  /* 0x000008000a0a7836 */ /* 0x000fe40000000000 */
[----:B------:R-:W-:Y:S01]  /*2840*/  VIADD R9, R9, 0x800 ;  /* 0x0000080009097836 */ /* 0x000fe20000000000 */
[----:B---3--:R-:W-:-:S13]  /*2850*/  FSETP.GEU.AND P1, PT, R12, R5, PT ;  /* 0x000000050c00720b */ /* 0x008fda0003f2e000 */
[----:B------:R-:W-:-:S04]  /*2860*/  @P1 ISETP.GE.AND P0, PT, R13, R4, PT ;  /* 0x000000040d00120c */ /* 0x000fc80003f06270 */
[----:B------:R-:W-:-:S04]  /*2870*/  @P1 FSETP.GEU.AND P0, PT, R5, R12, !P0 ;  /* 0x0000000c0500120b */ /* 0x000fc8000470e000 */
[----:B------:R-:W-:Y:S02]  /*2880*/  @P1 FSEL R12, R12, R5, P0 ;  /* 0x000000050c0c1208 */ /* 0x000fe40000000000 */
[----:B------:R-:W-:Y:S02]  /*2890*/  @P1 SEL R13, R13, R4, P0 ;  /* 0x000000040d0d1207 */ /* 0x000fe40000000000 */
[----:B-----5:R-:W-:-:S13]  /*28a0*/  FSETP.GEU.AND P2, PT, R12, R27, PT ;  /* 0x0000001b0c00720b */ /* 0x020fda0003f4e000 */
        /* <DEDUP_REMOVED lines=23> */
[----:B--2---:R-:W-:-:S13]  /*2a20*/  FSETP.GEU.AND P2, PT, R12, R21, PT ;  /* 0x000000150c00720b */ /* 0x004fda0003f4e000 */
        /* <DEDUP_REMOVED lines=17> */
[----:B------:R-:W-:Y:S02]  /*2b40*/  @P2 FSEL R12, R12, R25, P0 ;  /* 0x000000190c0c2208 */ /* 0x000fe40000000000 */
[----:B------:R-:W-:Y:S01]  /*2b50*/  @P2 SEL R13, R13, R16, P0 ;  /* 0x000000100d0d2207 */ /* 0x000fe20000000000 */
[----:B------:R-:W-:Y:S06]  /*2b60*/  @P1 BRA `(.L_x_169) ;  /* 0xfffffff800d01947 */ /* 0x000fec000383ffff */
[----:B------:R-:W-:Y:S05]  /*2b70*/  BSYNC.RECONVERGENT B3 ;  /* 0x0000000000037941 */ /* 0x000fea0003800200 */
.L_x_168:
[----:B------:R-:W-:-:S07]  /*2b80*/  VIADD R5, R10, 0xfffffc00 ;  /* 0xfffffc000a057836 */ /* 0x000fce0000000000 */
.L_x_167:
[----:B01----:R-:W-:Y:S05]  /*2b90*/  BSYNC.RECONVERGENT B2 ;  /* 0x0000000000027941 */ /* 0x003fea0003800200 */
.L_x_166:
[----:B------:R-:W-:-:S13]  /*2ba0*/  ISETP.NE.AND P0, PT, R8, RZ, PT ;  /* 0x000000ff0800720c */ /* 0x000fda0003f05270 */
[----:B------:R-:W-:Y:S05]  /*2bb0*/  @!P0 BRA `(.L_x_165) ;  /* 0x0000000400408947 */ /* 0x000fea0003800000 */
[----:B------:R-:W-:Y:S01]  /*2bc0*/  ISETP.GE.U32.AND P0, PT, R8, 0x4, PT ;  /* 0x000000040800780c */ /* 0x000fe20003f06070 */
[----:B------:R-:W-:Y:S01]  /*2bd0*/  BSSY.RECONVERGENT B2, `(.L_x_170) ;  /* 0x0000029000027945 */ /* 0x000fe20003800200 */
[----:B------:R-:W-:-:S11]  /*2be0*/  LOP3.LUT P1, R7, R7, 0x3, RZ, 0xc0, !PT ;  /* 0x0000000307077812 */ /* 0x000fd6000782c0ff */
[----:B------:R-:W-:Y:S05]  /*2bf0*/  @!P0 BRA `(.L_x_171) ;  /* 0x0000000000988947 */ /* 0x000fea0003800000 */
[----:B------:R-:W-:Y:S01]  /*2c00*/  IMAD.IADD R21, R5, 0x1, R2 ;  /* 0x0000000105157824 */ /* 0x000fe200078e0202 */
[----:B------:R-:W0:Y:S03]  /*2c10*/  LDCU UR5, c[0x0][0x388] ;  /* 0x00007100ff0577ac */ /* 0x000e260008000800 */
[----:B------:R-:W-:-:S06]  /*2c20*/  IMAD.WIDE.U32 R8, R21, 0x4, R14 ;  /* 0x0000000415087825 */ /* 0x000fcc00078e000e */
[----:B------:R0:W2:Y:S01]  /*2c30*/  LDG.E R9, desc[UR6][R8.64] ;  /* 0x0000000608097981 */ /* 0x0000a2000c1e1900 */
        /* <DEDUP_REMOVED lines=8> */
[----:B------:R-:W5:Y:S01]  /*2cc0*/  LDG.E R19, desc[UR6][R18.64] ;  /* 0x0000000612137981 */ /* 0x000f62000c1e1900 */
[----:B0-----:R-:W-:Y:S02]  /*2cd0*/  VIADD R8, R21, UR5 ;  /* 0x0000000515087c36 */ /* 0x001fe40008000000 */
        /* <DEDUP_REMOVED lines=24> */
.L_x_171:
[----:B------:R-:W-:Y:S05]  /*2e60*/  BSYNC.RECONVERGENT B2 ;  /* 0x0000000000027941 */ /* 0x000fea0003800200 */
.L_x_170:
[----:B------:R-:W-:Y:S05]  /*2e70*/  @!P1 BRA `(.L_x_165) ;  /* 0x0000000000909947 */ /* 0x000fea0003800000 */
[----:B------:R-:W-:Y:S01]  /*2e80*/  ISETP.NE.AND P0, PT, R7, 0x1, PT ;  /* 0x000000010700780c */ /* 0x000fe20003f05270 */
[----:B------:R-:W-:Y:S01]  /*2e90*/  BSSY.RECONVERGENT B2, `(.L_x_172) ;  /* 0x0000017000027945 */ /* 0x000fe20003800200 */
[----:B------:R-:W-:-:S11]  /*2ea0*/  LOP3.LUT P1, RZ, R6, 0x100, RZ, 0xc0, !PT ;  /* 0x0000010006ff7812 */ /* 0x000fd6000782c0ff */
[----:B------:R-:W-:Y:S05]  /*2eb0*/  @!P0 BRA `(.L_x_173) ;  /* 0x0000000000508947 */ /* 0x000fea0003800000 */
[----:B------:R-:W-:Y:S01]  /*2ec0*/  IMAD.IADD R11, R5, 0x1, R2 ;  /* 0x00000001050b7824 */ /* 0x000fe200078e0202 */
[----:B------:R-:W0:Y:S03]  /*2ed0*/  LDCU UR5, c[0x0][0x388] ;  /* 0x00007100ff0577ac */ /* 0x000e260008000800 */
[----:B------:R-:W-:-:S06]  /*2ee0*/  IMAD.WIDE.U32 R6, R11, 0x4, R14 ;  /* 0x000000040b067825 */ /* 0x000fcc00078e000e */
[----:B------:R-:W2:Y:S01]  /*2ef0*/  LDG.E R7, desc[UR6][R6.64] ;  /* 0x0000000606077981 */ /* 0x000ea2000c1e1900 */
[----:B------:R-:W-:-:S04]  /*2f00*/  VIADD R9, R11, 0x100 ;  /* 0x000001000b097836 */ /* 0x000fc80000000000 */
[----:B------:R-:W-:-:S06]  /*2f10*/  IMAD.WIDE.U32 R8, R9, 0x4, R14 ;  /* 0x0000000409087825 */ /* 0x000fcc00078e000e */
[----:B------:R-:W3:Y:S01]  /*2f20*/  LDG.E R9, desc[UR6][R8.64] ;  /* 0x0000000608097981 */ /* 0x000ee2000c1e1900 */
        /* <DEDUP_REMOVED lines=13> */
.L_x_173:
[----:B------:R-:W-:Y:S05]  /*3000*/  BSYNC.RECONVERGENT B2 ;  /* 0x0000000000027941 */ /* 0x000fea0003800200 */
.L_x_172:
[----:B------:R-:W-:Y:S05]  /*3010*/  @P1 BRA `(.L_x_165) ;  /* 0x0000000000281947 */ /* 0x000fea0003800000 */
[----:B------:R-:W-:Y:S01]  /*3020*/  IMAD.IADD R5, R5, 0x1, R2 ;  /* 0x0000000105057824 */ /* 0x000fe200078e0202 */
[----:B------:R-:W0:Y:S03]  /*3030*/  LDCU UR5, c[0x0][0x388] ;  /* 0x00007100ff0577ac */ /* 0x000e260008000800 */
[----:B------:R-:W-:-:S06]  /*3040*/  IMAD.WIDE.U32 R14, R5, 0x4, R14 ;  /* 0x00000004050e7825 */ /* 0x000fcc00078e000e */
[----:B------:R-:W2:Y:S01]  /*3050*/  LDG.E R15, desc[UR6][R14.64] ;  /* 0x000000060e0f7981 */ /* 0x000ea2000c1e1900 */
[----:B0-----:R-:W-:Y:S01]  /*3060*/  VIADD R2, R5, UR5 ;  /* 0x0000000505027c36 */ /* 0x001fe20008000000 */
[----:B--2---:R-:W-:-:S13]  /*3070*/  FSETP.GEU.AND P1, PT, R12, R15, PT ;  /* 0x0000000f0c00720b */ /* 0x004fda0003f2e000 */
[----:B------:R-:W-:-:S04]  /*3080*/  @P1 ISETP.GE.AND P0, PT, R13, R2, PT ;  /* 0x000000020d00120c */ /* 0x000fc80003f06270 */
[----:B------:R-:W-:-:S04]  /*3090*/  @P1 FSETP.GEU.AND P0, PT, R15, R12, !P0 ;  /* 0x0000000c0f00120b */ /* 0x000fc8000470e000 */
[----:B------:R-:W-:Y:S02]  /*30a0*/  @P1 FSEL R12, R12, R15, P0 ;  /* 0x0000000f0c0c1208 */ /* 0x000fe40000000000 */
[----:B------:R-:W-:-:S07]  /*30b0*/  @P1 SEL R13, R13, R2, P0 ;  /* 0x000000020d0d1207 */ /* 0x000fce0000000000 */
.L_x_165:
[----:B01----:R-:W-:Y:S05]  /*30c0*/  BSYNC.RECONVERGENT B1 ;  /* 0x0000000000017941 */ /* 0x003fea0003800200 */
.L_x_162:
        /* <DEDUP_REMOVED lines=94> */
.L_x_155:
[----:B------:R-:W-:Y:S05]  /*36b0*/  BSYNC.RECONVERGENT B0 ;  /* 0x0000000000007941 */ /* 0x000fea0003800200 */
.L_x_140:
[----:B------:R-:W-:Y:S05]  /*36c0*/  @P1 EXIT ;  /* 0x000000000000194d */ /* 0x000fea0003800000 */
[----:B-12---:R-:W1:Y:S02]  /*36d0*/  LDC.64 R2, c[0x0][0x390] ;  /* 0x0000e400ff027b82 */ /* 0x006e640000000a00 */
[----:B-1----:R-:W-:-:S05]  /*36e0*/  IMAD.WIDE.U32 R2, R0, 0x8, R2 ;  /* 0x0000000800027825 */ /* 0x002fca00078e0002 */
[----:B------:R-:W-:Y:S04]  /*36f0*/  STG.E desc[UR6][R2.64], R12 ;  /* 0x0000000c02007986 */ /* 0x000fe8000c101906 */
[----:B------:R-:W-:Y:S01]  /*3700*/  STG.E desc[UR6][R2.64+0x4], R13 ;  /* 0x0000040d02007986 */ /* 0x000fe2000c101906 */
[----:B------:R-:W-:Y:S05]  /*3710*/  EXIT ;  /* 0x000000000000794d */ /* 0x000fea0003800000 */
.L_x_174:
        /* <DEDUP_REMOVED lines=14> */
.L_x_1382:


//--------------------- .text._ZN3cub18CUB_300001_SM_10006detail6reduce28DeviceReduceSingleTileKernelINS2_10policy_hubIN4cuda3std3__45tupleIJfiEEEj13smaller_tupleIfEE10Policy1000EN6thrust24THRUST_300001_SM_1000_NS12zip_iteratorINS8_IJNSF_6detail15normal_iteratorINSF_10device_ptrIfEEEENSF_17counting_iteratorIiNSF_11use_defaultESN_SN_EEEEEEEPS9_jSB_S9_S9_NS7_10__identityEEEvT0_T1_T2_T3_T4_T6_ --------------------------
	.section	.text._ZN3cub18CUB_300001_SM_10006detail6reduce28DeviceReduceSingleTileKernelINS2_10policy_hubIN4cuda3std3__45tupleIJfiEEEj13smaller_tupleIfEE10Policy1000EN6thrust24THRUST_300001_SM_1000_NS12zip_iteratorINS8_IJNSF_6detail15normal_iteratorINSF_10device_ptrIfEEEENSF_17counting_iteratorIiNSF_11use_defaultESN_SN_EEEEEEEPS9_jSB_S9_S9_NS7_10__identityEEEvT0_T1_T2_T3_T4_T6_,"ax",@progbits
	.align	128
        .global         _ZN3cub18CUB_300001_SM_10006detail6reduce28DeviceReduceSingleTileKernelINS2_10policy_hubIN4cuda3std3__45tupleIJfiEEEj13smaller_tupleIfEE10Policy1000EN6thrust24THRUST_300001_SM_1000_NS12zip_iteratorINS8_IJNSF_6detail15normal_iteratorINSF_10device_ptrIfEEEENSF_17counting_iteratorIiNSF_11use_defaultESN_SN_EEEEEEEPS9_jSB_S9_S9_NS7_10__identityEEEvT0_T1_T2_T3_T4_T6_
        .type           _ZN3cub18CUB_300001_SM_10006detail6reduce28DeviceReduceSingleTileKernelINS2_10policy_hubIN4cuda3std3__45tupleIJfiEEEj13smaller_tupleIfEE10Policy1000EN6thrust24THRUST_300001_SM_1000_NS12zip_iteratorINS8_IJNSF_6detail15normal_iteratorINSF_10device_ptrIfEEEENSF_17counting_iteratorIiNSF_11use_defaultESN_SN_EEEEEEEPS9_jSB_S9_S9_NS7_10__identityEEEvT0_T1_T2_T3_T4_T6_,@function
        .size           _ZN3cub18CUB_300001_SM_10006detail6reduce28DeviceReduceSingleTileKernelINS2_10policy_hubIN4cuda3std3__45tupleIJfiEEEj13smaller_tupleIfEE10Policy1000EN6thrust24THRUST_300001_SM_1000_NS12zip_iteratorINS8_IJNSF_6detail15normal_iteratorINSF_10device_ptrIfEEEENSF_17counting_iteratorIiNSF_11use_defaultESN_SN_EEEEEEEPS9_jSB_S9_S9_NS7_10__identityEEEvT0_T1_T2_T3_T4_T6_,(.L_x_1383 - _ZN3cub18CUB_300001_SM_10006detail6reduce28DeviceReduceSingleTileKernelINS2_10policy_hubIN4cuda3std3__45tupleIJfiEEEj13smaller_tupleIfEE10Policy1000EN6thrust24THRUST_300001_SM_1000_NS12zip_iteratorINS8_IJNSF_6detail15normal_iteratorINSF_10device_ptrIfEEEENSF_17counting_iteratorIiNSF_11use_defaultESN_SN_EEEEEEEPS9_jSB_S9_S9_NS7_10__identityEEEvT0_T1_T2_T3_T4_T6_)
        .other          _ZN3cub18CUB_300001_SM_10006detail6reduce28DeviceReduceSingleTileKernelINS2_10policy_hubIN4cuda3std3__45tupleIJfiEEEj13smaller_tupleIfEE10Policy1000EN6thrust24THRUST_300001_SM_1000_NS12zip_iteratorINS8_IJNSF_6detail15normal_iteratorINSF_10device_ptrIfEEEENSF_17counting_iteratorIiNSF_11use_defaultESN_SN_EEEEEEEPS9_jSB_S9_S9_NS7_10__identityEEEvT0_T1_T2_T3_T4_T6_,@"STO_CUDA_ENTRY STV_DEFAULT"
_ZN3cub18CUB_300001_SM_10006detail6reduce28DeviceReduceSingleTileKernelINS2_10policy_hubIN4cuda3std3__45tupleIJfiEEEj13smaller_tupleIfEE10Policy1000EN6thrust24THRUST_300001_SM_1000_NS12zip_iteratorINS8_IJNSF_6detail15normal_iteratorINSF_10device_ptrIfEEEENSF_17counting_iteratorIiNSF_11use_defaultESN_SN_EEEEEEEPS9_jSB_S9_S9_NS7_10__identityEEEvT0_T1_T2_T3_T4_T6_:
.text._ZN3cub18CUB_300001_SM_10006detail6reduce28DeviceReduceSingleTileKernelINS2_10policy_hubIN4cuda3std3__45tupleIJfiEEEj13smaller_tupleIfEE10Policy1000EN6thrust24THRUST_300001_SM_1000_NS12zip_iteratorINS8_IJNSF_6detail15normal_iteratorINSF_10device_ptrIfEEEENSF_17counting_iteratorIiNSF_11use_defaultESN_SN_EEEEEEEPS9_jSB_S9_S9_NS7_10__identityEEEvT0_T1_T2_T3_T4_T6_:
[----:B------:R-:W-:Y:S01]  /*0000*/  LDC R1, c[0x0][0x37c] ;  /* 0x0000df00ff017b82 */ /* 0x000fe20000000800 */
[----:B------:R-:W0:Y:S01]  /*0010*/  LDCU UR4, c[0x0][0x398] ;  /* 0x00007300ff0477ac */ /* 0x000e220008000800 */
[----:B------:R-:W1:Y:S01]  /*0020*/  LDCU.64 UR6, c[0x0][0x3a0] ;  /* 0x00007400ff0677ac */ /* 0x000e620008000a00 */
[----:B0-----:R-:W-:Y:S01]  /*0030*/  UISETP.NE.AND UP0, UPT, UR4, URZ, UPT ;  /* 0x000000ff0400728c */ /* 0x001fe2000bf05270 */
[----:B-1----:R-:W-:Y:S02]  /*0040*/  IMAD.U32 R0, RZ, RZ, UR7 ;  /* 0x00000007ff007e24 */ /* 0x002fe4000f8e00ff */
[----:B------:R-:W-:Y:S01]  /*0050*/  IMAD.U32 R2, RZ, RZ, UR6 ;  /* 0x00000006ff027e24 */ /* 0x000fe2000f8e00ff */
[----:B------:R-:W0:Y:S05]  /*0060*/  LDCU.64 UR6, c[0x0][0x358] ;  /* 0x00006b00ff0677ac */ /* 0x000e2a0008000a00 */
[----:B------:R-:W-:Y:S05]  /*0070*/  BRA.U UP0, `(.L_x_175) ;  /* 0x0000000100207547 */ /* 0x000fea000b800000 */
[----:B------:R-:W1:Y:S02]  /*0080*/  S2R R0, SR_TID.X ;  /* 0x0000000000007919 */ /* 0x000e640000002100 */
[----:B-1----:R-:W-:-:S13]  /*0090*/  ISETP.NE.AND P0, PT, R0, RZ, PT ;  /* 0x000000ff0000720c */ /* 0x002fda0003f05270 */
[----:B0-----:R-:W-:Y:S05]  /*00a0*/  @P0 EXIT ;  /* 0x000000000000094d */ /* 0x001fea0003800000 */
[----:B------:R-:W0:Y:S08]  /*00b0*/  LDC.64 R2, c[0x0][0x390] ;  /* 0x0000e400ff027b82 */ /* 0x000e300000000a00 */
[----:B------:R-:W0:Y:S02]  /*00c0*/  LDC.64 R4, c[0x0][0x3a0] ;  /* 0x0000e800ff047b82 */ /* 0x000e240000000a00 */
[----:B0-----:R-:W-:Y:S04]  /*00d0*/  STG.E desc[UR6][R2.64], R4 ;  /* 0x0000000402007986 */ /* 0x001fe8000c101906 */
[----:B------:R-:W-:Y:S01]  /*00e0*/  STG.E desc[UR6][R2.64+0x4], R5 ;  /* 0x0000040502007986 */ /* 0x000fe2000c101906 */
[----:B------:R-:W-:Y:S05]  /*00f0*/  EXIT ;  /* 0x000000000000794d */ /* 0x000fea0003800000 */
.L_x_175:
[----:B------:R-:W-:Y:S01]  /*0100*/  UISETP.GT.U32.AND UP0, UPT, UR4, 0x7ff, UPT ;  /* 0x000007ff0400788c */ /* 0x000fe2000bf04070 */
[----:B------:R-:W-:Y:S08]  /*0110*/  BSSY.RECONVERGENT B0, `(.L_x_176) ;  /* 0x0000337000007945 */ /* 0x000ff00003800200 */
[----:B------:R-:W-:Y:S05]  /*0120*/  BRA.U UP0, `(.L_x_177) ;  /* 0x0000001900747547 */ /* 0x000fea000b800000 */
[----:B------:R-:W1:Y:S01]  /*0130*/  S2R R3, SR_TID.X ;  /* 0x0000000000037919 */ /* 0x000e620000002100 */
[----:B------:R-:W-:Y:S01]  /*0140*/  BSSY.RECONVERGENT B1, `(.L_x_178) ;  /* 0x000000b000017945 */ /* 0x000fe20003800200 */
[----:B------:R-:W-:Y:S02]  /*0150*/  CS2R R12, SRZ ;  /* 0x00000000000c7805 */ /* 0x000fe4000001ff00 */
[----:B-1----:R-:W-:Y:S01]  /*0160*/  ISETP.GE.U32.AND P0, PT, R3, UR4, PT ;  /* 0x0000000403007c0c */ /* 0x002fe2000bf06070 */
[----:B------:R-:W-:-:S12]  /*0170*/  IMAD.MOV.U32 R7, RZ, RZ, R3 ;  /* 0x000000ffff077224 */ /* 0x000fd800078e0003 */
[----:B------:R-:W-:Y:S05]  /*0180*/  @P0 BRA `(.L_x_179) ;  /* 0x0000000000180947 */ /* 0x000fea0003800000 */
[----:B------:R-:W1:Y:S01]  /*0190*/  LDC.64 R4, c[0x0][0x380] ;  /* 0x0000e000ff047b82 */ /* 0x000e620000000a00 */
[----:B------:R-:W2:Y:S01]  /*01a0*/  LDCU UR5, c[0x0][0x388] ;  /* 0x00007100ff0577ac */ /* 0x000ea20008000800 */
[----:B-1----:R-:W-:-:S05]  /*01b0*/  IMAD.WIDE.U32 R4, R3, 0x4, R4 ;  /* 0x0000000403047825 */ /* 0x002fca00078e0004 */
[----:B0-----:R1:W5:Y:S01]  /*01c0*/  LDG.E R12, desc[UR6][R4.64] ;  /* 0x00000006040c7981 */ /* 0x001362000c1e1900 */
[C---:B------:R-:W-:Y:S02]  /*01d0*/  VIADD R7, R3.reuse, 0x100 ;  /* 0x0000010003077836 */ /* 0x040fe40000000000 */
[----:B--2---:R-:W-:-:S07]  /*01e0*/  VIADD R13, R3, UR5 ;  /* 0x00000005030d7c36 */ /* 0x004fce0008000000 */
.L_x_179:
[----:B0-----:R-:W-:Y:S05]  /*01f0*/  BSYNC.RECONVERGENT B1 ;  /* 0x0000000000017941 */ /* 0x001fea0003800200 */
.L_x_178:
        /* <DEDUP_REMOVED lines=10> */
[----:B-1----:R-:W0:Y:S01]  /*02a0*/  LDC.64 R4, c[0x0][0x380] ;  /* 0x0000e000ff047b82 */ /* 0x002e220000000a00 */
[----:B------:R-:W1:Y:S01]  /*02b0*/  LDCU UR5, c[0x0][0x388] ;  /* 0x00007100ff0577ac */ /* 0x000e620008000800 */
[----:B------:R-:W-:Y:S01]  /*02c0*/  LOP3.LUT R8, R10, 0x1fffff8, RZ, 0xc0, !PT ;  /* 0x01fffff80a087812 */ /* 0x000fe200078ec0ff */
[----:B------:R-:W-:Y:S01]  /*02d0*/  BSSY.RECONVERGENT B3, `(.L_x_184) ;  /* 0x0000042000037945 */ /* 0x000fe20003800200 */
[C---:B------:R-:W-:Y:S02]  /*02e0*/  VIADD R11, R7.reuse, 0x400 ;  /* 0x00000400070b7836 */ /* 0x040fe40000000000 */
[----:B-1----:R-:W-:Y:S02]  /*02f0*/  VIADD R14, R7, UR5 ;  /* 0x00000005070e7c36 */ /* 0x002fe40008000000 */
[----:B------:R-:W-:-:S07]  /*0300*/  IMAD.MOV R7, RZ, RZ, -R8 ;  /* 0x000000ffff077224 */ /* 0x000fce00078e0a08 */
.L_x_185:
[----:B------:R-:W-:-:S04]  /*0310*/  VIADD R9, R11, 0xfffffc00 ;  /* 0xfffffc000b097836 */ /* 0x000fc80000000000 */
[----:B0-----:R-:W-:-:S05]  /*0320*/  IMAD.WIDE.U32 R8, R9, 0x4, R4 ;  /* 0x0000000409087825 */ /* 0x001fca00078e0004 */
        /* <DEDUP_REMOVED lines=61> */
.L_x_184:
[----:B------:R-:W-:-:S07]  /*0700*/  VIADD R7, R11, 0xfffffc00 ;  /* 0xfffffc000b077836 */ /* 0x000fce0000000000 */
.L_x_183:
[----:B------:R-:W-:Y:S05]  /*0710*/  BSYNC.RECONVERGENT B2 ;  /* 0x0000000000027941 */ /* 0x000fea0003800200 */
.L_x_182:
[----:B------:R-:W-:-:S13]  /*0720*/  ISETP.NE.AND P0, PT, R18, RZ, PT ;  /* 0x000000ff1200720c */ /* 0x000fda0003f05270 */
[----:B------:R-:W-:Y:S05]  /*0730*/  @!P0 BRA `(.L_x_181) ;  /* 0x0000000400208947 */ /* 0x000fea0003800000 */
[----:B------:R-:W-:Y:S01]  /*0740*/  ISETP.GE.U32.AND P0, PT, R18, 0x4, PT ;  /* 0x000000041200780c */ /* 0x000fe20003f06070 */
[----:B------:R-:W-:Y:S01]  /*0750*/  BSSY.RECONVERGENT B2, `(.L_x_186) ;  /* 0x0000023000027945 */ /* 0x000fe20003800200 */
[----:B------:R-:W-:-:S11]  /*0760*/  LOP3.LUT P1, R10, R10, 0x3, RZ, 0xc0, !PT ;  /* 0x000000030a0a7812 */ /* 0x000fd6000782c0ff */
[----:B------:R-:W-:Y:S05]  /*0770*/  @!P0 BRA `(.L_x_187) ;  /* 0x0000000000808947 */ /* 0x000fea0003800000 */
[----:B-1----:R-:W0:Y:S01]  /*0780*/  LDC.64 R4, c[0x0][0x380] ;  /* 0x0000e000ff047b82 */ /* 0x002e220000000a00 */
[----:B------:R-:W1:Y:S01]  /*0790*/  LDCU UR5, c[0x0][0x388] ;  /* 0x00007100ff0577ac */ /* 0x000e620008000800 */
[----:B0-----:R-:W-:-:S05]  /*07a0*/  IMAD.WIDE.U32 R4, R7, 0x4, R4 ;  /* 0x0000000407047825 */ /* 0x001fca00078e0004 */
        /* <DEDUP_REMOVED lines=29> */
.L_x_187:
[----:B------:R-:W-:Y:S05]  /*0980*/  BSYNC.RECONVERGENT B2 ;  /* 0x0000000000027941 */ /* 0x000fea0003800200 */
.L_x_186:
[----:B------:R-:W-:Y:S05]  /*0990*/  @!P1 BRA `(.L_x_181) ;  /* 0x0000000000889947 */ /* 0x000fea0003800000 */
[----:B------:R-:W-:Y:S01]  /*09a0*/  ISETP.NE.AND P0, PT, R10, 0x1, PT ;  /* 0x000000010a00780c */ /* 0x000fe20003f05270 */
[----:B------:R-:W-:Y:S01]  /*09b0*/  BSSY.RECONVERGENT B2, `(.L_x_188) ;  /* 0x0000015000027945 */ /* 0x000fe20003800200 */
[----:B------:R-:W-:-:S11]  /*09c0*/  LOP3.LUT P1, RZ, R6, 0x100, RZ, 0xc0, !PT ;  /* 0x0000010006ff7812 */ /* 0x000fd6000782c0ff */
[----:B------:R-:W-:Y:S05]  /*09d0*/  @!P0 BRA `(.L_x_189) ;  /* 0x0000000000488947 */ /* 0x000fea0003800000 */
[----:B-1----:R-:W0:Y:S01]  /*09e0*/  LDC.64 R4, c[0x0][0x380] ;  /* 0x0000e000ff047b82 */ /* 0x002e220000000a00 */
[----:B------:R-:W1:Y:S01]  /*09f0*/  LDCU UR5, c[0x0][0x388] ;  /* 0x00007100ff0577ac */ /* 0x000e620008000800 */
[----:B0-----:R-:W-:-:S05]  /*0a00*/  IMAD.WIDE.U32 R4, R7, 0x4, R4 ;  /* 0x0000000407047825 */ /* 0x001fca00078e0004 */
        /* <DEDUP_REMOVED lines=15> */
.L_x_189:
[----:B------:R-:W-:Y:S05]  /*0b00*/  BSYNC.RECONVERGENT B2 ;  /* 0x0000000000027941 */ /* 0x000fea0003800200 */
.L_x_188:
[----:B------:R-:W-:Y:S05]  /*0b10*/  @P1 BRA `(.L_x_181) ;  /* 0x0000000000281947 */ /* 0x000fea0003800000 */
[----:B-1----:R-:W0:Y:S01]  /*0b20*/  LDC.64 R4, c[0x0][0x380] ;  /* 0x0000e000ff047b82 */ /* 0x002e220000000a00 */
[----:B------:R-:W1:Y:S01]  /*0b30*/  LDCU UR5, c[0x0][0x388] ;  /* 0x00007100ff0577ac */ /* 0x000e620008000800 */
        /* <DEDUP_REMOVED lines=8> */
.L_x_181:
[----:B------:R-:W-:Y:S05]  /*0bc0*/  BSYNC.RECONVERGENT B1 ;  /* 0x0000000000017941 */ /* 0x000fea0003800200 */
.L_x_180:
[----:B------:R-:W0:Y:S02]  /*0bd0*/  LDCU UR8, c[0x0][0x398] ;  /* 0x00007300ff0877ac */ /* 0x000e240008000800 */
[----:B0-----:R-:W-:-:S09]  /*0be0*/  UISETP.GE.AND UP0, UPT, UR8, 0x100, UPT ;  /* 0x000001000800788c */ /* 0x001fd2000bf06270 */
[----:B------:R-:W-:Y:S05]  /*0bf0*/  BRA.U !UP0, `(.L_x_190) ;  /* 0x0000000508807547 */ /* 0x000fea000b800000 */
[----:B------:R-:W0:Y:S01]  /*0c00*/  S2R R9, SR_LANEID ;  /* 0x0000000000097919 */ /* 0x000e220000000000 */
[----:B-1---5:R-:W1:Y:S04]  /*0c10*/  SHFL.DOWN PT, R5, R12, 0x1, 0x1f ;  /* 0x08201f000c057f89 */ /* 0x022e6800000e0000 */
[----:B------:R-:W2:Y:S01]  /*0c20*/  SHFL.DOWN PT, R4, R13, 0x1, 0x1f ;  /* 0x08201f000d047f89 */ /* 0x000ea200000e0000 */
[----:B-1----:R-:W-:-:S04]  /*0c30*/  FSETP.GEU.AND P0, PT, R12, R5, PT ;  /* 0x000000050c00720b */ /* 0x002fc80003f0e000 */
[C---:B0-----:R-:W-:Y:S02]  /*0c40*/  ISETP.GT.OR P0, PT, R9.reuse, 0x1e, !P0 ;  /* 0x0000001e0900780c */ /* 0x041fe40004704670 */
        /* <DEDUP_REMOVED lines=91> */
.L_x_190:
[----:B-1----:R-:W-:Y:S01]  /*1200*/  LOP3.LUT R4, R3, 0x3e0, RZ, 0xc0, !PT ;  /* 0x000003e003047812 */ /* 0x002fe200078ec0ff */
        /* <DEDUP_REMOVED lines=78> */
.L_x_192:
        /* <DEDUP_REMOVED lines=11> */
.L_x_193:
        /* <DEDUP_REMOVED lines=10> */
.L_x_194:
        /* <DEDUP_REMOVED lines=11> */
.L_x_195:
        /* <DEDUP_REMOVED lines=10> */
.L_x_196:
        /* <DEDUP_REMOVED lines=11> */
.L_x_197:
        /* <DEDUP_REMOVED lines=12> */
.L_x_177:
[----:B------:R-:W1:Y:S01]  /*1b00*/  S2R R3, SR_TID.X ;  /* 0x0000000000037919 */ /* 0x000e620000002100 */
[----:B------:R-:W2:Y:S01]  /*1b10*/  LDCU.64 UR8, c[0x0][0x380] ;  /* 0x00007000ff0877ac */ /* 0x000ea20008000a00 */
[----:B------:R-:W3:Y:S01]  /*1b20*/  LDCU UR5, c[0x0][0x388] ;  /* 0x00007100ff0577ac */ /* 0x000ee20008000800 */
[----:B--2---:R-:W-:Y:S02]  /*1b30*/  IMAD.U32 R14, RZ, RZ, UR8 ;  /* 0x00000008ff0e7e24 */ /* 0x004fe4000f8e00ff */
[----:B------:R-:W-:Y:S02]  /*1b40*/  IMAD.U32 R15, RZ, RZ, UR9 ;  /* 0x00000009ff0f7e24 */ /* 0x000fe4000f8e00ff */
[----:B-1----:R-:W-:-:S05]  /*1b50*/  IMAD.WIDE.U32 R4, R3, 0x4, R14 ;  /* 0x0000000403047825 */ /* 0x002fca00078e000e */
[----:B0-----:R-:W2:Y:S04]  /*1b60*/  LDG.E R7, desc[UR6][R4.64+0x400] ;  /* 0x0004000604077981 */ /* 0x001ea8000c1e1900 */
[----:B------:R-:W2:Y:S04]  /*1b70*/  LDG.E R12, desc[UR6][R4.64] ;  /* 0x00000006040c7981 */ /* 0x000ea8000c1e1900 */
[----:B------:R-:W4:Y:S04]  /*1b80*/  LDG.E R11, desc[UR6][R4.64+0x800] ;  /* 0x00080006040b7981 */ /* 0x000f28000c1e1900 */
[----:B------:R-:W5:Y:S04]  /*1b90*/  LDG.E R17, desc[UR6][R4.64+0xc00] ;  /* 0x000c000604117981 */ /* 0x000f68000c1e1900 */
[----:B------:R-:W5:Y:S04]  /*1ba0*/  LDG.E R19, desc[UR6][R4.64+0x1000] ;  /* 0x0010000604137981 */ /* 0x000f68000c1e1900 */
[----:B------:R-:W5:Y:S04]  /*1bb0*/  LDG.E R21, desc[UR6][R4.64+0x1400] ;  /* 0x0014000604157981 */ /* 0x000f68000c1e1900 */
[----:B------:R-:W5:Y:S04]  /*1bc0*/  LDG.E R23, desc[UR6][R4.64+0x1800] ;  /* 0x0018000604177981 */ /* 0x000f68000c1e1900 */
[----:B------:R0:W5:Y:S01]  /*1bd0*/  LDG.E R25, desc[UR6][R4.64+0x1c00] ;  /* 0x001c000604197981 */ /* 0x000162000c1e1900 */
[----:B---3--:R-:W-:Y:S01]  /*1be0*/  VIADD R9, R3, UR5 ;  /* 0x0000000503097c36 */ /* 0x008fe20008000000 */
[----:B------:R-:W-:-:S03]  /*1bf0*/  UIADD3 UR5, UPT, UPT, UR4, -0x800, URZ ;  /* 0xfffff80004057890 */ /* 0x000fc6000fffe0ff */
[----:B------:R-:W-:Y:S01]  /*1c00*/  IMAD.MOV.U32 R13, RZ, RZ, R9 ;  /* 0x000000ffff0d7224 */ /* 0x000fe200078e0009 */
[----:B------:R-:W-:Y:S01]  /*1c10*/  UISETP.GE.U32.AND UP0, UPT, UR5, 0x800, UPT ;  /* 0x000008000500788c */ /* 0x000fe2000bf06070 */
[----:B--2---:R-:W-:-:S13]  /*1c20*/  FSETP.GEU.AND P2, PT, R12, R7, PT ;  /* 0x000000070c00720b */ /* 0x004fda0003f4e000 */
[C---:B------:R-:W-:Y:S01]  /*1c30*/  @P2 ISETP.GE.AND P0, PT, R9.reuse, 0x7fffff00, PT ;  /* 0x7fffff000900280c */ /* 0x040fe20003f06270 */
[----:B------:R-:W-:-:S03]  /*1c40*/  @P2 VIADD R6, R9, 0x100 ;  /* 0x0000010009062836 */ /* 0x000fc60000000000 */
        /* <DEDUP_REMOVED lines=38> */
[----:B------:R-:W-:Y:S01]  /*1eb0*/  IMAD.MOV.U32 R4, RZ, RZ, 0x800 ;  /* 0x00000800ff047424 */ /* 0x000fe200078e00ff */
[----:B------:R-:W-:Y:S01]  /*1ec0*/  @P2 FSEL R12, R12, R25, P0 ;  /* 0x000000190c0c2208 */ /* 0x000fe20000000000 */
[----:B------:R-:W-:Y:S06]  /*1ed0*/  BRA.U !UP0, `(.L_x_198) ;  /* 0x0000000508187547 */ /* 0x000fec000b800000 */
[----:B------:R-:W-:Y:S01]  /*1ee0*/  IMAD.MOV.U32 R4, RZ, RZ, 0x800 ;  /* 0x00000800ff047424 */ /* 0x000fe200078e00ff */
[----:B------:R-:W0:Y:S01]  /*1ef0*/  LDCU UR8, c[0x0][0x388] ;  /* 0x00007100ff0877ac */ /* 0x000e220008000800 */
[----:B------:R-:W1:Y:S01]  /*1f00*/  LDCU.64 UR10, c[0x0][0x380] ;  /* 0x00007000ff0a77ac */ /* 0x000e620008000a00 */
[----:B------:R-:W2:Y:S04]  /*1f10*/  LDCU UR4, c[0x0][0x398] ;  /* 0x00007300ff0477ac */ /* 0x000ea80008000800 */
.L_x_200:
[----:B------:R-:W-:Y:S02]  /*1f20*/  IMAD.IADD R5, R3, 0x1, R4 ;  /* 0x0000000103057824 */ /* 0x000fe400078e0204 */
[----:B-1----:R-:W-:Y:S02]  /*1f30*/  IMAD.U32 R14, RZ, RZ, UR10 ;  /* 0x0000000aff0e7e24 */ /* 0x002fe4000f8e00ff */
[----:B------:R-:W-:Y:S02]  /*1f40*/  IMAD.U32 R15, RZ, RZ, UR11 ;  /* 0x0000000bff0f7e24 */ /* 0x000fe4000f8e00ff */
[----:B------:R-:W-:-:S05]  /*1f50*/  IMAD.WIDE.U32 R6, R5, 0x4, R14 ;  /* 0x0000000405067825 */ /* 0x000fca00078e000e */
[----:B------:R-:W3:Y:S04]  /*1f60*/  LDG.E R11, desc[UR6][R6.64] ;  /* 0x00000006060b7981 */ /* 0x000ee8000c1e1900 */
[----:B------:R-:W4:Y:S04]  /*1f70*/  LDG.E R17, desc[UR6][R6.64+0x400] ;  /* 0x0004000606117981 */ /* 0x000f28000c1e1900 */
[----:B------:R-:W5:Y:S04]  /*1f80*/  LDG.E R19, desc[UR6][R6.64+0x800] ;  /* 0x0008000606137981 */ /* 0x000f68000c1e1900 */
[----:B------:R-:W5:Y:S04]  /*1f90*/  LDG.E R21, desc[UR6][R6.64+0xc00] ;  /* 0x000c000606157981 */ /* 0x000f68000c1e1900 */
[----:B------:R-:W5:Y:S04]  /*1fa0*/  LDG.E R23, desc[UR6][R6.64+0x1000] ;  /* 0x0010000606177981 */ /* 0x000f68000c1e1900 */
[----:B------:R-:W5:Y:S04]  /*1fb0*/  LDG.E R25, desc[UR6][R6.64+0x1400] ;  /* 0x0014000606197981 */ /* 0x000f68000c1e1900 */
[----:B------:R-:W5:Y:S04]  /*1fc0*/  LDG.E R27, desc[UR6][R6.64+0x1800] ;  /* 0x00180006061b7981 */ /* 0x000f68000c1e1900 */
[----:B------:R1:W5:Y:S01]  /*1fd0*/  LDG.E R29, desc[UR6][R6.64+0x1c00] ;  /* 0x001c0006061d7981 */ /* 0x000362000c1e1900 */
[----:B0-----:R-:W-:Y:S01]  /*1fe0*/  VIADD R10, R5, UR8 ;  /* 0x00000008050a7c36 */ /* 0x001fe20008000000 */
[----:B--2---:R-:W-:-:S02]  /*1ff0*/  IADD3 R5, PT, PT, -R4, UR4, RZ ;  /* 0x0000000404057c10 */ /* 0x004fc4000fffe1ff */
[----:B---3--:R-:W-:-:S13]  /*2000*/  FSETP.GEU.AND P2, PT, R12, R11, PT ;  /* 0x0000000b0c00720b */ /* 0x008fda0003f4e000 */
        /* <DEDUP_REMOVED lines=41> */
[----:B------:R-:W-:-:S11]  /*22a0*/  ISETP.GE.U32.AND P2, PT, R5, 0x800, PT ;  /* 0x000008000500780c */ /* 0x000fd60003f46070 */
[----:B------:R-:W-:-:S05]  /*22b0*/  @P1 VIADD R6, R10, 0x700 ;  /* 0x000007000a061836 */ /* 0x000fca0000000000 */
[----:B------:R-:W-:-:S04]  /*22c0*/  @P1 ISETP.GE.AND P0, PT, R13, R6, PT ;  /* 0x000000060d00120c */ /* 0x000fc80003f06270 */
[----:B------:R-:W-:-:S04]  /*22d0*/  @P1 FSETP.GEU.AND P0, PT, R29, R12, !P0 ;  /* 0x0000000c1d00120b */ /* 0x000fc8000470e000 */
[----:B------:R-:W-:Y:S02]  /*22e0*/  @P1 FSEL R12, R12, R29, P0 ;  /* 0x0000001d0c0c1208 */ /* 0x000fe40000000000 */
[----:B------:R-:W-:Y:S01]  /*22f0*/  @P1 SEL R13, R13, R6, P0 ;  /* 0x000000060d0d1207 */ /* 0x000fe20000000000 */
[----:B------:R-:W-:Y:S06]  /*2300*/  @!P2 BRA `(.L_x_199) ;  /* 0x0000000800e4a947 */ /* 0x000fec0003800000 */
[----:B------:R-:W-:-:S05]  /*2310*/  VIADD R4, R4, 0x800 ;  /* 0x0000080004047836 */ /* 0x000fca0000000000 */
[----:B------:R-:W-:-:S13]  /*2320*/  ISETP.GT.U32.AND P0, PT, R4, UR5, PT ;  /* 0x0000000504007c0c */ /* 0x000fda000bf04070 */
[----:B------:R-:W-:Y:S05]  /*2330*/  @!P0 BRA `(.L_x_200) ;  /* 0xfffffff800f88947 */ /* 0x000fea000383ffff */
.L_x_198:
[----:B------:R-:W-:Y:S01]  /*2340*/  IADD3 R6, PT, PT, -R4, UR4, RZ ;  /* 0x0000000404067c10 */ /* 0x000fe2000fffe1ff */
[----:B------:R-:W-:Y:S03]  /*2350*/  BSSY.RECONVERGENT B1, `(.L_x_199) ;  /* 0x00000b4000017945 */ /* 0x000fe60003800200 */
[----:B------:R-:W-:-:S04]  /*2360*/  ISETP.GE.AND P0, PT, R3, R6, PT ;  /* 0x000000060300720c */ /* 0x000fc80003f06270 */
[----:B------:R-:W-:-:S13]  /*2370*/  ISETP.GE.U32.OR P0, PT, R4, UR4, P0 ;  /* 0x0000000404007c0c */ /* 0x000fda0008706470 */
[----:B------:R-:W-:Y:S05]  /*2380*/  @P0 BRA `(.L_x_201) ;  /* 0x0000000800c00947 */ /* 0x000fea0003800000 */
[----:B------:R-:W-:Y:S01]  /*2390*/  LOP3.LUT R5, RZ, R3, RZ, 0x33, !PT ;  /* 0x00000003ff057212 */ /* 0x000fe200078e33ff */
[----:B------:R-:W-:Y:S01]  /*23a0*/  BSSY.RECONVERGENT B2, `(.L_x_202) ;  /* 0x000005c000027945 */ /* 0x000fe20003800200 */
[----:B------:R-:W-:Y:S02]  /*23b0*/  IMAD.MOV.U32 R11, RZ, RZ, R3 ;  /* 0x000000ffff0b7224 */ /* 0x000fe400078e0003 */
[----:B------:R-:W-:-:S04]  /*23c0*/  IADD3 R5, PT, PT, -R4, UR4, R5 ;  /* 0x0000000404057c10 */ /* 0x000fc8000fffe105 */
[C---:B------:R-:W-:Y:S02]  /*23d0*/  ISETP.GE.U32.AND P0, PT, R5.reuse, 0x700, PT ;  /* 0x000007000500780c */ /* 0x040fe40003f06070 */
[----:B------:R-:W-:-:S04]  /*23e0*/  LEA.HI R6, R5, 0x1, RZ, 0x18 ;  /* 0x0000000105067811 */ /* 0x000fc800078fc0ff */
[----:B------:R-:W-:-:S07]  /*23f0*/  LOP3.LUT R7, R6, 0x7, RZ, 0xc0, !PT ;  /* 0x0000000706077812 */ /* 0x000fce00078ec0ff */
[----:B------:R-:W-:Y:S05]  /*2400*/  @!P0 BRA `(.L_x_203) ;  /* 0x0000000400548947 */ /* 0x000fea0003800000 */
[----:B------:R-:W0:Y:S01]  /*2410*/  LDC.64 R14, c[0x0][0x380] ;  /* 0x0000e000ff0e7b82 */ /* 0x000e220000000a00 */
[----:B------:R-:W-:Y:S01]  /*2420*/  LOP3.LUT R24, R6, 0x1fffff8, RZ, 0xc0, !PT ;  /* 0x01fffff806187812 */ /* 0x000fe200078ec0ff */
[----:B------:R-:W-:Y:S01]  /*2430*/  BSSY.RECONVERGENT B3, `(.L_x_204) ;  /* 0x0000051000037945 */ /* 0x000fe20003800200 */
[--C-:B------:R-:W-:Y:S01]  /*2440*/  IMAD.IADD R10, R9, 0x1, R4.reuse ;  /* 0x00000001090a7824 */ /* 0x100fe200078e0204 */
[C---:B------:R-:W-:Y:S01]  /*2450*/  LOP3.LUT R11, R3.reuse, 0x400, RZ, 0xfc, !PT ;  /* 0x00000400030b7812 */ /* 0x040fe200078efcff */
[----:B------:R-:W-:Y:S02]  /*2460*/  IMAD.IADD R8, R3, 0x1, R4 ;  /* 0x0000000103087824 */ /* 0x000fe400078e0204 */
[----:B------:R-:W-:-:S07]  /*2470*/  IMAD.MOV R24, RZ, RZ, -R24 ;  /* 0x000000ffff187224 */ /* 0x000fce00078e0a18 */
.L_x_205:
[----:B0-----:R-:W-:-:S05]  /*2480*/  IMAD.WIDE.U32 R16, R8, 0x4, R14 ;  /* 0x0000000408107825 */ /* 0x001fca00078e000e */
[----:B------:R0:W2:Y:S01]  /*2490*/  LDG.E R9, desc[UR6][R16.64] ;  /* 0x0000000610097981 */ /* 0x0000a2000c1e1900 */
[----:B------:R-:W-:-:S04]  /*24a0*/  VIADD R19, R8, 0x100 ;  /* 0x0000010008137836 */ /* 0x000fc80000000000 */
[----:B------:R-:W-:-:S05]  /*24b0*/  IMAD.WIDE.U32 R18, R19, 0x4, R14 ;  /* 0x0000000413127825 */ /* 0x000fca00078e000e */
        /* <DEDUP_REMOVED lines=8> */
[----:B0-----:R-:W-:-:S06]  /*2540*/  IMAD.WIDE.U32 R16, R26, 0x4, R14 ;  /* 0x000000041a107825 */ /* 0x001fcc00078e000e */
[----:B------:R0:W5:Y:S01]  /*2550*/  LDG.E R17, desc[UR6][R16.64] ;  /* 0x0000000610117981 */ /* 0x000162000c1e1900 */
[----:B------:R-:W-:-:S04]  /*2560*/  VIADD R26, R8, 0x500 ;  /* 0x00000500081a7836 */ /* 0x000fc80000000000 */
[----:B-1----:R-:W-:-:S06]  /*2570*/  IMAD.WIDE.U32 R18, R26, 0x4, R14 ;  /* 0x000000041a127825 */ /* 0x002fcc00078e000e */
[----:B------:R-:W5:Y:S01]  /*2580*/  LDG.E R19, desc[UR6][R18.64] ;  /* 0x0000000612137981 */ /* 0x000f62000c1e1900 */
[----:B------:R-:W-:-:S04]  /*2590*/  VIADD R26, R8, 0x600 ;  /* 0x00000600081a7836 */ /* 0x000fc80000000000 */
[----:B----4-:R-:W-:-:S06]  /*25a0*/  IMAD.WIDE.U32 R20, R26, 0x4, R14 ;  /* 0x000000041a147825 */ /* 0x010fcc00078e000e */
[----:B------:R-:W4:Y:S01]  /*25b0*/  LDG.E R21, desc[UR6][R20.64] ;  /* 0x0000000614157981 */ /* 0x000f22000c1e1900 */
[----:B------:R-:W-:-:S04]  /*25c0*/  VIADD R26, R8, 0x700 ;  /* 0x00000700081a7836 */ /* 0x000fc80000000000 */
[----:B------:R-:W-:-:S06]  /*25d0*/  IMAD.WIDE.U32 R22, R26, 0x4, R14 ;  /* 0x000000041a167825 */ /* 0x000fcc00078e000e */
[----:B------:R-:W4:Y:S01]  /*25e0*/  LDG.E R23, desc[UR6][R22.64] ;  /* 0x0000000616177981 */ /* 0x000f22000c1e1900 */
[----:B------:R-:W-:Y:S02]  /*25f0*/  VIADD R24, R24, 0x8 ;  /* 0x0000000818187836 */ /* 0x000fe40000000000 */
        /* <DEDUP_REMOVED lines=53> */
.L_x_204:
[----:B------:R-:W-:-:S07]  /*2950*/  VIADD R11, R11, 0xfffffc00 ;  /* 0xfffffc000b0b7836 */ /* 0x000fce0000000000 */
.L_x_203:
[----:B------:R-:W-:Y:S05]  /*2960*/  BSYNC.RECONVERGENT B2 ;  /* 0x0000000000027941 */ /* 0x000fea0003800200 */
.L_x_202:
        /* <DEDUP_REMOVED lines=44> */
.L_x_207:
[----:B------:R-:W-:Y:S05]  /*2c30*/  BSYNC.RECONVERGENT B2 ;  /* 0x0000000000027941 */ /* 0x000fea0003800200 */
.L_x_206:
        /* <DEDUP_REMOVED lines=25> */
.L_x_209:
[----:B------:R-:W-:Y:S05]  /*2dd0*/  BSYNC.RECONVERGENT B2 ;  /* 0x0000000000027941 */ /* 0x000fea0003800200 */
.L_x_208:
        /* <DEDUP_REMOVED lines=11> */
.L_x_201:
[----:B------:R-:W-:Y:S05]  /*2e90*/  BSYNC.RECONVERGENT B1 ;  /* 0x0000000000017941 */ /* 0x000fea0003800200 */
.L_x_199:
        /* <DEDUP_REMOVED lines=94> */
.L_x_191:
[----:B------:R-:W-:Y:S05]  /*3480*/  BSYNC.RECONVERGENT B0 ;  /* 0x0000000000007941 */ /* 0x000fea0003800200 */
.L_x_176:
        /* <DEDUP_REMOVED lines=12> */
.L_x_210:
        /* <DEDUP_REMOVED lines=11> */
.L_x_1383:


//--------------------- .text._ZN3cub18CUB_300001_SM_10006detail6reduce28DeviceReduceSingleTileKernelINS2_10policy_hubIfyN4cuda3std3__44plusIfEEE10Policy1000EPfSC_iS9_ffNS7_10__identityEEEvT0_T1_T2_T3_T4_T6_ --------------------------
	.section	.text._ZN3cub18CUB_300001_SM_10006detail6reduce28DeviceReduceSingleTileKernelINS2_10policy_hubIfyN4cuda3std3__44plusIfEEE10Policy1000EPfSC_iS9_ffNS7_10__identityEEEvT0_T1_T2_T3_T4_T6_,"ax",@progbits
	.align	128
        .global         _ZN3cub18CUB_300001_SM_10006detail6reduce28DeviceReduceSingleTileKernelINS2_10policy_hubIfyN4cuda3std3__44plusIfEEE10Policy1000EPfSC_iS9_ffNS7_10__identityEEEvT0_T1_T2_T3_T4_T6_
        .type           _ZN3cub18CUB_300001_SM_10006detail6reduce28DeviceReduceSingleTileKernelINS2_10policy_hubIfyN4cuda3std3__44plusIfEEE10Policy1000EPfSC_iS9_ffNS7_10__identityEEEvT0_T1_T2_T3_T4_T6_,@function
        .size           _ZN3cub18CUB_300001_SM_10006detail6reduce28DeviceReduceSingleTileKernelINS2_10policy_hubIfyN4cuda3std3__44plusIfEEE10Policy1000EPfSC_iS9_ffNS7_10__identityEEEvT0_T1_T2_T3_T4_T6_,(.L_x_1384 - _ZN3cub18CUB_300001_SM_10006detail6reduce28DeviceReduceSingleTileKernelINS2_10policy_hubIfyN4cuda3std3__44plusIfEEE10Policy1000EPfSC_iS9_ffNS7_10__identityEEEvT0_T1_T2_T3_T4_T6_)
        .other          _ZN3cub18CUB_300001_SM_10006detail6reduce28DeviceReduceSingleTileKernelINS2_10policy_hubIfyN4cuda3std3__44plusIfEEE10Policy1000EPfSC_iS9_ffNS7_10__identityEEEvT0_T1_T2_T3_T4_T6_,@"STO_CUDA_ENTRY STV_DEFAULT"
_ZN3cub18CUB_300001_SM_10006detail6reduce28DeviceReduceSingleTileKernelINS2_10policy_hubIfyN4cuda3std3__44plusIfEEE10Policy1000EPfSC_iS9_ffNS7_10__identityEEEvT0_T1_T2_T3_T4_T6_:
.text._ZN3cub18CUB_300001_SM_10006detail6reduce28DeviceReduceSingleTileKernelINS2_10policy_hubIfyN4cuda3std3__44plusIfEEE10Policy1000EPfSC_iS9_ffNS7_10__identityEEEvT0_T1_T2_T3_T4_T6_:
[----:B------:R-:W-:Y:S01]  /*0000*/  LDC R1, c[0x0][0x37c] ;  /* 0x0000df00ff017b82 */ /* 0x000fe20000000800 */
[----:B------:R-:W0:Y:S01]  /*0010*/  LDCU UR4, c[0x0][0x390] ;  /* 0x00007200ff0477ac */ /* 0x000e220008000800 */
[----:B------:R-:W1:Y:S01]  /*0020*/  LDCU.64 UR6, c[0x0][0x358] ;  /* 0x00006b00ff0677ac */ /* 0x000e620008000a00 */
[----:B0-----:R-:W-:-:S04]  /*0030*/  MOV R20, UR4 ;  /* 0x0000000400147c02 */ /* 0x001fc80008000f00 */
[----:B------:R-:W-:-:S13]  /*0040*/  ISETP.NE.AND P0, PT, R20, RZ, PT ;  /* 0x000000ff1400720c */ /* 0x000fda0003f05270 */
[----:B-1----:R-:W-:Y:S05]  /*0050*/  @P0 BRA `(.L_x_211) ;  /* 0x00000000001c0947 */ /* 0x002fea0003800000 */
[----:B------:R-:W0:Y:S02]  /*0060*/  S2R R0, SR_TID.X ;  /* 0x0000000000007919 */ /* 0x000e240000002100 */
[----:B0-----:R-:W-:-:S13]  /*0070*/  ISETP.NE.AND P0, PT, R0, RZ, PT ;  /* 0x000000ff0000720c */ /* 0x001fda0003f05270 */
[----:B------:R-:W-:Y:S05]  /*0080*/  @P0 EXIT ;  /* 0x000000000000094d */ /* 0x000fea0003800000 */
[----:B------:R-:W0:Y:S08]  /*0090*/  LDC R5, c[0x0][0x398] ;  /* 0x0000e600ff057b82 */ /* 0x000e300000000800 */
[----:B------:R-:W0:Y:S02]  /*00a0*/  LDC.64 R2, c[0x0][0x388] ;  /* 0x0000e200ff027b82 */ /* 0x000e240000000a00 */
[----:B0-----:R-:W-:Y:S01]  /*00b0*/  STG.E desc[UR6][R2.64], R5 ;  /* 0x0000000502007986 */ /* 0x001fe2000c101906 */
[----:B------:R-:W-:Y:S05]  /*00c0*/  EXIT ;  /* 0x000000000000794d */ /* 0x000fea0003800000 */
.L_x_211:
[----:B------:R-:W0:Y:S01]  /*00d0*/  LDCU UR4, c[0x0][0x380] ;  /* 0x00007000ff0477ac */ /* 0x000e220008000800 */
[----:B------:R-:W-:Y:S01]  /*00e0*/  BSSY.RECONVERGENT B0, `(.L_x_212) ;  /* 0x00003ca000007945 */ /* 0x000fe20003800200 */
[----:B0-----:R-:W-:-:S09]  /*00f0*/  ULOP3.LUT UP0, URZ, UR4, 0xf, URZ, 0xc0, !UPT ;  /* 0x0000000f04ff7892 */ /* 0x001fd2000f80c0ff */
[----:B------:R-:W-:Y:S05]  /*0100*/  BRA.U UP0, `(.L_x_213) ;  /* 0x0000001d00607547 */ /* 0x000fea000b800000 */
[----:B------:R-:W-:-:S13]  /*0110*/  ISETP.GT.AND P0, PT, R20, 0xfff, PT ;  /* 0x00000fff1400780c */ /* 0x000fda0003f04270 */
[----:B------:R-:W-:Y:S05]  /*0120*/  @P0 BRA `(.L_x_214) ;  /* 0x0000000c00a80947 */ /* 0x000fea0003800000 */
[----:B------:R-:W0:Y:S01]  /*0130*/  S2R R9, SR_TID.X ;  /* 0x0000000000097919 */ /* 0x000e220000002100 */
[----:B------:R-:W-:Y:S01]  /*0140*/  BSSY.RECONVERGENT B1, `(.L_x_215) ;  /* 0x0000009000017945 */ /* 0x000fe20003800200 */
[----:B------:R-:W-:Y:S01]  /*0150*/  HFMA2 R0, -RZ, RZ, 0, 0 ;  /* 0x00000000ff007431 */ /* 0x000fe200000001ff */
[----:B0-----:R-:W-:Y:S02]  /*0160*/  ISETP.GE.AND P0, PT, R9, R20, PT ;  /* 0x000000140900720c */ /* 0x001fe40003f06270 */
[----:B------:R-:W-:-:S11]  /*0170*/  MOV R11, R9 ;  /* 0x00000009000b7202 */ /* 0x000fd60000000f00 */
[----:B------:R-:W-:Y:S05]  /*0180*/  @P0 BRA `(.L_x_216) ;  /* 0x0000000000100947 */ /* 0x000fea0003800000 */
[----:B------:R-:W0:Y:S02]  /*0190*/  LDC.64 R2, c[0x0][0x380] ;  /* 0x0000e000ff027b82 */ /* 0x000e240000000a00 */
[----:B0-----:R-:W-:-:S05]  /*01a0*/  IMAD.WIDE.U32 R2, R9, 0x4, R2 ;  /* 0x0000000409027825 */ /* 0x001fca00078e0002 */
[----:B------:R0:W5:Y:S01]  /*01b0*/  LDG.E.CONSTANT R0, desc[UR6][R2.64] ;  /* 0x0000000602007981 */ /* 0x000162000c1e9900 */
[----:B------:R-:W-:-:S07]  /*01c0*/  IADD3 R11, PT, PT, R9, 0x100, RZ ;  /* 0x00000100090b7810 */ /* 0x000fce0007ffe0ff */
.L_x_216:
[----:B------:R-:W-:Y:S05]  /*01d0*/  BSYNC.RECONVERGENT B1 ;  /* 0x0000000000017941 */ /* 0x000fea0003800200 */
.L_x_215:
[----:B------:R-:W-:Y:S01]  /*01e0*/  ISETP.GE.AND P0, PT, R11, R20, PT ;  /* 0x000000140b00720c */ /* 0x000fe20003f06270 */
[----:B------:R-:W-:-:S12]  /*01f0*/  BSSY.RECONVERGENT B1, `(.L_x_217) ;  /* 0x0000074000017945 */ /* 0x000fd80003800200 */
[----:B------:R-:W-:Y:S05]  /*0200*/  @P0 BRA `(.L_x_218) ;  /* 0x0000000400c80947 */ /* 0x000fea0003800000 */
[----:B0-----:R-:W-:Y:S01]  /*0210*/  LOP3.LUT R3, RZ, R11, RZ, 0x33, !PT ;  /* 0x0000000bff037212 */ /* 0x001fe200078e33ff */
[----:B------:R-:W-:Y:S03]  /*0220*/  BSSY.RECONVERGENT B2, `(.L_x_219) ;  /* 0x0000015000027945 */ /* 0x000fe60003800200 */
[----:B------:R-:W-:-:S04]  /*0230*/  IADD3 R4, PT, PT, R3, R20, RZ ;  /* 0x0000001403047210 */ /* 0x000fc80007ffe0ff */
[C---:B------:R-:W-:Y:S02]  /*0240*/  LOP3.LUT R2, R4.reuse, 0x300, RZ, 0xc0, !PT ;  /* 0x0000030004027812 */ /* 0x040fe400078ec0ff */
[----:B------:R-:W-:Y:S02]  /*0250*/  ISETP.GE.U32.AND P1, PT, R4, 0x300, PT ;  /* 0x000003000400780c */ /* 0x000fe40003f26070 */
[----:B------:R-:W-:-:S13]  /*0260*/  ISETP.NE.AND P0, PT, R2, 0x300, PT ;  /* 0x000003000200780c */ /* 0x000fda0003f05270 */
[----:B------:R-:W-:Y:S05]  /*0270*/  @!P0 BRA `(.L_x_220) ;  /* 0x00000000003c8947 */ /* 0x000fea0003800000 */
[----:B------:R-:W0:Y:S01]  /*0280*/  LDC.64 R2, c[0x0][0x380] ;  /* 0x0000e000ff027b82 */ /* 0x000e220000000a00 */
[----:B------:R-:W-:-:S04]  /*0290*/  LEA.HI R4, R4, 0x1, RZ, 0x18 ;  /* 0x0000000104047811 */ /* 0x000fc800078fc0ff */
[----:B------:R-:W-:-:S04]  /*02a0*/  LOP3.LUT R4, R4, 0x3, RZ, 0xc0, !PT ;  /* 0x0000000304047812 */ /* 0x000fc800078ec0ff */
[----:B------:R-:W-:Y:S01]  /*02b0*/  IADD3 R4, PT, PT, -R4, RZ, RZ ;  /* 0x000000ff04047210 */ /* 0x000fe20007ffe1ff */
[----:B0-----:R-:W-:-:S05]  /*02c0*/  IMAD.WIDE.U32 R2, R11, 0x4, R2 ;  /* 0x000000040b027825 */ /* 0x001fca00078e0002 */
[----:B------:R-:W-:-:S07]  /*02d0*/  MOV R5, R3 ;  /* 0x0000000300057202 */ /* 0x000fce0000000f00 */
.L_x_221:
[----:B------:R-:W-:-:S06]  /*02e0*/  MOV R3, R5 ;  /* 0x0000000500037202 */ /* 0x000fcc0000000f00 */
[----:B------:R0:W2:Y:S01]  /*02f0*/  LDG.E.CONSTANT R3, desc[UR6][R2.64] ;  /* 0x0000000602037981 */ /* 0x0000a2000c1e9900 */
[----:B------:R-:W-:Y:S01]  /*0300*/  IADD3 R4, PT, PT, R4, 0x1, RZ ;  /* 0x0000000104047810 */ /* 0x000fe20007ffe0ff */
[----:B------:R-:W-:-:S03]  /*0310*/  VIADD R11, R11, 0x100 ;  /* 0x000001000b0b7836 */ /* 0x000fc60000000000 */
[----:B------:R-:W-:Y:S02]  /*0320*/  ISETP.NE.AND P0, PT, R4, RZ, PT ;  /* 0x000000ff0400720c */ /* 0x000fe40003f05270 */
[----:B0-----:R-:W-:-:S04]  /*0330*/  IADD3 R2, P2, PT, R2, 0x400, RZ ;  /* 0x0000040002027810 */ /* 0x001fc80007f5e0ff */
[----:B------:R-:W-:Y:S01]  /*0340*/  IADD3.X R5, PT, PT, RZ, R5, RZ, P2, !PT ;  /* 0x00000005ff057210 */ /* 0x000fe200017fe4ff */
[----:B--2--5:R-:W-:-:S06]  /*0350*/  FADD R0, R3, R0 ;  /* 0x0000000003007221 */ /* 0x024fcc0000000000 */
[----:B------:R-:W-:Y:S05]  /*0360*/  @P0 BRA `(.L_x_221) ;  /* 0xfffffffc00dc0947 */ /* 0x000fea000383ffff */
.L_x_220:
[----:B------:R-:W-:Y:S05]  /*0370*/  BSYNC.RECONVERGENT B2 ;  /* 0x0000000000027941 */ /* 0x000fea0003800200 */
.L_x_219:
[----:B------:R-:W-:Y:S05]  /*0380*/  @!P1 BRA `(.L_x_218) ;  /* 0x0000000400689947 */ /* 0x000fea0003800000 */
[----:B------:R-:W-:Y:S01]  /*0390*/  IADD3 R2, PT, PT, -R11, R20, RZ ;  /* 0x000000140b027210 */ /* 0x000fe20007ffe1ff */
[----:B------:R-:W-:Y:S01]  /*03a0*/  BSSY.RECONVERGENT B2, `(.L_x_222) ;  /* 0x0000031000027945 */ /* 0x000fe20003800200 */
[----:B------:R-:W-:Y:S02]  /*03b0*/  PLOP3.LUT P0, PT, PT, PT, PT, 0x80, 0x8 ;  /* 0x000000000008781c */ /* 0x000fe40003f0f070 */
[----:B------:R-:W-:-:S13]  /*03c0*/  ISETP.GT.AND P1, PT, R2, 0xc00, PT ;  /* 0x00000c000200780c */ /* 0x000fda0003f24270 */
[----:B------:R-:W-:Y:S05]  /*03d0*/  @!P1 BRA `(.L_x_223) ;  /* 0x0000000000b49947 */ /* 0x000fea0003800000 */
[----:B------:R-:W-:Y:S02]  /*03e0*/  PLOP3.LUT P0, PT, PT, PT, PT, 0x8, 0x80 ;  /* 0x000000000080781c */ /* 0x000fe40003f0e170 */
[----:B------:R-:W-:-:S11]  /*03f0*/  IADD3 R8, PT, PT, R20, -0xc00, RZ ;  /* 0xfffff40014087810 */ /* 0x000fd60007ffe0ff */
.L_x_224:
[----:B------:R-:W0:Y:S01]  /*0400*/  LDC.64 R6, c[0x0][0x380] ;  /* 0x0000e000ff067b82 */ /* 0x000e220000000a00 */
[C---:B------:R-:W-:Y:S01]  /*0410*/  IADD3 R5, PT, PT, R11.reuse, 0x400, RZ ;  /* 0x000004000b057810 */ /* 0x040fe20007ffe0ff */
[----:B0-----:R-:W-:-:S05]  /*0420*/  IMAD.WIDE R24, R11, 0x4, R6 ;  /* 0x000000040b187825 */ /* 0x001fca00078e0206 */
[----:B------:R-:W2:Y:S04]  /*0430*/  LDG.E.CONSTANT R13, desc[UR6][R24.64] ;  /* 0x00000006180d7981 */ /* 0x000ea8000c1e9900 */
[----:B------:R-:W3:Y:S01]  /*0440*/  LDG.E.CONSTANT R10, desc[UR6][R24.64+0x400] ;  /* 0x00040006180a7981 */ /* 0x000ee2000c1e9900 */
[----:B------:R-:W-:-:S03]  /*0450*/  IMAD.WIDE R4, R5, 0x4, R6 ;  /* 0x0000000405047825 */ /* 0x000fc600078e0206 */
[----:B------:R-:W4:Y:S04]  /*0460*/  LDG.E.CONSTANT R12, desc[UR6][R24.64+0x800] ;  /* 0x00080006180c7981 */ /* 0x000f28000c1e9900 */
[----:B------:R-:W4:Y:S04]  /*0470*/  LDG.E.CONSTANT R17, desc[UR6][R24.64+0xc00] ;  /* 0x000c000618117981 */ /* 0x000f28000c1e9900 */
[----:B------:R-:W4:Y:S01]  /*0480*/  LDG.E.CONSTANT R16, desc[UR6][R4.64] ;  /* 0x0000000604107981 */ /* 0x000f22000c1e9900 */
[----:B------:R-:W-:-:S03]  /*0490*/  IADD3 R3, PT, PT, R11, 0x800, RZ ;  /* 0x000008000b037810 */ /* 0x000fc60007ffe0ff */
[----:B------:R-:W4:Y:S04]  /*04a0*/  LDG.E.CONSTANT R15, desc[UR6][R4.64+0x400] ;  /* 0x00040006040f7981 */ /* 0x000f28000c1e9900 */
[----:B------:R-:W4:Y:S01]  /*04b0*/  LDG.E.CONSTANT R14, desc[UR6][R4.64+0x800] ;  /* 0x00080006040e7981 */ /* 0x000f22000c1e9900 */
[----:B------:R-:W-:-:S03]  /*04c0*/  IMAD.WIDE R2, R3, 0x4, R6 ;  /* 0x0000000403027825 */ /* 0x000fc600078e0206 */
[----:B------:R-:W4:Y:S04]  /*04d0*/  LDG.E.CONSTANT R22, desc[UR6][R4.64+0xc00] ;  /* 0x000c000604167981 */ /* 0x000f28000c1e9900 */
[----:B------:R-:W4:Y:S01]  /*04e0*/  LDG.E.CONSTANT R21, desc[UR6][R2.64] ;  /* 0x0000000602157981 */ /* 0x000f22000c1e9900 */
[----:B------:R-:W-:-:S03]  /*04f0*/  IADD3 R23, PT, PT, R11, 0xc00, RZ ;  /* 0x00000c000b177810 */ /* 0x000fc60007ffe0ff */
[----:B------:R-:W4:Y:S04]  /*0500*/  LDG.E.CONSTANT R19, desc[UR6][R2.64+0x400] ;  /* 0x0004000602137981 */ /* 0x000f28000c1e9900 */
[----:B------:R-:W4:Y:S01]  /*0510*/  LDG.E.CONSTANT R18, desc[UR6][R2.64+0x800] ;  /* 0x0008000602127981 */ /* 0x000f22000c1e9900 */
[----:B------:R-:W-:-:S03]  /*0520*/  IMAD.WIDE R6, R23, 0x4, R6 ;  /* 0x0000000417067825 */ /* 0x000fc600078e0206 */
[----:B------:R-:W4:Y:S04]  /*0530*/  LDG.E.CONSTANT R26, desc[UR6][R2.64+0xc00] ;  /* 0x000c0006021a7981 */ /* 0x000f28000c1e9900 */
[----:B------:R-:W4:Y:S04]  /*0540*/  LDG.E.CONSTANT R25, desc[UR6][R6.64] ;  /* 0x0000000606197981 */ /* 0x000f28000c1e9900 */
[----:B------:R-:W4:Y:S04]  /*0550*/  LDG.E.CONSTANT R23, desc[UR6][R6.64+0x400] ;  /* 0x0004000606177981 */ /* 0x000f28000c1e9900 */
[----:B------:R-:W4:Y:S04]  /*0560*/  LDG.E.CONSTANT R24, desc[UR6][R6.64+0x800] ;  /* 0x0008000606187981 */ /* 0x000f28000c1e9900 */
[----:B------:R-:W4:Y:S01]  /*0570*/  LDG.E.CONSTANT R27, desc[UR6][R6.64+0xc00] ;  /* 0x000c0006061b7981 */ /* 0x000f22000c1e9900 */
[----:B------:R-:W-:-:S04]  /*0580*/  IADD3 R11, PT, PT, R11, 0x1000, RZ ;  /* 0x000010000b0b7810 */ /* 0x000fc80007ffe0ff */
[----:B------:R-:W-:Y:S01]  /*0590*/  ISETP.GE.AND P1, PT, R11, R8, PT ;  /* 0x000000080b00720c */ /* 0x000fe20003f26270 */
[----:B--2--5:R-:W-:-:S04]  /*05a0*/  FADD R13, R13, R0 ;  /* 0x000000000d0d7221 */ /* 0x024fc80000000000 */
[----:B---3--:R-:W-:-:S04]  /*05b0*/  FADD R13, R13, R10 ;  /* 0x0000000a0d0d7221 */ /* 0x008fc80000000000 */
[----:B----4-:R-:W-:-:S04]  /*05c0*/  FADD R12, R13, R12 ;  /* 0x0000000c0d0c7221 */ /* 0x010fc80000000000 */
[----:B------:R-:W-:-:S04]  /*05d0*/  FADD R17, R12, R17 ;  /* 0x000000110c117221 */ /* 0x000fc80000000000 */
        /* <DEDUP_REMOVED lines=11> */
[----:B------:R-:W-:Y:S01]  /*0690*/  FADD R0, R24, R27 ;  /* 0x0000001b18007221 */ /* 0x000fe20000000000 */
[----:B------:R-:W-:Y:S06]  /*06a0*/  @!P1 BRA `(.L_x_224) ;  /* 0xfffffffc00549947 */ /* 0x000fec000383ffff */
.L_x_223:
[----:B------:R-:W-:Y:S05]  /*06b0*/  BSYNC.RECONVERGENT B2 ;  /* 0x0000000000027941 */ /* 0x000fea0003800200 */
.L_x_222:
[----:B------:R-:W-:Y:S01]  /*06c0*/  IADD3 R2, PT, PT, -R11, R20, RZ ;  /* 0x000000140b027210 */ /* 0x000fe20007ffe1ff */
[----:B------:R-:W-:Y:S03]  /*06d0*/  BSSY.RECONVERGENT B2, `(.L_x_225) ;  /* 0x0000019000027945 */ /* 0x000fe60003800200 */
[----:B------:R-:W-:-:S13]  /*06e0*/  ISETP.GT.AND P1, PT, R2, 0x400, PT ;  /* 0x000004000200780c */ /* 0x000fda0003f24270 */
[----:B------:R-:W-:Y:S05]  /*06f0*/  @!P1 BRA `(.L_x_226) ;  /* 0x0000000000589947 */ /* 0x000fea0003800000 */
[----:B------:R-:W0:Y:S01]  /*0700*/  LDC.64 R4, c[0x0][0x380] ;  /* 0x0000e000ff047b82 */ /* 0x000e220000000a00 */
[C---:B------:R-:W-:Y:S02]  /*0710*/  VIADD R15, R11.reuse, 0x400 ;  /* 0x000004000b0f7836 */ /* 0x040fe40000000000 */
[----:B0-----:R-:W-:-:S05]  /*0720*/  IMAD.WIDE R2, R11, 0x4, R4 ;  /* 0x000000040b027825 */ /* 0x001fca00078e0204 */
[----:B------:R-:W2:Y:S04]  /*0730*/  LDG.E.CONSTANT R7, desc[UR6][R2.64] ;  /* 0x0000000602077981 */ /* 0x000ea8000c1e9900 */
[----:B------:R-:W3:Y:S01]  /*0740*/  LDG.E.CONSTANT R6, desc[UR6][R2.64+0x400] ;  /* 0x0004000602067981 */ /* 0x000ee2000c1e9900 */
[----:B------:R-:W-:-:S03]  /*0750*/  IMAD.WIDE R4, R15, 0x4, R4 ;  /* 0x000000040f047825 */ /* 0x000fc600078e0204 */
[----:B------:R-:W4:Y:S04]  /*0760*/  LDG.E.CONSTANT R13, desc[UR6][R2.64+0x800] ;  /* 0x00080006020d7981 */ /* 0x000f28000c1e9900 */
[----:B------:R-:W4:Y:S04]  /*0770*/  LDG.E.CONSTANT R15, desc[UR6][R2.64+0xc00] ;  /* 0x000c0006020f7981 */ /* 0x000f28000c1e9900 */
[----:B------:R-:W4:Y:S04]  /*0780*/  LDG.E.CONSTANT R17, desc[UR6][R4.64] ;  /* 0x0000000604117981 */ /* 0x000f28000c1e9900 */
[----:B------:R-:W4:Y:S04]  /*0790*/  LDG.E.CONSTANT R19, desc[UR6][R4.64+0x400] ;  /* 0x0004000604137981 */ /* 0x000f28000c1e9900 */
[----:B------:R-:W4:Y:S04]  /*07a0*/  LDG.E.CONSTANT R21, desc[UR6][R4.64+0x800] ;  /* 0x0008000604157981 */ /* 0x000f28000c1e9900 */
[----:B------:R-:W4:Y:S01]  /*07b0*/  LDG.E.CONSTANT R23, desc[UR6][R4.64+0xc00] ;  /* 0x000c000604177981 */ /* 0x000f22000c1e9900 */
[----:B------:R-:W-:-:S02]  /*07c0*/  PLOP3.LUT P0, PT, PT, PT, PT, 0x8, 0x80 ;  /* 0x000000000080781c */ /* 0x000fc40003f0e170 */
[----:B------:R-:W-:Y:S01]  /*07d0*/  IADD3 R11, PT, PT, R11, 0x800, RZ ;  /* 0x000008000b0b7810 */ /* 0x000fe20007ffe0ff */
[----:B--2--5:R-:W-:-:S04]  /*07e0*/  FADD R7, R0, R7 ;  /* 0x0000000700077221 */ /* 0x024fc80000000000 */
[----:B---3--:R-:W-:-:S04]  /*07f0*/  FADD R6, R7, R6 ;  /* 0x0000000607067221 */ /* 0x008fc80000000000 */
[----:B----4-:R-:W-:-:S04]  /*0800*/  FADD R6, R6, R13 ;  /* 0x0000000d06067221 */ /* 0x010fc80000000000 */
[----:B------:R-:W-:-:S04]  /*0810*/  FADD R6, R6, R15 ;  /* 0x0000000f06067221 */ /* 0x000fc80000000000 */
[----:B------:R-:W-:-:S04]  /*0820*/  FADD R6, R6, R17 ;  /* 0x0000001106067221 */ /* 0x000fc80000000000 */
[----:B------:R-:W-:-:S04]  /*0830*/  FADD R6, R6, R19 ;  /* 0x0000001306067221 */ /* 0x000fc80000000000 */
[----:B------:R-:W-:-:S04]  /*0840*/  FADD R6, R6, R21 ;  /* 0x0000001506067221 */ /* 0x000fc80000000000 */
[----:B------:R-:W-:-:S07]  /*0850*/  FADD R0, R6, R23 ;  /* 0x0000001706007221 */ /* 0x000fce0000000000 */
.L_x_226:
[----:B------:R-:W-:Y:S05]  /*0860*/  BSYNC.RECONVERGENT B2 ;  /* 0x0000000000027941 */ /* 0x000fea0003800200 */
.L_x_225:
[----:B------:R-:W-:-:S13]  /*0870*/  ISETP.LT.OR P0, PT, R11, R20, P0 ;  /* 0x000000140b00720c */ /* 0x000fda0000701670 */
[----:B------:R-:W-:Y:S05]  /*0880*/  @!P0 BRA `(.L_x_218) ;  /* 0x0000000000288947 */ /* 0x000fea0003800000 */
[----:B------:R-:W0:Y:S02]  /*0890*/  LDC.64 R2, c[0x0][0x380] ;  /* 0x0000e000ff027b82 */ /* 0x000e240000000a00 */
[----:B0-----:R-:W-:-:S05]  /*08a0*/  IMAD.WIDE R2, R11, 0x4, R2 ;  /* 0x000000040b027825 */ /* 0x001fca00078e0202 */
[----:B------:R-:W2:Y:S04]  /*08b0*/  LDG.E.CONSTANT R5, desc[UR6][R2.64] ;  /* 0x0000000602057981 */ /* 0x000ea8000c1e9900 */
[----:B------:R-:W3:Y:S04]  /*08c0*/  LDG.E.CONSTANT R4, desc[UR6][R2.64+0x400] ;  /* 0x0004000602047981 */ /* 0x000ee8000c1e9900 */
[----:B------:R-:W4:Y:S04]  /*08d0*/  LDG.E.CONSTANT R7, desc[UR6][R2.64+0x800] ;  /* 0x0008000602077981 */ /* 0x000f28000c1e9900 */
[----:B------:R-:W4:Y:S01]  /*08e0*/  LDG.E.CONSTANT R11, desc[UR6][R2.64+0xc00] ;  /* 0x000c0006020b7981 */ /* 0x000f22000c1e9900 */
[----:B--2--5:R-:W-:-:S04]  /*08f0*/  FADD R5, R0, R5 ;  /* 0x0000000500057221 */ /* 0x024fc80000000000 */
[----:B---3--:R-:W-:-:S04]  /*0900*/  FADD R4, R5, R4 ;  /* 0x0000000405047221 */ /* 0x008fc80000000000 */
[----:B----4-:R-:W-:-:S04]  /*0910*/  FADD R4, R4, R7 ;  /* 0x0000000704047221 */ /* 0x010fc80000000000 */
[----:B------:R-:W-:-:S07]  /*0920*/  FADD R0, R4, R11 ;  /* 0x0000000b04007221 */ /* 0x000fce0000000000 */
.L_x_218:
[----:B------:R-:W-:Y:S05]  /*0930*/  BSYNC.RECONVERGENT B1 ;  /* 0x0000000000017941 */ /* 0x000fea0003800200 */
.L_x_217:
[----:B------:R-:W-:Y:S02]  /*0940*/  ISETP.GE.AND P0, PT, R20, 0x100, PT ;  /* 0x000001001400780c */ /* 0x000fe40003f06270 */
[----:B-----5:R-:W-:-:S11]  /*0950*/  MOV R7, R0 ;  /* 0x0000000000077202 */ /* 0x020fd60000000f00 */
[----:B------:R-:W-:Y:S05]  /*0960*/  @!P0 BRA `(.L_x_227) ;  /* 0x0000000000ac8947 */ /* 0x000fea0003800000 */
[----:B------:R-:W1:Y:S01]  /*0970*/  S2R R6, SR_LANEID ;  /* 0x0000000000067919 */ /* 0x000e620000000000 */
[----:B------:R-:W2:Y:S02]  /*0980*/  SHFL.DOWN PT, R0, R7, 0x1, 0x1f ;  /* 0x08201f0007007f89 */ /* 0x000ea400000e0000 */
[----:B--2---:R-:W-:Y:S01]  /*0990*/  FADD R0, R0, R7 ;  /* 0x0000000700007221 */ /* 0x004fe20000000000 */
[C---:B-1----:R-:W-:Y:S02]  /*09a0*/  ISETP.GT.AND P0, PT, R6.reuse, 0x1e, PT ;  /* 0x0000001e0600780c */ /* 0x042fe40003f04270 */
[C---:B------:R-:W-:Y:S02]  /*09b0*/  ISETP.NE.AND P1, PT, R6.reuse, RZ, PT ;  /* 0x000000ff0600720c */ /* 0x040fe40003f25270 */
[----:B------:R-:W-:Y:S02]  /*09c0*/  FSEL R0, R7, R0, P0 ;  /* 0x0000000007007208 */ /* 0x000fe40000000000 */
[----:B------:R-:W-:-:S03]  /*09d0*/  ISETP.GT.AND P0, PT, R6, 0x1d, PT ;  /* 0x0000001d0600780c */ /* 0x000fc60003f04270 */
[----:B0-----:R-:W0:Y:S06]  /*09e0*/  SHFL.DOWN PT, R3, R0, 0x2, 0x1f ;  /* 0x08401f0000037f89 */ /* 0x001e2c00000e0000 */
[----:B------:R-:W1:Y:S01]  /*09f0*/  @!P1 S2R R5, SR_CgaCtaId ;  /* 0x0000000000059919 */ /* 0x000e620000008800 */
[----:B------:R-:W-:Y:S02]  /*0a00*/  @!P1 MOV R4, 0x400 ;  /* 0x0000040000049802 */ /* 0x000fe40000000f00 */
[----:B------:R-:W-:-:S04]  /*0a10*/  @!P1 SHF.R.U32.HI R2, RZ, 0x3, R9 ;  /* 0x00000003ff029819 */ /* 0x000fc80000011609 */
[----:B------:R-:W-:Y:S01]  /*0a20*/  @!P1 LOP3.LUT R2, R2, 0x7c, RZ, 0xc0, !PT ;  /* 0x0000007c02029812 */ /* 0x000fe200078ec0ff */
[----:B0-----:R-:W-:Y:S01]  /*0a30*/  @!P0 FADD R0, R0, R3 ;  /* 0x0000000300008221 */ /* 0x001fe20000000000 */
[----:B------:R-:W-:-:S04]  /*0a40*/  ISETP.GT.AND P0, PT, R6, 0x1b, PT ;  /* 0x0000001b0600780c */ /* 0x000fc80003f04270 */
[----:B------:R-:W0:Y:S01]  /*0a50*/  SHFL.DOWN PT, R3, R0, 0x4, 0x1f ;  /* 0x08801f0000037f89 */ /* 0x000e2200000e0000 */
[----:B-1----:R-:W-:-:S04]  /*0a60*/  @!P1 LEA R5, R5, R4, 0x18 ;  /* 0x0000000405059211 */ /* 0x002fc800078ec0ff */
[----:B------:R-:W-:-:S04]  /*0a70*/  @!P1 IADD3 R2, PT, PT, R2, R5, RZ ;  /* 0x0000000502029210 */ /* 0x000fc80007ffe0ff */
[----:B0-----:R-:W-:Y:S01]  /*0a80*/  @!P0 FADD R0, R0, R3 ;  /* 0x0000000300008221 */ /* 0x001fe20000000000 */
[----:B------:R-:W-:-:S04]  /*0a90*/  ISETP.GT.AND P0, PT, R6, 0x17, PT ;  /* 0x000000170600780c */ /* 0x000fc80003f04270 */
[----:B------:R-:W0:Y:S09]  /*0aa0*/  SHFL.DOWN PT, R3, R0, 0x8, 0x1f ;  /* 0x09001f0000037f89 */ /* 0x000e3200000e0000 */
[----:B0-----:R-:W-:Y:S01]  /*0ab0*/  @!P0 FADD R0, R0, R3 ;  /* 0x0000000300008221 */ /* 0x001fe20000000000 */
[----:B------:R-:W-:-:S04]  /*0ac0*/  ISETP.NE.AND P0, PT, R9, RZ, PT ;  /* 0x000000ff0900720c */ /* 0x000fc80003f05270 */
[----:B------:R-:W0:Y:S02]  /*0ad0*/  SHFL.DOWN PT, R3, R0, 0x10, 0x1f ;  /* 0x0a001f0000037f89 */ /* 0x000e2400000e0000 */
[----:B0-----:R-:W-:-:S05]  /*0ae0*/  FADD R3, R0, R3 ;  /* 0x0000000300037221 */ /* 0x001fca0000000000 */
[----:B------:R0:W-:Y:S01]  /*0af0*/  @!P1 STS [R2+0x8], R3 ;  /* 0x0000080302009388 */ /* 0x0001e20000000800 */
[----:B------:R-:W-:Y:S01]  /*0b00*/  BAR.SYNC.DEFER_BLOCKING 0x0 ;  /* 0x0000000000007b1d */ /* 0x000fe20000010000 */
[----:B------:R-:W-:-:S04]  /*0b10*/  ISETP.GT.AND P1, PT, R6, 0xf, PT ;  /* 0x0000000f0600780c */ /* 0x000fc80003f24270 */
[----:B------:R-:W-:Y:S01]  /*0b20*/  FSEL R0, R0, R3, P1 ;  /* 0x0000000300007208 */ /* 0x000fe20000800000 */
[----:B------:R-:W-:Y:S08]  /*0b30*/  @P0 BRA `(.L_x_228) ;  /* 0x0000003000900947 */ /* 0x000ff00003800000 */
[----:B------:R-:W1:Y:S01]  /*0b40*/  S2UR UR5, SR_CgaCtaId ;  /* 0x00000000000579c3 */ /* 0x000e620000008800 */
[----:B------:R-:W-:Y:S02]  /*0b50*/  UMOV UR4, 0x400 ;  /* 0x0000040000047882 */ /* 0x000fe40000000000 */
[----:B-1----:R-:W-:-:S09]  /*0b60*/  ULEA UR4, UR5, UR4, 0x18 ;  /* 0x0000000405047291 */ /* 0x002fd2000f8ec0ff */
[----:B0-----:R-:W0:Y:S04]  /*0b70*/  LDS R3, [UR4+0xc] ;  /* 0x00000c04ff037984 */ /* 0x001e280008000800 */
[----:B------:R-:W1:Y:S04]  /*0b80*/  LDS.128 R4, [UR4+0x10] ;  /* 0x00001004ff047984 */ /* 0x000e680008000c00 */
[----:B------:R-:W2:Y:S01]  /*0b90*/  LDS.64 R8, [UR4+0x20] ;  /* 0x00002004ff087984 */ /* 0x000ea20008000a00 */
[----:B0-----:R-:W-:-:S04]  /*0ba0*/  FADD R3, R0, R3 ;  /* 0x0000000300037221 */ /* 0x001fc80000000000 */
[----:B-1----:R-:W-:-:S04]  /*0bb0*/  FADD R4, R3, R4 ;  /* 0x0000000403047221 */ /* 0x002fc80000000000 */
[----:B------:R-:W-:-:S04]  /*0bc0*/  FADD R5, R4, R5 ;  /* 0x0000000504057221 */ /* 0x000fc80000000000 */
[----:B------:R-:W-:-:S04]  /*0bd0*/  FADD R6, R5, R6 ;  /* 0x0000000605067221 */ /* 0x000fc80000000000 */
[----:B------:R-:W-:-:S04]  /*0be0*/  FADD R7, R6, R7 ;  /* 0x0000000706077221 */ /* 0x000fc80000000000 */
[----:B--2---:R-:W-:-:S04]  /*0bf0*/  FADD R8, R7, R8 ;  /* 0x0000000807087221 */ /* 0x004fc80000000000 */
[----:B------:R-:W-:Y:S01]  /*0c00*/  FADD R0, R8, R9 ;  /* 0x0000000908007221 */ /* 0x000fe20000000000 */
[----:B------:R-:W-:Y:S06]  /*0c10*/  BRA `(.L_x_228) ;  /* 0x0000003000587947 */ /* 0x000fec0003800000 */
.L_x_227:
[----:B------:R-:W1:Y:S01]  /*0c20*/  S2R R4, SR_LANEID ;  /* 0x0000000000047919 */ /* 0x000e620000000000 */
[----:B------:R-:W-:-:S04]  /*0c30*/  LOP3.LUT R0, R9, 0x3e0, RZ, 0xc0, !PT ;  /* 0x000003e009007812 */ /* 0x000fc800078ec0ff */
[----:B0-----:R-:W-:Y:S02]  /*0c40*/  IADD3 R3, PT, PT, R0, 0x20, RZ ;  /* 0x0000002000037810 */ /* 0x001fe40007ffe0ff */
[----:B------:R-:W-:Y:S02]  /*0c50*/  LOP3.LUT R5, RZ, R0, RZ, 0x33, !PT ;  /* 0x00000000ff057212 */ /* 0x000fe400078e33ff */
[-C--:B------:R-:W-:Y:S02]  /*0c60*/  ISETP.GT.AND P0, PT, R3, R20.reuse, PT ;  /* 0x000000140300720c */ /* 0x080fe40003f04270 */
[----:B------:R-:W-:-:S04]  /*0c70*/  IADD3 R5, PT, PT, R5, R20, RZ ;  /* 0x0000001405057210 */ /* 0x000fc80007ffe0ff */
[----:B------:R-:W-:-:S05]  /*0c80*/  SEL R5, R5, 0x1f, P0 ;  /* 0x0000001f05057807 */ /* 0x000fca0000000000 */
[----:B------:R-:W0:Y:S01]  /*0c90*/  SHFL.DOWN PT, R0, R7, 0x1, R5 ;  /* 0x0820000007007989 */ /* 0x000e2200000e0005 */
[C---:B-1----:R-:W-:Y:S02]  /*0ca0*/  ISETP.GE.AND P0, PT, R4.reuse, R5, PT ;  /* 0x000000050400720c */ /* 0x042fe40003f06270 */
[C---:B------:R-:W-:Y:S02]  /*0cb0*/  IADD3 R2, PT, PT, R4.reuse, 0x2, RZ ;  /* 0x0000000204027810 */ /* 0x040fe40007ffe0ff */
[----:B------:R-:W-:-:S09]  /*0cc0*/  ISETP.NE.AND P1, PT, R4, RZ, PT ;  /* 0x000000ff0400720c */ /* 0x000fd20003f25270 */
[----:B0-----:R-:W-:Y:S01]  /*0cd0*/  @!P0 FADD R7, R0, R7 ;  /* 0x0000000700078221 */ /* 0x001fe20000000000 */
[-C--:B------:R-:W-:Y:S02]  /*0ce0*/  ISETP.GT.AND P0, PT, R2, R5.reuse, PT ;  /* 0x000000050200720c */ /* 0x080fe40003f04270 */
[----:B------:R-:W-:Y:S01]  /*0cf0*/  IADD3 R2, PT, PT, R4, 0x4, RZ ;  /* 0x0000000404027810 */ /* 0x000fe20007ffe0ff */
[----:B------:R-:W0:Y:S01]  /*0d00*/  @!P1 S2R R6, SR_CgaCtaId ;  /* 0x0000000000069919 */ /* 0x000e220000008800 */
[----:B------:R-:W-:Y:S01]  /*0d10*/  @!P1 MOV R3, 0x400 ;  /* 0x0000040000039802 */ /* 0x000fe20000000f00 */
[----:B------:R-:W1:Y:S08]  /*0d20*/  SHFL.DOWN PT, R0, R7, 0x2, R5 ;  /* 0x0840000007007989 */ /* 0x000e7000000e0005 */
[----:B-1----:R-:W-:Y:S01]  /*0d30*/  @!P0 FADD R7, R7, R0 ;  /* 0x0000000007078221 */ /* 0x002fe20000000000 */
[----:B------:R-:W-:-:S02]  /*0d40*/  ISETP.GT.AND P0, PT, R2, R5, PT ;  /* 0x000000050200720c */ /* 0x000fc40003f04270 */
[----:B------:R-:W-:Y:S02]  /*0d50*/  IADD3 R2, PT, PT, R4, 0x8, RZ ;  /* 0x0000000804027810 */ /* 0x000fe40007ffe0ff */
[----:B------:R-:W1:Y:S01]  /*0d60*/  SHFL.DOWN PT, R0, R7, 0x4, R5 ;  /* 0x0880000007007989 */ /* 0x000e6200000e0005 */
[----:B0-----:R-:W-:-:S08]  /*0d70*/  @!P1 LEA R3, R6, R3, 0x18 ;  /* 0x0000000306039211 */ /* 0x001fd000078ec0ff */
[----:B-1----:R-:W-:Y:S01]  /*0d80*/  @!P0 FADD R7, R7, R0 ;  /* 0x0000000007078221 */ /* 0x002fe20000000000 */
[----:B------:R-:W-:Y:S01]  /*0d90*/  ISETP.GT.AND P0, PT, R2, R5, PT ;  /* 0x000000050200720c */ /* 0x000fe20003f04270 */
[----:B------:R-:W-:-:S03]  /*0da0*/  VIADD R2, R4, 0x10 ;  /* 0x0000001004027836 */ /* 0x000fc60000000000 */
[----:B------:R-:W0:Y:S09]  /*0db0*/  SHFL.DOWN PT, R0, R7, 0x8, R5 ;  /* 0x0900000007007989 */ /* 0x000e3200000e0005 */
[----:B0-----:R-:W-:Y:S01]  /*0dc0*/  @!P0 FADD R7, R7, R0 ;  /* 0x0000000007078221 */ /* 0x001fe20000000000 */
[----:B------:R-:W-:-:S02]  /*0dd0*/  ISETP.GT.AND P0, PT, R2, R5, PT ;  /* 0x000000050200720c */ /* 0x000fc40003f04270 */
[----:B------:R-:W-:Y:S02]  /*0de0*/  @!P1 SHF.R.U32.HI R2, RZ, 0x3, R9 ;  /* 0x00000003ff029819 */ /* 0x000fe40000011609 */
[----:B------:R-:W0:Y:S02]  /*0df0*/  SHFL.DOWN PT, R0, R7, 0x10, R5 ;  /* 0x0a00000007007989 */ /* 0x000e2400000e0005 */
[----:B------:R-:W-:-:S04]  /*0e00*/  @!P1 LOP3.LUT R2, R2, 0x7c, RZ, 0xc0, !PT ;  /* 0x0000007c02029812 */ /* 0x000fc800078ec0ff */
[----:B------:R-:W-:-:S03]  /*0e10*/  @!P1 IADD3 R3, PT, PT, R2, R3, RZ ;  /* 0x0000000302039210 */ /* 0x000fc60007ffe0ff */
[----:B0-----:R-:W-:Y:S01]  /*0e20*/  @!P0 FADD R7, R7, R0 ;  /* 0x0000000007078221 */ /* 0x001fe20000000000 */
[----:B------:R-:W-:-:S04]  /*0e30*/  ISETP.NE.AND P0, PT, R9, RZ, PT ;  /* 0x000000ff0900720c */ /* 0x000fc80003f05270 */
[----:B------:R-:W-:-:S05]  /*0e40*/  MOV R0, R7 ;  /* 0x0000000700007202 */ /* 0x000fca0000000f00 */
[----:B------:R4:W-:Y:S01]  /*0e50*/  @!P1 STS [R3+0x8], R0 ;  /* 0x0000080003009388 */ /* 0x0009e20000000800 */
[----:B------:R-:W-:Y:S06]  /*0e60*/  BAR.SYNC.DEFER_BLOCKING 0x0 ;  /* 0x0000000000007b1d */ /* 0x000fec0000010000 */
[----:B------:R-:W-:Y:S05]  /*0e70*/  @P0 BRA `(.L_x_228) ;  /* 0x0000002c00c00947 */ /* 0x000fea0003800000 */
[----:B------:R-:W0:Y:S01]  /*0e80*/  S2UR UR5, SR_CgaCtaId ;  /* 0x00000000000579c3 */ /* 0x000e220000008800 */
[----:B------:R-:W-:Y:S01]  /*0e90*/  UMOV UR4, 0x400 ;  /* 0x0000040000047882 */ /* 0x000fe20000000000 */
[C---:B------:R-:W-:Y:S02]  /*0ea0*/  ISETP.GT.AND P2, PT, R20.reuse, 0x20, PT ;  /* 0x000000201400780c */ /* 0x040fe40003f44270 */
[C---:B------:R-:W-:Y:S02]  /*0eb0*/  ISETP.GT.AND P4, PT, R20.reuse, 0x40, PT ;  /* 0x000000401400780c */ /* 0x040fe40003f84270 */
[C---:B------:R-:W-:Y:S02]  /*0ec0*/  ISETP.GT.AND P3, PT, R20.reuse, 0x60, PT ;  /* 0x000000601400780c */ /* 0x040fe40003f64270 */
[----:B------:R-:W-:Y:S01]  /*0ed0*/  ISETP.GT.AND P1, PT, R20, 0x80, PT ;  /* 0x000000801400780c */ /* 0x000fe20003f24270 */
[----:B0-----:R-:W-:-:S09]  /*0ee0*/  ULEA UR4, UR5, UR4, 0x18 ;  /* 0x0000000405047291 */ /* 0x001fd2000f8ec0ff */
[----:B----4-:R-:W0:Y:S04]  /*0ef0*/  LDS R3, [UR4+0xc] ;  /* 0x00000c04ff037984 */ /* 0x010e280008000800 */
[----:B------:R-:W1:Y:S04]  /*0f00*/  LDS.128 R4, [UR4+0x10] ;  /* 0x00001004ff047984 */ /* 0x000e680008000c00 */
[----:B------:R-:W2:Y:S01]  /*0f10*/  LDS.64 R8, [UR4+0x20] ;  /* 0x00002004ff087984 */ /* 0x000ea20008000a00 */
[----:B0-----:R-:W-:Y:S01]  /*0f20*/  @P2 FADD R0, R0, R3 ;  /* 0x0000000300002221 */ /* 0x001fe20000000000 */
[----:B------:R-:W-:-:S03]  /*0f30*/  ISETP.GT.AND P2, PT, R20, 0xa0, PT ;  /* 0x000000a01400780c */ /* 0x000fc60003f44270 */
[----:B-1----:R-:W-:Y:S01]  /*0f40*/  @P4 FADD R0, R0, R4 ;  /* 0x0000000400004221 */ /* 0x002fe20000000000 */
[----:B------:R-:W-:-:S03]  /*0f50*/  ISETP.GT.AND P4, PT, R20, 0xc0, PT ;  /* 0x000000c01400780c */ /* 0x000fc60003f84270 */
[----:B------:R-:W-:Y:S01]  /*0f60*/  @P3 FADD R0, R0, R5 ;  /* 0x0000000500003221 */ /* 0x000fe20000000000 */
[----:B------:R-:W-:-:S03]  /*0f70*/  ISETP.GT.AND P3, PT, R20, 0xe0, PT ;  /* 0x000000e01400780c */ /* 0x000fc60003f64270 */
[----:B------:R-:W-:-:S04]  /*0f80*/  @P1 FADD R0, R0, R6 ;  /* 0x0000000600001221 */ /* 0x000fc80000000000 */
[----:B------:R-:W-:-:S04]  /*0f90*/  @P2 FADD R0, R0, R7 ;  /* 0x0000000700002221 */ /* 0x000fc80000000000 */
[----:B--2---:R-:W-:-:S04]  /*0fa0*/  @P4 FADD R0, R0, R8 ;  /* 0x0000000800004221 */ /* 0x004fc80000000000 */
[----:B------:R-:W-:Y:S01]  /*0fb0*/  @P3 FADD R0, R0, R9 ;  /* 0x0000000900003221 */ /* 0x000fe20000000000 */
[----:B------:R-:W-:Y:S06]  /*0fc0*/  BRA `(.L_x_228) ;  /* 0x0000002c006c7947 */ /* 0x000fec0003800000 */
.L_x_214:
[----:B------:R-:W0:Y:S01]  /*0fd0*/  S2R R0, SR_TID.X ;  /* 0x0000000000007919 */ /* 0x000e220000002100 */
[----:B------:R-:W1:Y:S01]  /*0fe0*/  LDC.64 R2, c[0x0][0x380] ;  /* 0x0000e000ff027b82 */ /* 0x000e620000000a00 */
[----:B0-----:R-:W-:-:S05]  /*0ff0*/  SHF.L.U32 R5, R0, 0x2, RZ ;  /* 0x0000000200057819 */ /* 0x001fca00000006ff */
[----:B-1----:R-:W-:-:S05]  /*1000*/  IMAD.WIDE.U32 R2, R5, 0x4, R2 ;  /* 0x0000000405027825 */ /* 0x002fca00078e0002 */
[----:B------:R-:W2:Y:S04]  /*1010*/  LDG.E.128.CONSTANT R4, desc[UR6][R2.64] ;  /* 0x0000000602047981 */ /* 0x000ea8000c1e9d00 */
[----:B------:R-:W3:Y:S04]  /*1020*/  LDG.E.128.CONSTANT R8, desc[UR6][R2.64+0x1000] ;  /* 0x0010000602087981 */ /* 0x000ee8000c1e9d00 */
[----:B------:R-:W4:Y:S04]  /*1030*/  LDG.E.128.CONSTANT R12, desc[UR6][R2.64+0x2000] ;  /* 0x00200006020c7981 */ /* 0x000f28000c1e9d00 */
[----:B------:R-:W5:Y:S01]  /*1040*/  LDG.E.128.CONSTANT R16, desc[UR6][R2.64+0x3000] ;  /* 0x0030000602107981 */ /* 0x000f62000c1e9d00 */
[----:B------:R-:W-:Y:S01]  /*1050*/  ISETP.GE.U32.AND P0, PT, R20, 0x2000, PT ;  /* 0x000020001400780c */ /* 0x000fe20003f06070 */
[----:B------:R-:W-:-:S02]  /*1060*/  HFMA2 R23, -RZ, RZ, 0, 0.00048828125 ;  /* 0x00001000ff177431 */ /* 0x000fc400000001ff */
[----:B--2---:R-:W-:Y:S01]  /*1070*/  FADD R4, R4, R5 ;  /* 0x0000000504047221 */ /* 0x004fe20000000000 */
[----:B------:R-:W-:Y:S01]  /*1080*/  FADD R7, R6, R7 ;  /* 0x0000000706077221 */ /* 0x000fe20000000000 */
[----:B---3--:R-:W-:Y:S01]  /*1090*/  FADD R8, R8, R9 ;  /* 0x0000000908087221 */ /* 0x008fe20000000000 */
[----:B------:R-:W-:Y:S02]  /*10a0*/  FADD R11, R10, R11 ;  /* 0x0000000b0a0b7221 */ /* 0x000fe40000000000 */
[----:B------:R-:W-:Y:S01]  /*10b0*/  FADD R4, R4, R7 ;  /* 0x0000000704047221 */ /* 0x000fe20000000000 */
[----:B----4-:R-:W-:Y:S01]  /*10c0*/  FADD R12, R12, R13 ;  /* 0x0000000d0c0c7221 */ /* 0x010fe20000000000 */
[----:B------:R-:W-:Y:S01]  /*10d0*/  FADD R15, R14, R15 ;  /* 0x0000000f0e0f7221 */ /* 0x000fe20000000000 */
[----:B------:R-:W-:Y:S01]  /*10e0*/  FADD R11, R8, R11 ;  /* 0x0000000b080b7221 */ /* 0x000fe20000000000 */
[----:B-----5:R-:W-:Y:S01]  /*10f0*/  FADD R16, R16, R17 ;  /* 0x0000001110107221 */ /* 0x020fe20000000000 */
[----:B------:R-:W-:Y:S01]  /*1100*/  FADD R19, R18, R19 ;  /* 0x0000001312137221 */ /* 0x000fe20000000000 */
[----:B------:R-:W-:Y:S01]  /*1110*/  FADD R12, R12, R15 ;  /* 0x0000000f0c0c7221 */ /* 0x000fe20000000000 */
[----:B------:R-:W-:-:S02]  /*1120*/  FADD R4, R4, R11 ;  /* 0x0000000b04047221 */ /* 0x000fc40000000000 */
[----:B------:R-:W-:-:S04]  /*1130*/  FADD R19, R16, R19 ;  /* 0x0000001310137221 */ /* 0x000fc80000000000 */
[----:B------:R-:W-:-:S04]  /*1140*/  FADD R19, R12, R19 ;  /* 0x000000130c137221 */ /* 0x000fc80000000000 */
[----:B------:R-:W-:Y:S01]  /*1150*/  FADD R21, R4, R19 ;  /* 0x0000001304157221 */ /* 0x000fe20000000000 */
[----:B------:R-:W-:Y:S06]  /*1160*/  @!P0 BRA `(.L_x_229) ;  /* 0x00000000007c8947 */ /* 0x000fec0003800000 */
[----:B------:R-:W0:Y:S01]  /*1170*/  LDC R24, c[0x0][0x390] ;  /* 0x0000e400ff187b82 */ /* 0x000e220000000800 */
[----:B------:R-:W-:Y:S02]  /*1180*/  IADD3 R22, PT, PT, R20, -0x1000, RZ ;  /* 0xfffff00014167810 */ /* 0x000fe40007ffe0ff */
[----:B------:R-:W-:-:S07]  /*1190*/  MOV R23, 0x1000 ;  /* 0x0000100000177802 */ /* 0x000fce0000000f00 */
.L_x_231:
[----:B------:R-:W-:-:S05]  /*11a0*/  IMAD.WIDE R26, R23, 0x4, R2 ;  /* 0x00000004171a7825 */ /* 0x000fca00078e0202 */
[----:B------:R-:W2:Y:S04]  /*11b0*/  LDG.E.128.CONSTANT R16, desc[UR6][R26.64+0x2000] ;  /* 0x002000061a107981 */ /* 0x000ea8000c1e9d00 */
[----:B------:R-:W3:Y:S04]  /*11c0*/  LDG.E.128.CONSTANT R4, desc[UR6][R26.64+0x3000] ;  /* 0x003000061a047981 */ /* 0x000ee8000c1e9d00 */
[----:B------:R-:W4:Y:S04]  /*11d0*/  LDG.E.128.CONSTANT R8, desc[UR6][R26.64] ;  /* 0x000000061a087981 */ /* 0x000f28000c1e9d00 */
[----:B------:R-:W5:Y:S01]  /*11e0*/  LDG.E.128.CONSTANT R12, desc[UR6][R26.64+0x1000] ;  /* 0x001000061a0c7981 */ /* 0x000f62000c1e9d00 */
[----:B0-----:R-:W-:Y:S01]  /*11f0*/  MOV R20, R24 ;  /* 0x0000001800147202 */ /* 0x001fe20000000f00 */
[----:B--2---:R-:W-:Y:S01]  /*1200*/  FADD R17, R17, R18 ;  /* 0x0000001211117221 */ /* 0x004fe20000000000 */
[----:B---3--:R-:W-:-:S02]  /*1210*/  FADD R18, R19, R4 ;  /* 0x0000000413127221 */ /* 0x008fc40000000000 */
[----:B------:R-:W-:Y:S01]  /*1220*/  IADD3 R4, PT, PT, -R23, R20, RZ ;  /* 0x0000001417047210 */ /* 0x000fe20007ffe1ff */
[----:B------:R-:W-:Y:S01]  /*1230*/  FADD R5, R5, R6 ;  /* 0x0000000605057221 */ /* 0x000fe20000000000 */
[----:B----4-:R-:W-:Y:S01]  /*1240*/  FADD R9, R9, R10 ;  /* 0x0000000a09097221 */ /* 0x010fe20000000000 */
[----:B------:R-:W-:Y:S01]  /*1250*/  FADD R8, R8, R21 ;  /* 0x0000001508087221 */ /* 0x000fe20000000000 */
[----:B------:R-:W-:Y:S01]  /*1260*/  ISETP.GE.AND P0, PT, R4, 0x1000, PT ;  /* 0x000010000400780c */ /* 0x000fe20003f06270 */
[----:B-----5:R-:W-:Y:S01]  /*1270*/  FADD R13, R13, R14 ;  /* 0x0000000e0d0d7221 */ /* 0x020fe20000000000 */
[----:B------:R-:W-:Y:S01]  /*1280*/  FADD R10, R11, R12 ;  /* 0x0000000c0b0a7221 */ /* 0x000fe20000000000 */
[----:B------:R-:W-:Y:S01]  /*1290*/  FADD R14, R15, R16 ;  /* 0x000000100f0e7221 */ /* 0x000fe20000000000 */
[----:B------:R-:W-:Y:S01]  /*12a0*/  FADD R8, R8, R9 ;  /* 0x0000000908087221 */ /* 0x000fe20000000000 */
[----:B------:R-:W-:Y:S01]  /*12b0*/  FADD R5, R18, R5 ;  /* 0x0000000512057221 */ /* 0x000fe20000000000 */
[----:B------:R-:W-:Y:S01]  /*12c0*/  FADD R13, R10, R13 ;  /* 0x0000000d0a0d7221 */ /* 0x000fe20000000000 */
[----:B------:R-:W-:-:S03]  /*12d0*/  FADD R14, R14, R17 ;  /* 0x000000110e0e7221 */ /* 0x000fc60000000000 */
[----:B------:R-:W-:Y:S01]  /*12e0*/  FADD R8, R8, R13 ;  /* 0x0000000d08087221 */ /* 0x000fe20000000000 */
[----:B------:R-:W-:-:S04]  /*12f0*/  FADD R5, R14, R5 ;  /* 0x000000050e057221 */ /* 0x000fc80000000000 */
[----:B------:R-:W-:-:S04]  /*1300*/  FADD R5, R8, R5 ;  /* 0x0000000508057221 */ /* 0x000fc80000000000 */
[----:B------:R-:W-:Y:S01]  /*1310*/  FADD R21, R7, R5 ;  /* 0x0000000507157221 */ /* 0x000fe20000000000 */
[----:B------:R-:W-:Y:S06]  /*1320*/  @!P0 BRA `(.L_x_230) ;  /* 0x0000000800308947 */ /* 0x000fec0003800000 */
[----:B------:R-:W-:-:S04]  /*1330*/  IADD3 R23, PT, PT, R23, 0x1000, RZ ;  /* 0x0000100017177810 */ /* 0x000fc80007ffe0ff */
[----:B------:R-:W-:-:S13]  /*1340*/  ISETP.GT.AND P0, PT, R23, R22, PT ;  /* 0x000000161700720c */ /* 0x000fda0003f04270 */
[----:B------:R-:W-:Y:S05]  /*1350*/  @!P0 BRA `(.L_x_231) ;  /* 0xfffffffc00908947 */ /* 0x000fea000383ffff */
.L_x_229:
[----:B------:R-:W-:-:S13]  /*1360*/  ISETP.GE.AND P0, PT, R23, R20, PT ;  /* 0x000000141700720c */ /* 0x000fda0003f06270 */
[----:B------:R-:W-:Y:S05]  /*1370*/  @P0 BRA `(.L_x_230) ;  /* 0x00000008001c0947 */ /* 0x000fea0003800000 */
[----:B------:R-:W-:Y:S01]  /*1380*/  IMAD.IADD R9, R20, 0x1, -R23 ;  /* 0x0000000114097824 */ /* 0x000fe200078e0a17 */
[----:B------:R-:W-:Y:S04]  /*1390*/  BSSY.RECONVERGENT B1, `(.L_x_230) ;  /* 0x0000085000017945 */ /* 0x000fe80003800200 */
[----:B------:R-:W-:-:S13]  /*13a0*/  ISETP.GE.AND P0, PT, R0, R9, PT ;  /* 0x000000090000720c */ /* 0x000fda0003f06270 */
[----:B------:R-:W-:Y:S05]  /*13b0*/  @P0 BRA `(.L_x_232) ;  /* 0x0000000800080947 */ /* 0x000fea0003800000 */
[-C--:B------:R-:W-:Y:S01]  /*13c0*/  LOP3.LUT R2, RZ, R0.reuse, RZ, 0x33, !PT ;  /* 0x00000000ff027212 */ /* 0x080fe200078e33ff */
[----:B------:R-:W-:Y:S01]  /*13d0*/  BSSY.RECONVERGENT B2, `(.L_x_233) ;  /* 0x0000015000027945 */ /* 0x000fe20003800200 */
[----:B------:R-:W-:Y:S02]  /*13e0*/  MOV R8, R0 ;  /* 0x0000000000087202 */ /* 0x000fe40000000f00 */
[----:B------:R-:W-:-:S04]  /*13f0*/  IADD3 R2, PT, PT, -R23, R20, R2 ;  /* 0x0000001417027210 */ /* 0x000fc80007ffe102 */
[C---:B------:R-:W-:Y:S02]  /*1400*/  LOP3.LUT R3, R2.reuse, 0x300, RZ, 0xc0, !PT ;  /* 0x0000030002037812 */ /* 0x040fe400078ec0ff */
[----:B------:R-:W-:Y:S02]  /*1410*/  ISETP.GE.U32.AND P1, PT, R2, 0x300, PT ;  /* 0x000003000200780c */ /* 0x000fe40003f26070 */
[----:B------:R-:W-:-:S13]  /*1420*/  ISETP.NE.AND P0, PT, R3, 0x300, PT ;  /* 0x000003000300780c */ /* 0x000fda0003f05270 */
[----:B------:R-:W-:Y:S05]  /*1430*/  @!P0 BRA `(.L_x_234) ;  /* 0x0000000000388947 */ /* 0x000fea0003800000 */
[----:B------:R-:W0:Y:S01]  /*1440*/  LDC.64 R4, c[0x0][0x380] ;  /* 0x0000e000ff047b82 */ /* 0x000e220000000a00 */
[----:B------:R-:W-:Y:S02]  /*1450*/  LEA.HI R2, R2, 0x1, RZ, 0x18 ;  /* 0x0000000102027811 */ /* 0x000fe400078fc0ff */
[----:B------:R-:W-:Y:S02]  /*1460*/  IADD3 R7, PT, PT, R0, R23, RZ ;  /* 0x0000001700077210 */ /* 0x000fe40007ffe0ff */
[----:B------:R-:W-:Y:S02]  /*1470*/  LOP3.LUT R2, R2, 0x3, RZ, 0xc0, !PT ;  /* 0x0000000302027812 */ /* 0x000fe400078ec0ff */
[----:B------:R-:W-:Y:S02]  /*1480*/  MOV R8, R0 ;  /* 0x0000000000087202 */ /* 0x000fe40000000f00 */
[----:B------:R-:W-:-:S07]  /*1490*/  IADD3 R6, PT, PT, -R2, RZ, RZ ;  /* 0x000000ff02067210 */ /* 0x000fce0007ffe1ff */
.L_x_235:
[----:B0-----:R-:W-:-:S06]  /*14a0*/  IMAD.WIDE.U32 R2, R7, 0x4, R4 ;  /* 0x0000000407027825 */ /* 0x001fcc00078e0004 */
[----:B------:R-:W2:Y:S01]  /*14b0*/  LDG.E.CONSTANT R2, desc[UR6][R2.64] ;  /* 0x0000000602027981 */ /* 0x000ea2000c1e9900 */
[----:B------:R-:W-:Y:S02]  /*14c0*/  IADD3 R6, PT, PT, R6, 0x1, RZ ;  /* 0x0000000106067810 */ /* 0x000fe40007ffe0ff */
[----:B------:R-:W-:Y:S02]  /*14d0*/  IADD3 R8, PT, PT, R8, 0x100, RZ ;  /* 0x0000010008087810 */ /* 0x000fe40007ffe0ff */
[----:B------:R-:W-:Y:S02]  /*14e0*/  ISETP.NE.AND P0, PT, R6, RZ, PT ;  /* 0x000000ff0600720c */ /* 0x000fe40003f05270 */
[----:B------:R-:W-:Y:S01]  /*14f0*/  IADD3 R7, PT, PT, R7, 0x100, RZ ;  /* 0x0000010007077810 */ /* 0x000fe20007ffe0ff */
[----:B--2---:R-:W-:-:S10]  /*1500*/  FADD R21, R2, R21 ;  /* 0x0000001502157221 */ /* 0x004fd40000000000 */
[----:B------:R-:W-:Y:S05]  /*1510*/  @P0 BRA `(.L_x_235) ;  /* 0xfffffffc00e00947 */ /* 0x000fea000383ffff */
.L_x_234:
[----:B------:R-:W-:Y:S05]  /*1520*/  BSYNC.RECONVERGENT B2 ;  /* 0x0000000000027941 */ /* 0x000fea0003800200 */
.L_x_233:
[----:B------:R-:W-:Y:S05]  /*1530*/  @!P1 BRA `(.L_x_232) ;  /* 0x0000000400a89947 */ /* 0x000fea0003800000 */
[----:B------:R-:W0:Y:S01]  /*1540*/  LDCU.64 UR4, c[0x0][0x380] ;  /* 0x00007000ff0477ac */ /* 0x000e220008000a00 */
[----:B------:R-:W-:Y:S01]  /*1550*/  IADD3 R5, PT, PT, R9, -R8, RZ ;  /* 0x8000000809057210 */ /* 0x000fe20007ffe0ff */
[----:B------:R-:W-:Y:S01]  /*1560*/  BSSY.RECONVERGENT B2, `(.L_x_236) ;  /* 0x000003b000027945 */ /* 0x000fe20003800200 */
[CC--:B------:R-:W-:Y:S02]  /*1570*/  IADD3 R3, P0, PT, R8.reuse, R23.reuse, RZ ;  /* 0x0000001708037210 */ /* 0x0c0fe40007f1e0ff */
[----:B------:R-:W-:Y:S02]  /*1580*/  ISETP.GT.AND P1, PT, R5, 0xc00, PT ;  /* 0x00000c000500780c */ /* 0x000fe40003f24270 */
[----:B------:R-:W-:Y:S02]  /*1590*/  IADD3.X R4, PT, PT, RZ, RZ, RZ, P0, !PT ;  /* 0x000000ffff047210 */ /* 0x000fe400007fe4ff */
[----:B------:R-:W-:Y:S02]  /*15a0*/  IADD3 R11, PT, PT, R8, R23, RZ ;  /* 0x00000017080b7210 */ /* 0x000fe40007ffe0ff */
[----:B0-----:R-:W-:-:S04]  /*15b0*/  LEA R2, P0, R3, UR4, 0x2 ;  /* 0x0000000403027c11 */ /* 0x001fc8000f8010ff */
[----:B------:R-:W-:Y:S02]  /*15c0*/  LEA.HI.X R3, R3, UR5, R4, 0x2, P0 ;  /* 0x0000000503037c11 */ /* 0x000fe400080f1404 */
[----:B------:R-:W-:-:S05]  /*15d0*/  IADD3 R2, P0, PT, R2, 0x800, RZ ;  /* 0x0000080002027810 */ /* 0x000fca0007f1e0ff */
[----:B------:R-:W-:Y:S01]  /*15e0*/  IMAD.X R3, RZ, RZ, R3, P0 ;  /* 0x000000ffff037224 */ /* 0x000fe200000e0603 */
[----:B------:R-:W-:Y:S01]  /*15f0*/  PLOP3.LUT P0, PT, PT, PT, PT, 0x80, 0x8 ;  /* 0x000000000008781c */ /* 0x000fe20003f0f070 */
[----:B------:R-:W-:-:S12]  /*1600*/  @!P1 BRA `(.L_x_237) ;  /* 0x0000000000c09947 */ /* 0x000fd80003800000 */
[----:B------:R-:W-:Y:S02]  /*1610*/  PLOP3.LUT P0, PT, PT, PT, PT, 0x8, 0x80 ;  /* 0x000000000080781c */ /* 0x000fe40003f0e170 */
[----:B------:R-:W-:-:S11]  /*1620*/  IADD3 R13, PT, PT, R9, -0xc00, RZ ;  /* 0xfffff400090d7810 */ /* 0x000fd60007ffe0ff */
.L_x_238:
[----:B------:R-:W0:Y:S01]  /*1630*/  LDC.64 R4, c[0x0][0x380] ;  /* 0x0000e000ff047b82 */ /* 0x000e220000000a00 */
[----:B------:R-:W2:Y:S01]  /*1640*/  LDG.E.CONSTANT R10, desc[UR6][R2.64+-0x400] ;  /* 0xfffc0006020a7981 */ /* 0x000ea2000c1e9900 */
[----:B------:R-:W-:-:S03]  /*1650*/  IADD3 R25, PT, PT, R11, 0x400, RZ ;  /* 0x000004000b197810 */ /* 0x000fc60007ffe0ff */
[----:B------:R-:W3:Y:S04]  /*1660*/  LDG.E.CONSTANT R19, desc[UR6][R2.64] ;  /* 0x0000000602137981 */ /* 0x000ee8000c1e9900 */
[----:B------:R-:W4:Y:S01]  /*1670*/  LDG.E.CONSTANT R18, desc[UR6][R2.64+0x400] ;  /* 0x0004000602127981 */ /* 0x000f22000c1e9900 */
[----:B------:R-:W-:-:S03]  /*1680*/  IADD3 R7, PT, PT, R11, 0x800, RZ ;  /* 0x000008000b077810 */ /* 0x000fc60007ffe0ff */
[----:B------:R-:W5:Y:S04]  /*1690*/  LDG.E.CONSTANT R16, desc[UR6][R2.64+0xc00] ;  /* 0x000c000602107981 */ /* 0x000f68000c1e9900 */
[----:B------:R-:W5:Y:S04]  /*16a0*/  LDG.E.CONSTANT R15, desc[UR6][R2.64+0x1000] ;  /* 0x00100006020f7981 */ /* 0x000f68000c1e9900 */
[----:B------:R-:W5:Y:S01]  /*16b0*/  LDG.E.CONSTANT R14, desc[UR6][R2.64+0x1400] ;  /* 0x00140006020e7981 */ /* 0x000f62000c1e9900 */
[----:B0-----:R-:W-:-:S03]  /*16c0*/  IMAD.WIDE.U32 R22, R11, 0x4, R4 ;  /* 0x000000040b167825 */ /* 0x001fc600078e0004 */
[----:B------:R-:W5:Y:S04]  /*16d0*/  LDG.E.CONSTANT R20, desc[UR6][R2.64+0x2000] ;  /* 0x0020000602147981 */ /* 0x000f68000c1e9900 */
[----:B------:R0:W2:Y:S01]  /*16e0*/  LDG.E.CONSTANT R12, desc[UR6][R22.64] ;  /* 0x00000006160c7981 */ /* 0x0000a2000c1e9900 */
[----:B------:R-:W-:-:S03]  /*16f0*/  IMAD.WIDE.U32 R24, R25, 0x4, R4 ;  /* 0x0000000419187825 */ /* 0x000fc600078e0004 */
[----:B------:R-:W5:Y:S04]  /*1700*/  LDG.E.CONSTANT R26, desc[UR6][R2.64+0x3000] ;  /* 0x00300006021a7981 */ /* 0x000f68000c1e9900 */
[----:B------:R-:W5:Y:S01]  /*1710*/  LDG.E.CONSTANT R17, desc[UR6][R24.64] ;  /* 0x0000000618117981 */ /* 0x000f62000c1e9900 */
[--C-:B------:R-:W-:Y:S01]  /*1720*/  IMAD.WIDE.U32 R6, R7, 0x4, R4.reuse ;  /* 0x0000000407067825 */ /* 0x100fe200078e0004 */
[----:B0-----:R-:W-:Y:S02]  /*1730*/  IADD3 R23, PT, PT, R11, 0xc00, RZ ;  /* 0x00000c000b177810 */ /* 0x001fe40007ffe0ff */
[----:B------:R-:W5:Y:S04]  /*1740*/  LDG.E.CONSTANT R22, desc[UR6][R2.64+0x1c00] ;  /* 0x001c000602167981 */ /* 0x000f68000c1e9900 */
[----:B------:R-:W5:Y:S01]  /*1750*/  LDG.E.CONSTANT R6, desc[UR6][R6.64] ;  /* 0x0000000606067981 */ /* 0x000f62000c1e9900 */
[----:B------:R-:W-:-:S03]  /*1760*/  IMAD.WIDE.U32 R4, R23, 0x4, R4 ;  /* 0x0000000417047825 */ /* 0x000fc600078e0004 */
[----:B------:R-:W5:Y:S04]  /*1770*/  LDG.E.CONSTANT R23, desc[UR6][R2.64+0x2400] ;  /* 0x0024000602177981 */ /* 0x000f68000c1e9900 */
[----:B------:R-:W5:Y:S04]  /*1780*/  LDG.E.CONSTANT R4, desc[UR6][R4.64] ;  /* 0x0000000604047981 */ /* 0x000f68000c1e9900 */
[----:B------:R-:W5:Y:S04]  /*1790*/  LDG.E.CONSTANT R24, desc[UR6][R2.64+0x2c00] ;  /* 0x002c000602187981 */ /* 0x000f68000c1e9900 */
[----:B------:R0:W5:Y:S01]  /*17a0*/  LDG.E.CONSTANT R25, desc[UR6][R2.64+0x3400] ;  /* 0x0034000602197981 */ /* 0x000162000c1e9900 */
[----:B------:R-:W-:-:S04]  /*17b0*/  IADD3 R8, PT, PT, R8, 0x1000, RZ ;  /* 0x0000100008087810 */ /* 0x000fc80007ffe0ff */
[----:B------:R-:W-:Y:S02]  /*17c0*/  ISETP.GE.AND P1, PT, R8, R13, PT ;  /* 0x0000000d0800720c */ /* 0x000fe40003f26270 */
[----:B0-----:R-:W-:Y:S02]  /*17d0*/  IADD3 R2, P2, PT, R2, 0x4000, RZ ;  /* 0x0000400002027810 */ /* 0x001fe40007f5e0ff */
[----:B------:R-:W-:Y:S02]  /*17e0*/  IADD3 R11, PT, PT, R11, 0x1000, RZ ;  /* 0x000010000b0b7810 */ /* 0x000fe40007ffe0ff */
[----:B------:R-:W-:Y:S01]  /*17f0*/  IADD3.X R3, PT, PT, RZ, R3, RZ, P2, !PT ;  /* 0x00000003ff037210 */ /* 0x000fe200017fe4ff */
[----:B--2---:R-:W-:-:S04]  /*1800*/  FADD R21, R12, R21 ;  /* 0x000000150c157221 */ /* 0x004fc80000000000 */
[----:B------:R-:W-:-:S04]  /*1810*/  FADD R10, R21, R10 ;  /* 0x0000000a150a7221 */ /* 0x000fc80000000000 */
[----:B---3--:R-:W-:-:S04]  /*1820*/  FADD R19, R10, R19 ;  /* 0x000000130a137221 */ /* 0x008fc80000000000 */
[----:B----4-:R-:W-:-:S04]  /*1830*/  FADD R18, R19, R18 ;  /* 0x0000001213127221 */ /* 0x010fc80000000000 */
[----:B-----5:R-:W-:-:S04]  /*1840*/  FADD R17, R18, R17 ;  /* 0x0000001112117221 */ /* 0x020fc80000000000 */
        /* <DEDUP_REMOVED lines=12> */
.L_x_237:
[----:B------:R-:W-:Y:S05]  /*1910*/  BSYNC.RECONVERGENT B2 ;  /* 0x0000000000027941 */ /* 0x000fea0003800200 */
.L_x_236:
[----:B------:R-:W-:Y:S01]  /*1920*/  IADD3 R4, PT, PT, R9, -R8, RZ ;  /* 0x8000000809047210 */ /* 0x000fe20007ffe0ff */
[----:B------:R-:W-:Y:S03]  /*1930*/  BSSY.RECONVERGENT B2, `(.L_x_239) ;  /* 0x000001e000027945 */ /* 0x000fe60003800200 */
[----:B------:R-:W-:-:S13]  /*1940*/  ISETP.GT.AND P1, PT, R4, 0x400, PT ;  /* 0x000004000400780c */ /* 0x000fda0003f24270 */
[----:B------:R-:W-:Y:S05]  /*1950*/  @!P1 BRA `(.L_x_240) ;  /* 0x00000000006c9947 */ /* 0x000fea0003800000 */
[----:B------:R-:W0:Y:S01]  /*1960*/  LDC.64 R6, c[0x0][0x380] ;  /* 0x0000e000ff067b82 */ /* 0x000e220000000a00 */
[----:B------:R-:W2:Y:S01]  /*1970*/  LDG.E.CONSTANT R10, desc[UR6][R2.64+-0x400] ;  /* 0xfffc0006020a7981 */ /* 0x000ea2000c1e9900 */
[----:B------:R-:W-:-:S03]  /*1980*/  VIADD R15, R11, 0x400 ;  /* 0x000004000b0f7836 */ /* 0x000fc60000000000 */
[----:B------:R-:W3:Y:S04]  /*1990*/  LDG.E.CONSTANT R13, desc[UR6][R2.64] ;  /* 0x00000006020d7981 */ /* 0x000ee8000c1e9900 */
[----:B------:R-:W4:Y:S04]  /*19a0*/  LDG.E.CONSTANT R17, desc[UR6][R2.64+0xc00] ;  /* 0x000c000602117981 */ /* 0x000f28000c1e9900 */
[----:B------:R-:W5:Y:S04]  /*19b0*/  LDG.E.CONSTANT R19, desc[UR6][R2.64+0x1000] ;  /* 0x0010000602137981 */ /* 0x000f68000c1e9900 */
[----:B------:R1:W5:Y:S01]  /*19c0*/  LDG.E.CONSTANT R23, desc[UR6][R2.64+0x1400] ;  /* 0x0014000602177981 */ /* 0x000362000c1e9900 */
[----:B0-----:R-:W-:-:S06]  /*19d0*/  IMAD.WIDE.U32 R4, R11, 0x4, R6 ;  /* 0x000000040b047825 */ /* 0x001fcc00078e0006 */
[----:B------:R-:W2:Y:S01]  /*19e0*/  LDG.E.CONSTANT R4, desc[UR6][R4.64] ;  /* 0x0000000604047981 */ /* 0x000ea2000c1e9900 */
[----:B------:R-:W-:-:S03]  /*19f0*/  IMAD.WIDE.U32 R6, R15, 0x4, R6 ;  /* 0x000000040f067825 */ /* 0x000fc600078e0006 */
[----:B------:R-:W4:Y:S04]  /*1a00*/  LDG.E.CONSTANT R15, desc[UR6][R2.64+0x400] ;  /* 0x00040006020f7981 */ /* 0x000f28000c1e9900 */
[----:B------:R-:W5:Y:S01]  /*1a10*/  LDG.E.CONSTANT R7, desc[UR6][R6.64] ;  /* 0x0000000606077981 */ /* 0x000f62000c1e9900 */
[----:B------:R-:W-:Y:S02]  /*1a20*/  PLOP3.LUT P0, PT, PT, PT, PT, 0x8, 0x80 ;  /* 0x000000000080781c */ /* 0x000fe40003f0e170 */
[----:B------:R-:W-:Y:S02]  /*1a30*/  IADD3 R8, PT, PT, R8, 0x800, RZ ;  /* 0x0000080008087810 */ /* 0x000fe40007ffe0ff */
[----:B------:R-:W-:Y:S01]  /*1a40*/  IADD3 R11, PT, PT, R11, 0x800, RZ ;  /* 0x000008000b0b7810 */ /* 0x000fe20007ffe0ff */
[----:B--2---:R-:W-:-:S04]  /*1a50*/  FADD R21, R21, R4 ;  /* 0x0000000415157221 */ /* 0x004fc80000000000 */
[----:B------:R-:W-:-:S04]  /*1a60*/  FADD R10, R21, R10 ;  /* 0x0000000a150a7221 */ /* 0x000fc80000000000 */
[----:B---3--:R-:W-:-:S04]  /*1a70*/  FADD R10, R10, R13 ;  /* 0x0000000d0a0a7221 */ /* 0x008fc80000000000 */
[----:B----4-:R-:W-:-:S04]  /*1a80*/  FADD R10, R10, R15 ;  /* 0x0000000f0a0a7221 */ /* 0x010fc80000000000 */
[----:B-----5:R-:W-:Y:S01]  /*1a90*/  FADD R10, R10, R7 ;  /* 0x000000070a0a7221 */ /* 0x020fe20000000000 */
[----:B------:R-:W-:-:S03]  /*1aa0*/  IADD3 R4, P1, PT, R2, 0x2000, RZ ;  /* 0x0000200002047810 */ /* 0x000fc60007f3e0ff */
[----:B------:R-:W-:Y:S01]  /*1ab0*/  FADD R10, R10, R17 ;  /* 0x000000110a0a7221 */ /* 0x000fe20000000000 */
[----:B------:R-:W-:-:S03]  /*1ac0*/  IADD3.X R5, PT, PT, RZ, R3, RZ, P1, !PT ;  /* 0x00000003ff057210 */ /* 0x000fc60000ffe4ff */
[----:B------:R-:W-:Y:S01]  /*1ad0*/  FADD R10, R10, R19 ;  /* 0x000000130a0a7221 */ /* 0x000fe20000000000 */
[----:B-1----:R-:W-:Y:S02]  /*1ae0*/  MOV R2, R4 ;  /* 0x0000000400027202 */ /* 0x002fe40000000f00 */
[----:B------:R-:W-:Y:S01]  /*1af0*/  MOV R3, R5 ;  /* 0x0000000500037202 */ /* 0x000fe20000000f00 */
[----:B------:R-:W-:-:S07]  /*1b00*/  FADD R21, R10, R23 ;  /* 0x000000170a157221 */ /* 0x000fce0000000000 */
.L_x_240:
[----:B------:R-:W-:Y:S05]  /*1b10*/  BSYNC.RECONVERGENT B2 ;  /* 0x0000000000027941 */ /* 0x000fea0003800200 */
.L_x_239:
[----:B------:R-:W-:-:S13]  /*1b20*/  ISETP.LT.OR P0, PT, R8, R9, P0 ;  /* 0x000000090800720c */ /* 0x000fda0000701670 */
[----:B------:R-:W-:Y:S05]  /*1b30*/  @!P0 BRA `(.L_x_232) ;  /* 0x0000000000288947 */ /* 0x000fea0003800000 */
[----:B------:R-:W0:Y:S01]  /*1b40*/  LDC.64 R4, c[0x0][0x380] ;  /* 0x0000e000ff047b82 */ /* 0x000e220000000a00 */
[----:B------:R-:W2:Y:S04]  /*1b50*/  LDG.E.CONSTANT R6, desc[UR6][R2.64+-0x400] ;  /* 0xfffc000602067981 */ /* 0x000ea8000c1e9900 */
[----:B------:R-:W3:Y:S04]  /*1b60*/  LDG.E.CONSTANT R7, desc[UR6][R2.64] ;  /* 0x0000000602077981 */ /* 0x000ee8000c1e9900 */
[----:B------:R-:W4:Y:S01]  /*1b70*/  LDG.E.CONSTANT R9, desc[UR6][R2.64+0x400] ;  /* 0x0004000602097981 */ /* 0x000f22000c1e9900 */
[----:B0-----:R-:W-:-:S06]  /*1b80*/  IMAD.WIDE.U32 R4, R11, 0x4, R4 ;  /* 0x000000040b047825 */ /* 0x001fcc00078e0004 */
[----:B------:R-:W5:Y:S02]  /*1b90*/  LDG.E.CONSTANT R4, desc[UR6][R4.64] ;  /* 0x0000000604047981 */ /* 0x000f64000c1e9900 */
[----:B-----5:R-:W-:-:S04]  /*1ba0*/  FADD R21, R21, R4 ;  /* 0x0000000415157221 */ /* 0x020fc80000000000 */
[----:B--2---:R-:W-:-:S04]  /*1bb0*/  FADD R6, R21, R6 ;  /* 0x0000000615067221 */ /* 0x004fc80000000000 */
[----:B---3--:R-:W-:-:S04]  /*1bc0*/  FADD R6, R6, R7 ;  /* 0x0000000706067221 */ /* 0x008fc80000000000 */
[----:B----4-:R-:W-:-:S07]  /*1bd0*/  FADD R21, R6, R9 ;  /* 0x0000000906157221 */ /* 0x010fce0000000000 */
.L_x_232:
[----:B------:R-:W-:Y:S05]  /*1be0*/  BSYNC.RECONVERGENT B1 ;  /* 0x0000000000017941 */ /* 0x000fea0003800200 */
.L_x_230:
[----:B------:R-:W0:Y:S01]  /*1bf0*/  S2R R6, SR_LANEID ;  /* 0x0000000000067919 */ /* 0x000e220000000000 */
[----:B------:R-:W1:Y:S01]  /*1c00*/  SHFL.DOWN PT, R2, R21, 0x1, 0x1f ;  /* 0x08201f0015027f89 */ /* 0x000e6200000e0000 */
[C---:B0-----:R-:W-:Y:S02]  /*1c10*/  ISETP.GT.AND P0, PT, R6.reuse, 0x1e, PT ;  /* 0x0000001e0600780c */ /* 0x041fe40003f04270 */
[----:B------:R-:W-:-:S11]  /*1c20*/  ISETP.NE.AND P1, PT, R6, RZ, PT ;  /* 0x000000ff0600720c */ /* 0x000fd60003f25270 */
[----:B-1----:R-:W-:Y:S01]  /*1c30*/  @!P0 FADD R21, R2, R21 ;  /* 0x0000001502158221 */ /* 0x002fe20000000000 */
[----:B------:R-:W-:Y:S01]  /*1c40*/  ISETP.GT.AND P0, PT, R6, 0x1d, PT ;  /* 0x0000001d0600780c */ /* 0x000fe20003f04270 */
[----:B------:R-:W0:Y:S01]  /*1c50*/  @!P1 S2R R5, SR_CgaCtaId ;  /* 0x0000000000059919 */ /* 0x000e220000008800 */
[----:B------:R-:W-:Y:S02]  /*1c60*/  @!P1 MOV R4, 0x400 ;  /* 0x0000040000049802 */ /* 0x000fe40000000f00 */
[----:B------:R-:W-:Y:S01]  /*1c70*/  @!P1 SHF.R.U32.HI R3, RZ, 0x3, R0 ;  /* 0x00000003ff039819 */ /* 0x000fe20000011600 */
[----:B------:R-:W1:Y:S03]  /*1c80*/  SHFL.DOWN PT, R2, R21, 0x2, 0x1f ;  /* 0x08401f0015027f89 */ /* 0x000e6600000e0000 */
[----:B------:R-:W-:-:S05]  /*1c90*/  @!P1 LOP3.LUT R3, R3, 0x7c, RZ, 0xc0, !PT ;  /* 0x0000007c03039812 */ /* 0x000fca00078ec0ff */
[----:B-1----:R-:W-:Y:S01]  /*1ca0*/  @!P0 FADD R21, R21, R2 ;  /* 0x0000000215158221 */ /* 0x002fe20000000000 */
[----:B------:R-:W-:Y:S02]  /*1cb0*/  ISETP.GT.AND P0, PT, R6, 0x1b, PT ;  /* 0x0000001b0600780c */ /* 0x000fe40003f04270 */
[----:B0-----:R-:W-:Y:S02]  /*1cc0*/  @!P1 LEA R4, R5, R4, 0x18 ;  /* 0x0000000405049211 */ /* 0x001fe400078ec0ff */
[----:B------:R-:W0:Y:S02]  /*1cd0*/  SHFL.DOWN PT, R2, R21, 0x4, 0x1f ;  /* 0x08801f0015027f89 */ /* 0x000e2400000e0000 */
[----:B------:R-:W-:-:S07]  /*1ce0*/  @!P1 IADD3 R3, PT, PT, R3, R4, RZ ;  /* 0x0000000403039210 */ /* 0x000fce0007ffe0ff */
        /* <DEDUP_REMOVED lines=12> */
[----:B------:R-:W0:Y:S01]  /*1db0*/  S2UR UR5, SR_CgaCtaId ;  /* 0x00000000000579c3 */ /* 0x000e220000008800 */
[----:B------:R-:W-:Y:S02]  /*1dc0*/  UMOV UR4, 0x400 ;  /* 0x0000040000047882 */ /* 0x000fe40000000000 */
[----:B0-----:R-:W-:-:S09]  /*1dd0*/  ULEA UR4, UR5, UR4, 0x18 ;  /* 0x0000000405047291 */ /* 0x001fd2000f8ec0ff */
[----:B---3--:R-:W0:Y:S04]  /*1de0*/  LDS R3, [UR4+0xc] ;  /* 0x00000c04ff037984 */ /* 0x008e280008000800 */
        /* <DEDUP_REMOVED lines=10> */
.L_x_213:
        /* <DEDUP_REMOVED lines=12> */
.L_x_243:
[----:B------:R-:W-:Y:S05]  /*1f50*/  BSYNC.RECONVERGENT B1 ;  /* 0x0000000000017941 */ /* 0x000fea0003800200 */
.L_x_242:
[----:B------:R-:W-:Y:S01]  /*1f60*/  ISETP.GE.AND P0, PT, R11, R20, PT ;  /* 0x000000140b00720c */ /* 0x000fe20003f06270 */
[----:B------:R-:W-:-:S12]  /*1f70*/  BSSY.RECONVERGENT B1, `(.L_x_244) ;  /* 0x0000074000017945 */ /* 0x000fd80003800200 */
[----:B------:R-:W-:Y:S05]  /*1f80*/  @P0 BRA `(.L_x_245) ;  /* 0x0000000400c80947 */ /* 0x000fea0003800000 */
[----:B0-----:R-:W-:Y:S01]  /*1f90*/  LOP3.LUT R3, RZ, R11, RZ, 0x33, !PT ;  /* 0x0000000bff037212 */ /* 0x001fe200078e33ff */
[----:B------:R-:W-:Y:S04]  /*1fa0*/  BSSY.RECONVERGENT B2, `(.L_x_246) ;  /* 0x0000015000027945 */ /* 0x000fe80003800200 */
[----:B------:R-:W-:-:S05]  /*1fb0*/  IMAD.IADD R4, R3, 0x1, R20 ;  /* 0x0000000103047824 */ /* 0x000fca00078e0214 */
        /* <DEDUP_REMOVED lines=10> */
.L_x_248:
[----:B------:R-:W-:-:S06]  /*2060*/  MOV R3, R5 ;  /* 0x0000000500037202 */ /* 0x000fcc0000000f00 */
[----:B------:R0:W2:Y:S01]  /*2070*/  LDG.E.CONSTANT R3, desc[UR6][R2.64] ;  /* 0x0000000602037981 */ /* 0x0000a2000c1e9900 */
[----:B------:R-:W-:Y:S02]  /*2080*/  IADD3 R4, PT, PT, R4, 0x1, RZ ;  /* 0x0000000104047810 */ /* 0x000fe40007ffe0ff */
[----:B------:R-:W-:Y:S02]  /*2090*/  IADD3 R11, PT, PT, R11, 0x100, RZ ;  /* 0x000001000b0b7810 */ /* 0x000fe40007ffe0ff */
[----:B------:R-:W-:Y:S02]  /*20a0*/  ISETP.NE.AND P0, PT, R4, RZ, PT ;  /* 0x000000ff0400720c */ /* 0x000fe40003f05270 */
[----:B0-----:R-:W-:-:S04]  /*20b0*/  IADD3 R2, P2, PT, R2, 0x400, RZ ;  /* 0x0000040002027810 */ /* 0x001fc80007f5e0ff */
[----:B------:R-:W-:Y:S01]  /*20c0*/  IADD3.X R5, PT, PT, RZ, R5, RZ, P2, !PT ;  /* 0x00000005ff057210 */ /* 0x000fe200017fe4ff */
[----:B--2--5:R-:W-:-:S06]  /*20d0*/  FADD R0, R3, R0 ;  /* 0x0000000003007221 */ /* 0x024fcc0000000000 */
[----:B------:R-:W-:Y:S05]  /*20e0*/  @P0 BRA `(.L_x_248) ;  /* 0xfffffffc00dc0947 */ /* 0x000fea000383ffff */
.L_x_247:
[----:B------:R-:W-:Y:S05]  /*20f0*/  BSYNC.RECONVERGENT B2 ;  /* 0x0000000000027941 */ /* 0x000fea0003800200 */
.L_x_246:
        /* <DEDUP_REMOVED lines=8> */
.L_x_251:
        /* <DEDUP_REMOVED lines=9> */
[----:B------:R-:W-:-:S03]  /*2210*/  VIADD R3, R11, 0x800 ;  /* 0x000008000b037836 */ /* 0x000fc60000000000 */
[----:B------:R-:W4:Y:S01]  /*2220*/  LDG.E.CONSTANT R15, desc[UR6][R4.64+0x400] ;  /* 0x00040006040f7981 */ /* 0x000f22000c1e9900 */
        /* <DEDUP_REMOVED lines=32> */
.L_x_250:
[----:B------:R-:W-:Y:S05]  /*2430*/  BSYNC.RECONVERGENT B2 ;  /* 0x0000000000027941 */ /* 0x000fea0003800200 */
.L_x_249:
[----:B------:R-:W-:Y:S01]  /*2440*/  IADD3 R2, PT, PT, -R11, R20, RZ ;  /* 0x000000140b027210 */ /* 0x000fe20007ffe1ff */
[----:B------:R-:W-:Y:S03]  /*2450*/  BSSY.RECONVERGENT B2, `(.L_x_252) ;  /* 0x0000019000027945 */ /* 0x000fe60003800200 */
[----:B------:R-:W-:-:S13]  /*2460*/  ISETP.GT.AND P1, PT, R2, 0x400, PT ;  /* 0x000004000200780c */ /* 0x000fda0003f24270 */
[----:B------:R-:W-:Y:S05]  /*2470*/  @!P1 BRA `(.L_x_253) ;  /* 0x0000000000589947 */ /* 0x000fea0003800000 */
        /* <DEDUP_REMOVED lines=22> */
.L_x_253:
[----:B------:R-:W-:Y:S05]  /*25e0*/  BSYNC.RECONVERGENT B2 ;  /* 0x0000000000027941 */ /* 0x000fea0003800200 */
.L_x_252:
        /* <DEDUP_REMOVED lines=12> */
.L_x_245:
[----:B------:R-:W-:Y:S05]  /*26b0*/  BSYNC.RECONVERGENT B1 ;  /* 0x0000000000017941 */ /* 0x000fea0003800200 */
.L_x_244:
        /* <DEDUP_REMOVED lines=35> */
[----:B--2---:R-:W0:Y:S04]  /*28f0*/  LDS R3, [UR4+0xc] ;  /* 0x00000c04ff037984 */ /* 0x004e280008000800 */
        /* <DEDUP_REMOVED lines=10> */
.L_x_254:
[----:B0-----:R-:W0:Y:S01]  /*29a0*/  S2R R2, SR_LANEID ;  /* 0x0000000000027919 */ /* 0x001e220000000000 */
[----:B------:R-:W-:-:S04]  /*29b0*/  LOP3.LUT R0, R9, 0x3e0, RZ, 0xc0, !PT ;  /* 0x000003e009007812 */ /* 0x000fc800078ec0ff */
[----:B------:R-:W-:Y:S02]  /*29c0*/  IADD3 R3, PT, PT, R0, 0x20, RZ ;  /* 0x0000002000037810 */ /* 0x000fe40007ffe0ff */
[----:B------:R-:W-:Y:S02]  /*29d0*/  LOP3.LUT R7, RZ, R0, RZ, 0x33, !PT ;  /* 0x00000000ff077212 */ /* 0x000fe400078e33ff */
[-C--:B------:R-:W-:Y:S02]  /*29e0*/  ISETP.GT.AND P0, PT, R3, R20.reuse, PT ;  /* 0x000000140300720c */ /* 0x080fe40003f04270 */
[----:B------:R-:W-:-:S04]  /*29f0*/  IADD3 R7, PT, PT, R7, R20, RZ ;  /* 0x0000001407077210 */ /* 0x000fc80007ffe0ff */
[----:B------:R-:W-:-:S05]  /*2a00*/  SEL R4, R7, 0x1f, P0 ;  /* 0x0000001f07047807 */ /* 0x000fca0000000000 */
[----:B------:R-:W1:Y:S01]  /*2a10*/  SHFL.DOWN PT, R0, R5, 0x1, R4 ;  /* 0x0820000005007989 */ /* 0x000e6200000e0004 */
[C---:B0-----:R-:W-:Y:S01]  /*2a20*/  ISETP.GE.AND P0, PT, R2.reuse, R4, PT ;  /* 0x000000040200720c */ /* 0x041fe20003f06270 */
[C---:B------:R-:W-:Y:S01]  /*2a30*/  VIADD R3, R2.reuse, 0x2 ;  /* 0x0000000202037836 */ /* 0x040fe20000000000 */
[----:B------:R-:W-:-:S11]  /*2a40*/  ISETP.NE.AND P1, PT, R2, RZ, PT ;  /* 0x000000ff0200720c */ /* 0x000fd60003f25270 */
[----:B-1----:R-:W-:Y:S01]  /*2a50*/  @!P0 FADD R5, R0, R5 ;  /* 0x0000000500058221 */ /* 0x002fe20000000000 */
[-C--:B------:R-:W-:Y:S01]  /*2a60*/  ISETP.GT.AND P0, PT, R3, R4.reuse, PT ;  /* 0x000000040300720c */ /* 0x080fe20003f04270 */
[----:B------:R-:W0:Y:S01]  /*2a70*/  @!P1 S2R R6, SR_CgaCtaId ;  /* 0x0000000000069919 */ /* 0x000e220000008800 */
[----:B------:R-:W-:Y:S02]  /*2a80*/  IADD3 R3, PT, PT, R2, 0x4, RZ ;  /* 0x0000000402037810 */ /* 0x000fe40007ffe0ff */
[----:B------:R-:W1:Y:S09]  /*2a90*/  SHFL.DOWN PT, R0, R5, 0x2, R4 ;  /* 0x0840000005007989 */ /* 0x000e7200000e0004 */
[----:B-1----:R-:W-:Y:S01]  /*2aa0*/  @!P0 FADD R5, R5, R0 ;  /* 0x0000000005058221 */ /* 0x002fe20000000000 */
[----:B------:R-:W-:-:S02]  /*2ab0*/  ISETP.GT.AND P0, PT, R3, R4, PT ;  /* 0x000000040300720c */ /* 0x000fc40003f04270 */
[----:B------:R-:W-:Y:S02]  /*2ac0*/  IADD3 R3, PT, PT, R2, 0x8, RZ ;  /* 0x0000000802037810 */ /* 0x000fe40007ffe0ff */
[----:B------:R-:W1:Y:S09]  /*2ad0*/  SHFL.DOWN PT, R0, R5, 0x4, R4 ;  /* 0x0880000005007989 */ /* 0x000e7200000e0004 */
[----:B-1----:R-:W-:Y:S01]  /*2ae0*/  @!P0 FADD R5, R5, R0 ;  /* 0x0000000005058221 */ /* 0x002fe20000000000 */
[----:B------:R-:W-:-:S02]  /*2af0*/  ISETP.GT.AND P0, PT, R3, R4, PT ;  /* 0x000000040300720c */ /* 0x000fc40003f04270 */
[----:B------:R-:W-:Y:S02]  /*2b00*/  IADD3 R3, PT, PT, R2, 0x10, RZ ;  /* 0x0000001002037810 */ /* 0x000fe40007ffe0ff */
[----:B------:R-:W1:Y:S01]  /*2b10*/  SHFL.DOWN PT, R0, R5, 0x8, R4 ;  /* 0x0900000005007989 */ /* 0x000e6200000e0004 */
[----:B------:R-:W-:-:S04]  /*2b20*/  @!P1 SHF.R.U32.HI R2, RZ, 0x3, R9 ;  /* 0x00000003ff029819 */ /* 0x000fc80000011609 */
[----:B------:R-:W-:-:S04]  /*2b30*/  @!P1 LOP3.LUT R2, R2, 0x7c, RZ, 0xc0, !PT ;  /* 0x0000007c02029812 */ /* 0x000fc800078ec0ff */
[----:B-1----:R-:W-:Y:S01]  /*2b40*/  @!P0 FADD R5, R5, R0 ;  /* 0x0000000005058221 */ /* 0x002fe20000000000 */
[----:B------:R-:W-:Y:S02]  /*2b50*/  ISETP.GT.AND P0, PT, R3, R4, PT ;  /* 0x000000040300720c */ /* 0x000fe40003f04270 */
[----:B------:R-:W-:Y:S02]  /*2b60*/  @!P1 MOV R3, 0x400 ;  /* 0x0000040000039802 */ /* 0x000fe40000000f00 */
[----:B------:R-:W1:Y:S02]  /*2b70*/  SHFL.DOWN PT, R0, R5, 0x10, R4 ;  /* 0x0a00000005007989 */ /* 0x000e6400000e0004 */
[----:B0-----:R-:W-:-:S04]  /*2b80*/  @!P1 LEA R3, R6, R3, 0x18 ;  /* 0x0000000306039211 */ /* 0x001fc800078ec0ff */
[----:B------:R-:W-:-:S03]  /*2b90*/  @!P1 IADD3 R3, PT, PT, R2, R3, RZ ;  /* 0x0000000302039210 */ /* 0x000fc60007ffe0ff */
[----:B-1----:R-:W-:Y:S01]  /*2ba0*/  @!P0 FADD R5, R5, R0 ;  /* 0x0000000005058221 */ /* 0x002fe20000000000 */
        /* <DEDUP_REMOVED lines=12> */
[----:B-1----:R-:W0:Y:S04]  /*2c70*/  LDS R3, [UR4+0xc] ;  /* 0x00000c04ff037984 */ /* 0x002e280008000800 */
        /* <DEDUP_REMOVED lines=13> */
.L_x_241:
        /* <DEDUP_REMOVED lines=19> */
[----:B------:R-:W-:Y:S01]  /*2e80*/  ISETP.GE.U32.AND P0, PT, R20, 0x2000, PT ;  /* 0x000020001400780c */ /* 0x000fe20003f06070 */
[----:B--2---:R-:W-:Y:S01]  /*2e90*/  FADD R0, R19, R0 ;  /* 0x0000000013007221 */ /* 0x004fe20000000000 */
[----:B---3--:R-:W-:-:S04]  /*2ea0*/  FADD R5, R4, R5 ;  /* 0x0000000504057221 */ /* 0x008fc80000000000 */
[----:B------:R-:W-:Y:S01]  /*2eb0*/  FADD R0, R0, R5 ;  /* 0x0000000500007221 */ /* 0x000fe20000000000 */
[----:B----4-:R-:W-:Y:S01]  /*2ec0*/  FADD R6, R6, R7 ;  /* 0x0000000706067221 */ /* 0x010fe20000000000 */
[----:B-----5:R-:W-:-:S04]  /*2ed0*/  FADD R9, R9, R10 ;  /* 0x0000000a09097221 */ /* 0x020fc80000000000 */
[----:B------:R-:W-:Y:S01]  /*2ee0*/  FADD R9, R6, R9 ;  /* 0x0000000906097221 */ /* 0x000fe20000000000 */
[----:B------:R-:W-:-:S03]  /*2ef0*/  FADD R11, R11, R12 ;  /* 0x0000000c0b0b7221 */ /* 0x000fc60000000000 */
[----:B------:R-:W-:Y:S01]  /*2f00*/  FADD R0, R0, R9 ;  /* 0x0000000900007221 */ /* 0x000fe20000000000 */
[----:B------:R-:W-:-:S04]  /*2f10*/  FADD R14, R13, R14 ;  /* 0x0000000e0d0e7221 */ /* 0x000fc80000000000 */
[----:B------:R-:W-:Y:S01]  /*2f20*/  FADD R11, R11, R14 ;  /* 0x0000000e0b0b7221 */ /* 0x000fe20000000000 */
[----:B------:R-:W-:Y:S01]  /*2f30*/  FADD R15, R15, R16 ;  /* 0x000000100f0f7221 */ /* 0x000fe20000000000 */
[----:B------:R-:W-:-:S04]  /*2f40*/  FADD R18, R17, R18 ;  /* 0x0000001211127221 */ /* 0x000fc80000000000 */
[----:B------:R-:W-:-:S04]  /*2f50*/  FADD R18, R15, R18 ;  /* 0x000000120f127221 */ /* 0x000fc80000000000 */
[----:B------:R-:W-:Y:S01]  /*2f60*/  FADD R5, R11, R18 ;  /* 0x000000120b057221 */ /* 0x000fe20000000000 */
[----:B------:R-:W-:-:S03]  /*2f70*/  HFMA2 R11, -RZ, RZ, 0, 0.00048828125 ;  /* 0x00001000ff0b7431 */ /* 0x000fc600000001ff */
[----:B------:R-:W-:Y:S01]  /*2f80*/  FADD R0, R0, R5 ;  /* 0x0000000500007221 */ /* 0x000fe20000000000 */
[----:B------:R-:W-:Y:S06]  /*2f90*/  @!P0 BRA `(.L_x_255) ;  /* 0x0000000000ac8947 */ /* 0x000fec0003800000 */
[----:B------:R-:W0:Y:S01]  /*2fa0*/  LDC R7, c[0x0][0x390] ;  /* 0x0000e400ff077b82 */ /* 0x000e220000000800 */
[----:B------:R-:W-:Y:S02]  /*2fb0*/  IADD3 R6, PT, PT, R20, -0x1000, RZ ;  /* 0xfffff00014067810 */ /* 0x000fe40007ffe0ff */
[----:B------:R-:W-:-:S07]  /*2fc0*/  MOV R11, 0x1000 ;  /* 0x00001000000b7802 */ /* 0x000fce0000000f00 */
.L_x_257:
[----:B------:R-:W-:-:S05]  /*2fd0*/  IMAD.WIDE R4, R11, 0x4, R2 ;  /* 0x000000040b047825 */ /* 0x000fca00078e0202 */
[----:B------:R-:W2:Y:S04]  /*2fe0*/  LDG.E.CONSTANT R20, desc[UR6][R4.64+0x400] ;  /* 0x0004000604147981 */ /* 0x000ea8000c1e9900 */
[----:B------:R-:W2:Y:S04]  /*2ff0*/  LDG.E.CONSTANT R21, desc[UR6][R4.64+0x800] ;  /* 0x0008000604157981 */ /* 0x000ea8000c1e9900 */
        /* <DEDUP_REMOVED lines=13> */
[----:B------:R1:W5:Y:S01]  /*30d0*/  LDG.E.CONSTANT R18, desc[UR6][R4.64+0x3c00] ;  /* 0x003c000604127981 */ /* 0x000362000c1e9900 */
[----:B--2---:R-:W-:Y:S01]  /*30e0*/  FADD R21, R20, R21 ;  /* 0x0000001514157221 */ /* 0x004fe20000000000 */
[----:B0-----:R-:W-:-:S05]  /*30f0*/  MOV R20, R7 ;  /* 0x0000000700147202 */ /* 0x001fca0000000f00 */
[----:B-1----:R-:W-:Y:S02]  /*3100*/  IMAD.IADD R4, R20, 0x1, -R11 ;  /* 0x0000000114047824 */ /* 0x002fe400078e0a0b */
[----:B---3--:R-:W-:-:S03]  /*3110*/  FADD R0, R19, R0 ;  /* 0x0000000013007221 */ /* 0x008fc60000000000 */
[----:B------:R-:W-:Y:S01]  /*3120*/  ISETP.GE.AND P0, PT, R4, 0x1000, PT ;  /* 0x000010000400780c */ /* 0x000fe20003f06270 */
[----:B----4-:R-:W-:Y:S01]  /*3130*/  FADD R22, R22, R23 ;  /* 0x0000001716167221 */ /* 0x010fe20000000000 */
[----:B------:R-:W-:Y:S01]  /*3140*/  FADD R0, R0, R21 ;  /* 0x0000001500007221 */ /* 0x000fe20000000000 */
[----:B-----5:R-:W-:-:S04]  /*3150*/  FADD R25, R24, R25 ;  /* 0x0000001918197221 */ /* 0x020fc80000000000 */
[----:B------:R-:W-:Y:S01]  /*3160*/  FADD R25, R22, R25 ;  /* 0x0000001916197221 */ /* 0x000fe20000000000 */
[----:B------:R-:W-:Y:S01]  /*3170*/  FADD R16, R16, R17 ;  /* 0x0000001110107221 */ /* 0x000fe20000000000 */
[----:B------:R-:W-:-:S04]  /*3180*/  FADD R15, R15, R10 ;  /* 0x0000000a0f0f7221 */ /* 0x000fc80000000000 */
[----:B------:R-:W-:Y:S01]  /*3190*/  FADD R15, R16, R15 ;  /* 0x0000000f100f7221 */ /* 0x000fe20000000000 */
[----:B------:R-:W-:Y:S01]  /*31a0*/  FADD R9, R14, R9 ;  /* 0x000000090e097221 */ /* 0x000fe20000000000 */
[----:B------:R-:W-:-:S04]  /*31b0*/  FADD R12, R13, R12 ;  /* 0x0000000c0d0c7221 */ /* 0x000fc80000000000 */
[----:B------:R-:W-:Y:S01]  /*31c0*/  FADD R12, R9, R12 ;  /* 0x0000000c090c7221 */ /* 0x000fe20000000000 */
[----:B------:R-:W-:-:S03]  /*31d0*/  FADD R0, R0, R25 ;  /* 0x0000001900007221 */ /* 0x000fc60000000000 */
[----:B------:R-:W-:-:S04]  /*31e0*/  FADD R15, R15, R12 ;  /* 0x0000000c0f0f7221 */ /* 0x000fc80000000000 */
[----:B------:R-:W-:-:S04]  /*31f0*/  FADD R15, R0, R15 ;  /* 0x0000000f000f7221 */ /* 0x000fc80000000000 */
[----:B------:R-:W-:Y:S01]  /*3200*/  FADD R0, R18, R15 ;  /* 0x0000000f12007221 */ /* 0x000fe20000000000 */
[----:B------:R-:W-:Y:S06]  /*3210*/  @!P0 BRA `(.L_x_256) ;  /* 0x0000000800308947 */ /* 0x000fec0003800000 */
[----:B------:R-:W-:-:S04]  /*3220*/  IADD3 R11, PT, PT, R11, 0x1000, RZ ;  /* 0x000010000b0b7810 */ /* 0x000fc80007ffe0ff */
[----:B------:R-:W-:-:S13]  /*3230*/  ISETP.GT.AND P0, PT, R11, R6, PT ;  /* 0x000000060b00720c */ /* 0x000fda0003f04270 */
[----:B------:R-:W-:Y:S05]  /*3240*/  @!P0 BRA `(.L_x_257) ;  /* 0xfffffffc00608947 */ /* 0x000fea000383ffff */
.L_x_255:
[----:B------:R-:W-:-:S13]  /*3250*/  ISETP.GE.AND P0, PT, R11, R20, PT ;  /* 0x000000140b00720c */ /* 0x000fda0003f06270 */
[----:B------:R-:W-:Y:S05]  /*3260*/  @P0 BRA `(.L_x_256) ;  /* 0x00000008001c0947 */ /* 0x000fea0003800000 */
[----:B------:R-:W-:Y:S01]  /*3270*/  IADD3 R9, PT, PT, -R11, R20, RZ ;  /* 0x000000140b097210 */ /* 0x000fe20007ffe1ff */
[----:B------:R-:W-:Y:S03]  /*3280*/  BSSY.RECONVERGENT B1, `(.L_x_256) ;  /* 0x0000085000017945 */ /* 0x000fe60003800200 */
        /* <DEDUP_REMOVED lines=16> */
.L_x_261:
        /* <DEDUP_REMOVED lines=8> */
.L_x_260:
[----:B------:R-:W-:Y:S05]  /*3410*/  BSYNC.RECONVERGENT B2 ;  /* 0x0000000000027941 */ /* 0x000fea0003800200 */
.L_x_259:
[----:B------:R-:W-:Y:S05]  /*3420*/  @!P1 BRA `(.L_x_258) ;  /* 0x0000000400a89947 */ /* 0x000fea0003800000 */
[----:B------:R-:W0:Y:S01]  /*3430*/  LDCU.64 UR4, c[0x0][0x380] ;  /* 0x00007000ff0477ac */ /* 0x000e220008000a00 */
[----:B------:R-:W-:Y:S01]  /*3440*/  IADD3 R5, PT, PT, R9, -R10, RZ ;  /* 0x8000000a09057210 */ /* 0x000fe20007ffe0ff */
[----:B------:R-:W-:Y:S01]  /*3450*/  BSSY.RECONVERGENT B2, `(.L_x_262) ;  /* 0x000003b000027945 */ /* 0x000fe20003800200 */
[CC--:B------:R-:W-:Y:S02]  /*3460*/  IADD3 R3, P0, PT, R10.reuse, R11.reuse, RZ ;  /* 0x0000000b0a037210 */ /* 0x0c0fe40007f1e0ff */
[----:B------:R-:W-:Y:S02]  /*3470*/  ISETP.GT.AND P1, PT, R5, 0xc00, PT ;  /* 0x00000c000500780c */ /* 0x000fe40003f24270 */
[----:B------:R-:W-:Y:S01]  /*3480*/  IADD3 R11, PT, PT, R10, R11, RZ ;  /* 0x0000000b0a0b7210 */ /* 0x000fe20007ffe0ff */
[----:B------:R-:W-:Y:S01]  /*3490*/  IMAD.X R4, RZ, RZ, RZ, P0 ;  /* 0x000000ffff047224 */ /* 0x000fe200000e06ff */
[----:B0-----:R-:W-:-:S04]  /*34a0*/  LEA R2, P0, R3, UR4, 0x2 ;  /* 0x0000000403027c11 */ /* 0x001fc8000f8010ff */
[----:B------:R-:W-:Y:S02]  /*34b0*/  LEA.HI.X R3, R3, UR5, R4, 0x2, P0 ;  /* 0x0000000503037c11 */ /* 0x000fe400080f1404 */
[----:B------:R-:W-:-:S04]  /*34c0*/  IADD3 R2, P0, PT, R2, 0x800, RZ ;  /* 0x0000080002027810 */ /* 0x000fc80007f1e0ff */
[----:B------:R-:W-:Y:S02]  /*34d0*/  IADD3.X R3, PT, PT, RZ, R3, RZ, P0, !PT ;  /* 0x00000003ff037210 */ /* 0x000fe400007fe4ff */
[----:B------:R-:W-:Y:S01]  /*34e0*/  PLOP3.LUT P0, PT, PT, PT, PT, 0x80, 0x8 ;  /* 0x000000000008781c */ /* 0x000fe20003f0f070 */
[----:B------:R-:W-:-:S12]  /*34f0*/  @!P1 BRA `(.L_x_263) ;  /* 0x0000000000c09947 */ /* 0x000fd80003800000 */
[----:B------:R-:W-:Y:S02]  /*3500*/  PLOP3.LUT P0, PT, PT, PT, PT, 0x8, 0x80 ;  /* 0x000000000080781c */ /* 0x000fe40003f0e170 */
[----:B------:R-:W-:-:S11]  /*3510*/  IADD3 R13, PT, PT, R9, -0xc00, RZ ;  /* 0xfffff400090d7810 */ /* 0x000fd60007ffe0ff */
.L_x_264:
[----:B------:R-:W0:Y:S01]  /*3520*/  LDC.64 R4, c[0x0][0x380] ;  /* 0x0000e000ff047b82 */ /* 0x000e220000000a00 */
[----:B------:R-:W2:Y:S01]  /*3530*/  LDG.E.CONSTANT R12, desc[UR6][R2.64+-0x400] ;  /* 0xfffc0006020c7981 */ /* 0x000ea2000c1e9900 */
[----:B------:R-:W-:-:S03]  /*3540*/  IADD3 R25, PT, PT, R11, 0x400, RZ ;  /* 0x000004000b197810 */ /* 0x000fc60007ffe0ff */
[----:B------:R-:W3:Y:S04]  /*3550*/  LDG.E.CONSTANT R20, desc[UR6][R2.64] ;  /* 0x0000000602147981 */ /* 0x000ee8000c1e9900 */
[----:B------:R-:W4:Y:S01]  /*3560*/  LDG.E.CONSTANT R19, desc[UR6][R2.64+0x400] ;  /* 0x0004000602137981 */ /* 0x000f22000c1e9900 */
[----:B------:R-:W-:-:S03]  /*3570*/  IADD3 R7, PT, PT, R11, 0x800, RZ ;  /* 0x000008000b077810 */ /* 0x000fc60007ffe0ff */
[----:B------:R-:W5:Y:S04]  /*3580*/  LDG.E.CONSTANT R17, desc[UR6][R2.64+0xc00] ;  /* 0x000c000602117981 */ /* 0x000f68000c1e9900 */
[----:B------:R-:W5:Y:S01]  /*3590*/  LDG.E.CONSTANT R16, desc[UR6][R2.64+0x1000] ;  /* 0x0010000602107981 */ /* 0x000f62000c1e9900 */
[----:B------:R-:W-:-:S03]  /*35a0*/  IADD3 R23, PT, PT, R11, 0xc00, RZ ;  /* 0x00000c000b177810 */ /* 0x000fc60007ffe0ff */
[----:B------:R-:W5:Y:S01]  /*35b0*/  LDG.E.CONSTANT R22, desc[UR6][R2.64+0x1c00] ;  /* 0x001c000602167981 */ /* 0x000f62000c1e9900 */
[----:B0-----:R-:W-:-:S03]  /*35c0*/  IMAD.WIDE.U32 R14, R11, 0x4, R4 ;  /* 0x000000040b0e7825 */ /* 0x001fc600078e0004 */
[----:B------:R-:W5:Y:S04]  /*35d0*/  LDG.E.CONSTANT R21, desc[UR6][R2.64+0x2000] ;  /* 0x0020000602157981 */ /* 0x000f68000c1e9900 */
[----:B------:R-:W5:Y:S04]  /*35e0*/  LDG.E.CONSTANT R26, desc[UR6][R2.64+0x3000] ;  /* 0x00300006021a7981 */ /* 0x000f68000c1e9900 */
[----:B------:R-:W2:Y:S01]  /*35f0*/  LDG.E.CONSTANT R15, desc[UR6][R14.64] ;  /* 0x000000060e0f7981 */ /* 0x000ea2000c1e9900 */
[----:B------:R-:W-:-:S05]  /*3600*/  IMAD.WIDE.U32 R24, R25, 0x4, R4 ;  /* 0x0000000419187825 */ /* 0x000fca00078e0004 */
[----:B------:R-:W5:Y:S01]  /*3610*/  LDG.E.CONSTANT R18, desc[UR6][R24.64] ;  /* 0x0000000618127981 */ /* 0x000f62000c1e9900 */
[----:B------:R-:W-:-:S03]  /*3620*/  IMAD.WIDE.U32 R6, R7, 0x4, R4 ;  /* 0x0000000407067825 */ /* 0x000fc600078e0004 */
        /* <DEDUP_REMOVED lines=8> */
[----:B------:R-:W-:Y:S01]  /*36b0*/  ISETP.GE.AND P1, PT, R10, R13, PT ;  /* 0x0000000d0a00720c */ /* 0x000fe20003f26270 */
[----:B------:R-:W-:Y:S01]  /*36c0*/  VIADD R11, R11, 0x1000 ;  /* 0x000010000b0b7836 */ /* 0x000fe20000000000 */
[----:B0-----:R-:W-:-:S04]  /*36d0*/  IADD3 R2, P2, PT, R2, 0x4000, RZ ;  /* 0x0000400002027810 */ /* 0x001fc80007f5e0ff */
        /* <DEDUP_REMOVED lines=18> */
.L_x_263:
[----:B------:R-:W-:Y:S05]  /*3800*/  BSYNC.RECONVERGENT B2 ;  /* 0x0000000000027941 */ /* 0x000fea0003800200 */
.L_x_262:
[----:B------:R-:W-:Y:S01]  /*3810*/  IADD3 R4, PT, PT, R9, -R10, RZ ;  /* 0x8000000a09047210 */ /* 0x000fe20007ffe0ff */
[----:B------:R-:W-:Y:S03]  /*3820*/  BSSY.RECONVERGENT B2, `(.L_x_265) ;  /* 0x000001e000027945 */ /* 0x000fe60003800200 */
[----:B------:R-:W-:-:S13]  /*3830*/  ISETP.GT.AND P1, PT, R4, 0x400, PT ;  /* 0x000004000400780c */ /* 0x000fda0003f24270 */
[----:B------:R-:W-:Y:S05]  /*3840*/  @!P1 BRA `(.L_x_266) ;  /* 0x00000000006c9947 */ /* 0x000fea0003800000 */
[----:B------:R-:W0:Y:S01]  /*3850*/  LDC.64 R6, c[0x0][0x380] ;  /* 0x0000e000ff067b82 */ /* 0x000e220000000a00 */
[----:B------:R-:W2:Y:S01]  /*3860*/  LDG.E.CONSTANT R13, desc[UR6][R2.64+-0x400] ;  /* 0xfffc0006020d7981 */ /* 0x000ea2000c1e9900 */
[----:B------:R-:W-:-:S03]  /*3870*/  IADD3 R17, PT, PT, R11, 0x400, RZ ;  /* 0x000004000b117810 */ /* 0x000fc60007ffe0ff */
[----:B------:R-:W3:Y:S04]  /*3880*/  LDG.E.CONSTANT R15, desc[UR6][R2.64] ;  /* 0x00000006020f7981 */ /* 0x000ee8000c1e9900 */
[----:B------:R-:W4:Y:S04]  /*3890*/  LDG.E.CONSTANT R19, desc[UR6][R2.64+0xc00] ;  /* 0x000c000602137981 */ /* 0x000f28000c1e9900 */
[----:B------:R-:W5:Y:S04]  /*38a0*/  LDG.E.CONSTANT R21, desc[UR6][R2.64+0x1000] ;  /* 0x0010000602157981 */ /* 0x000f68000c1e9900 */
[----:B------:R-:W5:Y:S01]  /*38b0*/  LDG.E.CONSTANT R23, desc[UR6][R2.64+0x1400] ;  /* 0x0014000602177981 */ /* 0x000f62000c1e9900 */
[----:B0-----:R-:W-:-:S06]  /*38c0*/  IMAD.WIDE.U32 R4, R11, 0x4, R6 ;  /* 0x000000040b047825 */ /* 0x001fcc00078e0006 */
[----:B------:R0:W2:Y:S01]  /*38d0*/  LDG.E.CONSTANT R5, desc[UR6][R4.64] ;  /* 0x0000000604057981 */ /* 0x0000a2000c1e9900 */
[----:B------:R-:W-:-:S03]  /*38e0*/  IMAD.WIDE.U32 R6, R17, 0x4, R6 ;  /* 0x0000000411067825 */ /* 0x000fc600078e0006 */
[----:B------:R1:W4:Y:S04]  /*38f0*/  LDG.E.CONSTANT R17, desc[UR6][R2.64+0x400] ;  /* 0x0004000602117981 */ /* 0x000328000c1e9900 */
[----:B------:R-:W5:Y:S01]  /*3900*/  LDG.E.CONSTANT R7, desc[UR6][R6.64] ;  /* 0x0000000606077981 */ /* 0x000f62000c1e9900 */
[----:B0-----:R-:W-:Y:S02]  /*3910*/  IADD3 R4, P1, PT, R2, 0x2000, RZ ;  /* 0x0000200002047810 */ /* 0x001fe40007f3e0ff */
[----:B------:R-:W-:Y:S02]  /*3920*/  PLOP3.LUT P0, PT, PT, PT, PT, 0x8, 0x80 ;  /* 0x000000000080781c */ /* 0x000fe40003f0e170 */
[----:B------:R-:W-:Y:S02]  /*3930*/  IADD3 R10, PT, PT, R10, 0x800, RZ ;  /* 0x000008000a0a7810 */ /* 0x000fe40007ffe0ff */
[----:B------:R-:W-:-:S02]  /*3940*/  IADD3 R11, PT, PT, R11, 0x800, RZ ;  /* 0x000008000b0b7810 */ /* 0x000fc40007ffe0ff */
[----:B-1----:R-:W-:Y:S01]  /*3950*/  MOV R2, R4 ;  /* 0x0000000400027202 */ /* 0x002fe20000000f00 */
[----:B--2---:R-:W-:-:S04]  /*3960*/  FADD R0, R0, R5 ;  /* 0x0000000500007221 */ /* 0x004fc80000000000 */
[----:B------:R-:W-:-:S04]  /*3970*/  FADD R0, R0, R13 ;  /* 0x0000000d00007221 */ /* 0x000fc80000000000 */
[----:B---3--:R-:W-:-:S04]  /*3980*/  FADD R0, R0, R15 ;  /* 0x0000000f00007221 */ /* 0x008fc80000000000 */
[----:B----4-:R-:W-:-:S04]  /*3990*/  FADD R0, R0, R17 ;  /* 0x0000001100007221 */ /* 0x010fc80000000000 */
[----:B-----5:R-:W-:-:S04]  /*39a0*/  FADD R0, R0, R7 ;  /* 0x0000000700007221 */ /* 0x020fc80000000000 */
[----:B------:R-:W-:Y:S01]  /*39b0*/  FADD R0, R0, R19 ;  /* 0x0000001300007221 */ /* 0x000fe20000000000 */
[----:B------:R-:W-:-:S03]  /*39c0*/  IADD3.X R5, PT, PT, RZ, R3, RZ, P1, !PT ;  /* 0x00000003ff057210 */ /* 0x000fc60000ffe4ff */
[----:B------:R-:W-:Y:S01]  /*39d0*/  FADD R0, R0, R21 ;  /* 0x0000001500007221 */ /* 0x000fe20000000000 */
[----:B------:R-:W-:-:S03]  /*39e0*/  MOV R3, R5 ;  /* 0x0000000500037202 */ /* 0x000fc60000000f00 */
[----:B------:R-:W-:-:S07]  /*39f0*/  FADD R0, R0, R23 ;  /* 0x0000001700007221 */ /* 0x000fce0000000000 */
.L_x_266:
[----:B------:R-:W-:Y:S05]  /*3a00*/  BSYNC.RECONVERGENT B2 ;  /* 0x0000000000027941 */ /* 0x000fea0003800200 */
.L_x_265:
[----:B------:R-:W-:-:S13]  /*3a10*/  ISETP.LT.OR P0, PT, R10, R9, P0 ;  /* 0x000000090a00720c */ /* 0x000fda0000701670 */
[----:B------:R-:W-:Y:S05]  /*3a20*/  @!P0 BRA `(.L_x_258) ;  /* 0x0000000000288947 */ /* 0x000fea0003800000 */
[----:B------:R-:W0:Y:S01]  /*3a30*/  LDC.64 R4, c[0x0][0x380] ;  /* 0x0000e000ff047b82 */ /* 0x000e220000000a00 */
[----:B------:R-:W2:Y:S04]  /*3a40*/  LDG.E.CONSTANT R7, desc[UR6][R2.64+-0x400] ;  /* 0xfffc000602077981 */ /* 0x000ea8000c1e9900 */
[----:B------:R-:W3:Y:S01]  /*3a50*/  LDG.E.CONSTANT R9, desc[UR6][R2.64] ;  /* 0x0000000602097981 */ /* 0x000ee2000c1e9900 */
[----:B0-----:R-:W-:-:S03]  /*3a60*/  IMAD.WIDE.U32 R4, R11, 0x4, R4 ;  /* 0x000000040b047825 */ /* 0x001fc600078e0004 */
[----:B------:R-:W4:Y:S04]  /*3a70*/  LDG.E.CONSTANT R11, desc[UR6][R2.64+0x400] ;  /* 0x00040006020b7981 */ /* 0x000f28000c1e9900 */
[----:B------:R-:W5:Y:S02]  /*3a80*/  LDG.E.CONSTANT R5, desc[UR6][R4.64] ;  /* 0x0000000604057981 */ /* 0x000f64000c1e9900 */
[----:B-----5:R-:W-:-:S04]  /*3a90*/  FADD R0, R0, R5 ;  /* 0x0000000500007221 */ /* 0x020fc80000000000 */
[----:B--2---:R-:W-:-:S04]  /*3aa0*/  FADD R0, R0, R7 ;  /* 0x0000000700007221 */ /* 0x004fc80000000000 */
[----:B---3--:R-:W-:-:S04]  /*3ab0*/  FADD R0, R0, R9 ;  /* 0x0000000900007221 */ /* 0x008fc80000000000 */
[----:B----4-:R-:W-:-:S07]  /*3ac0*/  FADD R0, R0, R11 ;  /* 0x0000000b00007221 */ /* 0x010fce0000000000 */
.L_x_258:
[----:B------:R-:W-:Y:S05]  /*3ad0*/  BSYNC.RECONVERGENT B1 ;  /* 0x0000000000017941 */ /* 0x000fea0003800200 */
.L_x_256:
[----:B------:R-:W0:Y:S01]  /*3ae0*/  S2R R6, SR_LANEID ;  /* 0x0000000000067919 */ /* 0x000e220000000000 */
[----:B------:R-:W-:-:S05]  /*3af0*/  MOV R3, R0 ;  /* 0x0000000000037202 */ /* 0x000fca0000000f00 */
        /* <DEDUP_REMOVED lines=30> */
[----:B------:R-:W1:Y:S04]  /*3ce0*/  LDS R3, [UR4+0xc] ;  /* 0x00000c04ff037984 */ /* 0x000e680008000800 */
[----:B0-----:R-:W0:Y:S04]  /*3cf0*/  LDS.128 R4, [UR4+0x10] ;  /* 0x00001004ff047984 */ /* 0x001e280008000c00 */
[----:B------:R-:W2:Y:S01]  /*3d00*/  LDS.64 R8, [UR4+0x20] ;  /* 0x00002004ff087984 */ /* 0x000ea20008000a00 */
[----:B-1----:R-:W-:-:S04]  /*3d10*/  FADD R3, R0, R3 ;  /* 0x0000000300037221 */ /* 0x002fc80000000000 */
[----:B0-----:R-:W-:-:S04]  /*3d20*/  FADD R4, R3, R4 ;  /* 0x0000000403047221 */ /* 0x001fc80000000000 */
[----:B------:R-:W-:-:S04]  /*3d30*/  FADD R5, R4, R5 ;  /* 0x0000000504057221 */ /* 0x000fc80000000000 */
[----:B------:R-:W-:-:S04]  /*3d40*/  FADD R6, R5, R6 ;  /* 0x0000000605067221 */ /* 0x000fc80000000000 */
[----:B------:R-:W-:-:S04]  /*3d50*/  FADD R7, R6, R7 ;  /* 0x0000000706077221 */ /* 0x000fc80000000000 */
[----:B--2---:R-:W-:-:S04]  /*3d60*/  FADD R8, R7, R8 ;  /* 0x0000000807087221 */ /* 0x004fc80000000000 */
[----:B------:R-:W-:-:S07]  /*3d70*/  FADD R0, R8, R9 ;  /* 0x0000000908007221 */ /* 0x000fce0000000000 */
.L_x_228:
[----:B------:R-:W-:Y:S05]  /*3d80*/  BSYNC.RECONVERGENT B0 ;  /* 0x0000000000007941 */ /* 0x000fea0003800200 */
.L_x_212:
[----:B------:R-:W-:Y:S05]  /*3d90*/  @P0 EXIT ;  /* 0x000000000000094d */ /* 0x000fea0003800000 */
[----:B01234-:R-:W0:Y:S01]  /*3da0*/  LDC.64 R2, c[0x0][0x388] ;  /* 0x0000e200ff027b82 */ /* 0x01fe220000000a00 */
[----:B------:R-:W1:Y:S02]  /*3db0*/  LDCU UR4, c[0x0][0x398] ;  /* 0x00007300ff0477ac */ /* 0x000e640008000800 */
[----:B-1----:R-:W-:-:S05]  /*3dc0*/  FADD R5, R0, UR4 ;  /* 0x0000000400057e21 */ /* 0x002fca0008000000 */
[----:B0-----:R-:W-:Y:S01]  /*3dd0*/  STG.E desc[UR6][R2.64], R5 ;  /* 0x0000000502007986 */ /* 0x001fe2000c101906 */
[----:B------:R-:W-:Y:S05]  /*3de0*/  EXIT ;  /* 0x000000000000794d */ /* 0x000fea0003800000 */
.L_x_267:
        /* <DEDUP_REMOVED lines=9> */
.L_x_1384:


//--------------------- .text._ZN3cub18CUB_300001_SM_10006detail6reduce18DeviceReduceKernelINS2_10policy_hubIfyN4cuda3std3__44plusIfEEE10Policy1000EN6thrust24THRUST_300001_SM_1000_NS6detail15normal_iteratorINSD_10device_ptrIfEEEEyS9_fNS7_10__identityEEEvT0_PT3_T1_NS0_13GridEvenShareISN_EET2_T4_ --------------------------
	.section	.text._ZN3cub18CUB_300001_SM_10006detail6reduce18DeviceReduceKernelINS2_10policy_hubIfyN4cuda3std3__44plusIfEEE10Policy1000EN6thrust24THRUST_300001_SM_1000_NS6detail15normal_iteratorINSD_10device_ptrIfEEEEyS9_fNS7_10__identityEEEvT0_PT3_T1_NS0_13GridEvenShareISN_EET2_T4_,"ax",@progbits
	.align	128
        .global         _ZN3cub18CUB_300001_SM_10006detail6reduce18DeviceReduceKernelINS2_10policy_hubIfyN4cuda3std3__44plusIfEEE10Policy1000EN6thrust24THRUST_300001_SM_1000_NS6detail15normal_iteratorINSD_10device_ptrIfEEEEyS9_fNS7_10__identityEEEvT0_PT3_T1_NS0_13GridEvenShareISN_EET2_T4_
        .type           _ZN3cub18CUB_300001_SM_10006detail6reduce18DeviceReduceKernelINS2_10policy_hubIfyN4cuda3std3__44plusIfEEE10Policy1000EN6thrust24THRUST_300001_SM_1000_NS6detail15normal_iteratorINSD_10device_ptrIfEEEEyS9_fNS7_10__identityEEEvT0_PT3_T1_NS0_13GridEvenShareISN_EET2_T4_,@function
        .size           _ZN3cub18CUB_300001_SM_10006detail6reduce18DeviceReduceKernelINS2_10policy_hubIfyN4cuda3std3__44plusIfEEE10Policy1000EN6thrust24THRUST_300001_SM_1000_NS6detail15normal_iteratorINSD_10device_ptrIfEEEEyS9_fNS7_10__identityEEEvT0_PT3_T1_NS0_13GridEvenShareISN_EET2_T4_,(.L_x_1385 - _ZN3cub18CUB_300001_SM_10006detail6reduce18DeviceReduceKernelINS2_10policy_hubIfyN4cuda3std3__44plusIfEEE10Policy1000EN6thrust24THRUST_300001_SM_1000_NS6detail15normal_iteratorINSD_10device_ptrIfEEEEyS9_fNS7_10__identityEEEvT0_PT3_T1_NS0_13GridEvenShareISN_EET2_T4_)
        .other          _ZN3cub18CUB_300001_SM_10006detail6reduce18DeviceReduceKernelINS2_10policy_hubIfyN4cuda3std3__44plusIfEEE10Policy1000EN6thrust24THRUST_300001_SM_1000_NS6detail15normal_iteratorINSD_10device_ptrIfEEEEyS9_fNS7_10__identityEEEvT0_PT3_T1_NS0_13GridEvenShareISN_EET2_T4_,@"STO_CUDA_ENTRY STV_DEFAULT"
_ZN3cub18CUB_300001_SM_10006detail6reduce18DeviceReduceKernelINS2_10policy_hubIfyN4cuda3std3__44plusIfEEE10Policy1000EN6thrust24THRUST_300001_SM_1000_NS6detail15normal_iteratorINSD_10device_ptrIfEEEEyS9_fNS7_10__identityEEEvT0_PT3_T1_NS0_13GridEvenShareISN_EET2_T4_:
.text._ZN3cub18CUB_300001_SM_10006detail6reduce18DeviceReduceKernelINS2_10policy_hubIfyN4cuda3std3__44plusIfEEE10Policy1000EN6thrust24THRUST_300001_SM_1000_NS6detail15normal_iteratorINSD_10device_ptrIfEEEEyS9_fNS7_10__identityEEEvT0_PT3_T1_NS0_13GridEvenShareISN_EET2_T4_:
[----:B------:R-:W-:Y:S08]  /*0000*/  LDC R1, c[0x0][0x37c] ;  /* 0x0000df00ff017b82 */ /* 0x000ff00000000800 */
[----:B------:R-:W0:Y:S01]  /*0010*/  S2UR UR16, SR_CTAID.X ;  /* 0x00000000001079c3 */ /* 0x000e220000002500 */
[----:B------:R-:W1:Y:S01]  /*0020*/  LDCU.64 UR8, c[0x0][0x3b8] ;  /* 0x00007700ff0877ac */ /* 0x000e620008000a00 */
[----:B------:R-:W-:Y:S01]  /*0030*/  BSSY.RECONVERGENT B0, `(.L_x_268) ;  /* 0x0000229000007945 */ /* 0x000fe20003800200 */
[----:B------:R-:W2:Y:S01]  /*0040*/  LDCU UR5, c[0x0][0x3c0] ;  /* 0x00007800ff0577ac */ /* 0x000ea20008000800 */
[----:B------:R-:W3:Y:S01]  /*0050*/  LDCU.64 UR14, c[0x0][0x358] ;  /* 0x00006b00ff0e77ac */ /* 0x000ee20008000a00 */
[----:B-1----:R-:W-:-:S02]  /*0060*/  IMAD.U32 R2, RZ, RZ, UR8 ;  /* 0x00000008ff027e24 */ /* 0x002fc4000f8e00ff */
[----:B------:R-:W-:Y:S01]  /*0070*/  IMAD.U32 R3, RZ, RZ, UR9 ;  /* 0x00000009ff037e24 */ /* 0x000fe2000f8e00ff */
[----:B--2---:R-:W-:Y:S02]  /*0080*/  USHF.L.U32 UR5, UR5, 0xc, URZ ;  /* 0x0000000c05057899 */ /* 0x004fe400080006ff */
[----:B0-----:R-:W-:Y:S02]  /*0090*/  USHF.L.U32 UR7, UR16, 0xc, URZ ;  /* 0x0000000c10077899 */ /* 0x001fe400080006ff */
[----:B------:R-:W-:-:S04]  /*00a0*/  USHF.R.S32.HI UR4, URZ, 0x1f, UR5 ;  /* 0x0000001fff047899 */ /* 0x000fc80008011405 */
[----:B------:R-:W-:-:S04]  /*00b0*/  IADD3 R23, P1, PT, R2, -UR7, RZ ;  /* 0x8000000702177c10 */ /* 0x000fc8000ff3e0ff */
[----:B------:R-:W-:Y:S02]  /*00c0*/  ISETP.GT.U32.AND P0, PT, R23, 0xfff, PT ;  /* 0x00000fff1700780c */ /* 0x000fe40003f04070 */
[----:B------:R-:W-:-:S04]  /*00d0*/  IADD3.X R22, PT, PT, R3, -0x1, RZ, P1, !PT ;  /* 0xffffffff03167810 */ /* 0x000fc80000ffe4ff */
[----:B------:R-:W-:-:S13]  /*00e0*/  ISETP.GT.U32.AND.EX P0, PT, R22, RZ, PT, P0 ;  /* 0x000000ff1600720c */ /* 0x000fda0003f04100 */
[----:B---3--:R-:W-:Y:S05]  /*00f0*/  @P0 BRA `(.L_x_269) ;  /* 0x0000000c00c40947 */ /* 0x008fea0003800000 */
[----:B------:R-:W0:Y:S01]  /*0100*/  S2R R0, SR_TID.X ;  /* 0x0000000000007919 */ /* 0x000e220000002100 */
[----:B------:R-:W-:Y:S01]  /*0110*/  IADD3 R5, PT, PT, R2, -UR7, RZ ;  /* 0x8000000702057c10 */ /* 0x000fe2000fffe0ff */
[----:B------:R-:W-:Y:S01]  /*0120*/  BSSY.RECONVERGENT B1, `(.L_x_270) ;  /* 0x000000a000017945 */ /* 0x000fe20003800200 */
[----:B------:R-:W-:Y:S02]  /*0130*/  IMAD.MOV.U32 R4, RZ, RZ, RZ ;  /* 0x000000ffff047224 */ /* 0x000fe400078e00ff */
[----:B0-----:R-:W-:Y:S02]  /*0140*/  ISETP.GE.AND P0, PT, R0, R5, PT ;  /* 0x000000050000720c */ /* 0x001fe40003f06270 */
[----:B------:R-:W-:-:S11]  /*0150*/  MOV R6, R0 ;  /* 0x0000000000067202 */ /* 0x000fd60000000f00 */
[----:B------:R-:W-:Y:S05]  /*0160*/  @P0 BRA `(.L_x_271) ;  /* 0x0000000000140947 */ /* 0x000fea0003800000 */
[----:B------:R-:W0:Y:S01]  /*0170*/  LDC.64 R8, c[0x0][0x380] ;  /* 0x0000e000ff087b82 */ /* 0x000e220000000a00 */
[----:B------:R-:W-:-:S04]  /*0180*/  VIADD R3, R0, UR7 ;  /* 0x0000000700037c36 */ /* 0x000fc80008000000 */
[----:B0-----:R-:W-:-:S05]  /*0190*/  IMAD.WIDE.U32 R8, R3, 0x4, R8 ;  /* 0x0000000403087825 */ /* 0x001fca00078e0008 */
[----:B------:R0:W5:Y:S01]  /*01a0*/  LDG.E R4, desc[UR14][R8.64] ;  /* 0x0000000e08047981 */ /* 0x000162000c1e1900 */
[----:B------:R-:W-:-:S07]  /*01b0*/  IADD3 R6, PT, PT, R0, 0x100, RZ ;  /* 0x0000010000067810 */ /* 0x000fce0007ffe0ff */
.L_x_271:
[----:B------:R-:W-:Y:S05]  /*01c0*/  BSYNC.RECONVERGENT B1 ;  /* 0x0000000000017941 */ /* 0x000fea0003800200 */
.L_x_270:
[----:B------:R-:W-:Y:S01]  /*01d0*/  ISETP.GE.AND P0, PT, R6, R5, PT ;  /* 0x000000050600720c */ /* 0x000fe20003f06270 */
[----:B------:R-:W-:-:S12]  /*01e0*/  BSSY.RECONVERGENT B1, `(.L_x_272) ;  /* 0x0000079000017945 */ /* 0x000fd80003800200 */
[----:B------:R-:W-:Y:S05]  /*01f0*/  @P0 BRA `(.L_x_273) ;  /* 0x0000000400dc0947 */ /* 0x000fea0003800000 */
[----:B------:R-:W-:Y:S01]  /*0200*/  LOP3.LUT R3, RZ, R6, RZ, 0x33, !PT ;  /* 0x00000006ff037212 */ /* 0x000fe200078e33ff */
[----:B------:R-:W-:Y:S03]  /*0210*/  BSSY.RECONVERGENT B2, `(.L_x_274) ;  /* 0x0000037000027945 */ /* 0x000fe60003800200 */
[----:B------:R-:W-:-:S04]  /*0220*/  IADD3 R3, PT, PT, R2, -UR7, R3 ;  /* 0x8000000702037c10 */ /* 0x000fc8000fffe003 */
[C---:B------:R-:W-:Y:S02]  /*0230*/  ISETP.GE.U32.AND P1, PT, R3.reuse, 0xf00, PT ;  /* 0x00000f000300780c */ /* 0x040fe40003f26070 */
[----:B------:R-:W-:-:S04]  /*0240*/  LEA.HI R7, R3, 0x1, RZ, 0x18 ;  /* 0x0000000103077811 */ /* 0x000fc800078fc0ff */
[----:B------:R-:W-:-:S04]  /*0250*/  LOP3.LUT R22, R7, 0xf, RZ, 0xc0, !PT ;  /* 0x0000000f07167812 */ /* 0x000fc800078ec0ff */
[----:B------:R-:W-:-:S03]  /*0260*/  ISETP.NE.AND P0, PT, R22, RZ, PT ;  /* 0x000000ff1600720c */ /* 0x000fc60003f05270 */
[----:B------:R-:W-:Y:S10]  /*0270*/  @!P1 BRA `(.L_x_275) ;  /* 0x0000000000c09947 */ /* 0x000ff40003800000 */
[----:B------:R-:W1:Y:S01]  /*0280*/  LDCU.64 UR8, c[0x0][0x380] ;  /* 0x00007000ff0877ac */ /* 0x000e620008000a00 */
[----:B------:R-:W-:Y:S01]  /*0290*/  IMAD.WIDE.U32 R2, R6, 0x4, RZ ;  /* 0x0000000406027825 */ /* 0x000fe200078e00ff */
[----:B------:R-:W-:Y:S01]  /*02a0*/  LOP3.LUT R11, R7, 0x1fffff0, RZ, 0xc0, !PT ;  /* 0x01fffff0070b7812 */ /* 0x000fe200078ec0ff */
[----:B------:R-:W-:-:S04]  /*02b0*/  UIMAD.WIDE.U32 UR4, UR16, 0x4000, URZ ;  /* 0x00004000100478a5 */ /* 0x000fc8000f8e00ff */
[----:B------:R-:W-:Y:S02]  /*02c0*/  IMAD.MOV R11, RZ, RZ, -R11 ;  /* 0x000000ffff0b7224 */ /* 0x000fe400078e0a0b */
[----:B------:R-:W-:Y:S02]  /*02d0*/  LOP3.LUT R2, R2, UR4, RZ, 0xfc, !PT ;  /* 0x0000000402027c12 */ /* 0x000fe4000f8efcff */
[----:B------:R-:W-:Y:S02]  /*02e0*/  LOP3.LUT R3, R3, UR5, RZ, 0xfc, !PT ;  /* 0x0000000503037c12 */ /* 0x000fe4000f8efcff */
[----:B-1----:R-:W-:-:S04]  /*02f0*/  IADD3 R2, P1, PT, R2, UR8, RZ ;  /* 0x0000000802027c10 */ /* 0x002fc8000ff3e0ff */
[----:B------:R-:W-:-:S04]  /*0300*/  IADD3 R2, P2, PT, R2, 0x2000, RZ ;  /* 0x0000200002027810 */ /* 0x000fc80007f5e0ff */
[----:B------:R-:W-:-:S09]  /*0310*/  IADD3.X R3, PT, PT, RZ, UR9, R3, P2, P1 ;  /* 0x00000009ff037c10 */ /* 0x000fd200097e2403 */
.L_x_276:
[----:B------:R-:W2:Y:S04]  /*0320*/  LDG.E R21, desc[UR14][R2.64+-0x2000] ;  /* 0xffe0000e02157981 */ /* 0x000ea8000c1e1900 */
[----:B------:R-:W3:Y:S04]  /*0330*/  LDG.E R20, desc[UR14][R2.64+-0x1c00] ;  /* 0xffe4000e02147981 */ /* 0x000ee8000c1e1900 */
[----:B------:R-:W4:Y:S04]  /*0340*/  LDG.E R23, desc[UR14][R2.64+-0x1800] ;  /* 0xffe8000e02177981 */ /* 0x000f28000c1e1900 */
        /* <DEDUP_REMOVED lines=11> */
[----:B0-----:R-:W4:Y:S04]  /*0400*/  LDG.E R9, desc[UR14][R2.64+0x1800] ;  /* 0x0018000e02097981 */ /* 0x001f28000c1e1900 */
[----:B------:R0:W4:Y:S01]  /*0410*/  LDG.E R8, desc[UR14][R2.64+0x1c00] ;  /* 0x001c000e02087981 */ /* 0x000122000c1e1900 */
[----:B------:R-:W-:-:S02]  /*0420*/  IADD3 R11, PT, PT, R11, 0x10, RZ ;  /* 0x000000100b0b7810 */ /* 0x000fc40007ffe0ff */
[----:B------:R-:W-:Y:S02]  /*0430*/  IADD3 R6, PT, PT, R6, 0x1000, RZ ;  /* 0x0000100006067810 */ /* 0x000fe40007ffe0ff */
[----:B------:R-:W-:Y:S02]  /*0440*/  ISETP.NE.AND P1, PT, R11, RZ, PT ;  /* 0x000000ff0b00720c */ /* 0x000fe40003f25270 */
[----:B0-----:R-:W-:-:S05]  /*0450*/  IADD3 R2, P2, PT, R2, 0x4000, RZ ;  /* 0x0000400002027810 */ /* 0x001fca0007f5e0ff */
[----:B------:R-:W-:Y:S02]  /*0460*/  IMAD.X R3, RZ, RZ, R3, P2 ;  /* 0x000000ffff037224 */ /* 0x000fe400010e0603 */
        /* <DEDUP_REMOVED lines=16> */
[----:B------:R-:W-:Y:S06]  /*0570*/  @P1 BRA `(.L_x_276) ;  /* 0xfffffffc00681947 */ /* 0x000fec000383ffff */
.L_x_275:
[----:B------:R-:W-:Y:S05]  /*0580*/  BSYNC.RECONVERGENT B2 ;  /* 0x0000000000027941 */ /* 0x000fea0003800200 */
.L_x_274:
[----:B------:R-:W-:Y:S05]  /*0590*/  @!P0 BRA `(.L_x_273) ;  /* 0x0000000000f48947 */ /* 0x000fea0003800000 */
[----:B------:R-:W-:Y:S01]  /*05a0*/  ISETP.GE.U32.AND P0, PT, R22, 0x8, PT ;  /* 0x000000081600780c */ /* 0x000fe20003f06070 */
[----:B------:R-:W-:Y:S01]  /*05b0*/  BSSY.RECONVERGENT B2, `(.L_x_277) ;  /* 0x000001a000027945 */ /* 0x000fe20003800200 */
[----:B------:R-:W-:-:S04]  /*05c0*/  LOP3.LUT R10, R7, 0x7, RZ, 0xc0, !PT ;  /* 0x00000007070a7812 */ /* 0x000fc800078ec0ff */
[----:B------:R-:W-:-:S07]  /*05d0*/  ISETP.NE.AND P1, PT, R10, RZ, PT ;  /* 0x000000ff0a00720c */ /* 0x000fce0003f25270 */
[----:B------:R-:W-:Y:S06]  /*05e0*/  @!P0 BRA `(.L_x_278) ;  /* 0x0000000000588947 */ /* 0x000fec0003800000 */
[----:B------:R-:W1:Y:S01]  /*05f0*/  LDCU.64 UR4, c[0x0][0x380] ;  /* 0x00007000ff0477ac */ /* 0x000e620008000a00 */
[----:B------:R-:W-:-:S04]  /*0600*/  IADD3 R3, P0, PT, R6, UR7, RZ ;  /* 0x0000000706037c10 */ /* 0x000fc8000ff1e0ff */
[----:B0-----:R-:W-:Y:S02]  /*0610*/  LEA.HI.X.SX32 R8, R6, RZ, 0x1, P0 ;  /* 0x000000ff06087211 */ /* 0x001fe400000f0eff */
[----:B-1----:R-:W-:-:S04]  /*0620*/  LEA R2, P0, R3, UR4, 0x2 ;  /* 0x0000000403027c11 */ /* 0x002fc8000f8010ff */
        /* <DEDUP_REMOVED lines=8> */
[----:B------:R-:W4:Y:S01]  /*06b0*/  LDG.E R21, desc[UR14][R2.64+0x1c00] ;  /* 0x001c000e02157981 */ /* 0x000f22000c1e1900 */
[----:B------:R-:W-:-:S02]  /*06c0*/  VIADD R6, R6, 0x800 ;  /* 0x0000080006067836 */ /* 0x000fc40000000000 */
        /* <DEDUP_REMOVED lines=8> */
.L_x_278:
[----:B------:R-:W-:Y:S05]  /*0750*/  BSYNC.RECONVERGENT B2 ;  /* 0x0000000000027941 */ /* 0x000fea0003800200 */
.L_x_277:
        /* <DEDUP_REMOVED lines=14> */
[----:B------:R-:W4:Y:S01]  /*0840*/  LDG.E R13, desc[UR14][R2.64+0xc00] ;  /* 0x000c000e020d7981 */ /* 0x000f22000c1e1900 */
[----:B------:R-:W-:Y:S01]  /*0850*/  IADD3 R6, PT, PT, R6, 0x400, RZ ;  /* 0x0000040006067810 */ /* 0x000fe20007ffe0ff */
[----:B--2--5:R-:W-:-:S04]  /*0860*/  FADD R9, R4, R9 ;  /* 0x0000000904097221 */ /* 0x024fc80000000000 */
[----:B---3--:R-:W-:-:S04]  /*0870*/  FADD R8, R9, R8 ;  /* 0x0000000809087221 */ /* 0x008fc80000000000 */
[----:B----4-:R-:W-:-:S04]  /*0880*/  FADD R8, R8, R11 ;  /* 0x0000000b08087221 */ /* 0x010fc80000000000 */
[----:B------:R-:W-:-:S07]  /*0890*/  FADD R4, R8, R13 ;  /* 0x0000000d08047221 */ /* 0x000fce0000000000 */
.L_x_280:
[----:B------:R-:W-:Y:S05]  /*08a0*/  BSYNC.RECONVERGENT B2 ;  /* 0x0000000000027941 */ /* 0x000fea0003800200 */
.L_x_279:
[----:B------:R-:W-:Y:S05]  /*08b0*/  @!P1 BRA `(.L_x_273) ;  /* 0x00000000002c9947 */ /* 0x000fea0003800000 */
[----:B------:R-:W1:Y:S01]  /*08c0*/  LDC.64 R2, c[0x0][0x380] ;  /* 0x0000e000ff027b82 */ /* 0x000e620000000a00 */
[----:B0-----:R-:W-:Y:S01]  /*08d0*/  IMAD.U32 R9, RZ, RZ, UR16 ;  /* 0x00000010ff097e24 */ /* 0x001fe2000f8e00ff */
[----:B------:R-:W-:-:S03]  /*08e0*/  IADD3 R7, PT, PT, -R7, RZ, RZ ;  /* 0x000000ff07077210 */ /* 0x000fc60007ffe1ff */
[----:B-1----:R-:W-:-:S07]  /*08f0*/  IMAD.WIDE.U32 R2, R9, 0x4000, R2 ;  /* 0x0000400009027825 */ /* 0x002fce00078e0002 */
.L_x_281:
[----:B------:R-:W-:-:S06]  /*0900*/  IMAD.WIDE R8, R6, 0x4, R2 ;  /* 0x0000000406087825 */ /* 0x000fcc00078e0202 */
[----:B------:R-:W2:Y:S01]  /*0910*/  LDG.E R9, desc[UR14][R8.64] ;  /* 0x0000000e08097981 */ /* 0x000ea2000c1e1900 */
[----:B------:R-:W-:Y:S01]  /*0920*/  VIADD R7, R7, 0x1 ;  /* 0x0000000107077836 */ /* 0x000fe20000000000 */
[----:B------:R-:W-:-:S04]  /*0930*/  IADD3 R6, PT, PT, R6, 0x100, RZ ;  /* 0x0000010006067810 */ /* 0x000fc80007ffe0ff */
[----:B------:R-:W-:Y:S01]  /*0940*/  ISETP.NE.AND P0, PT, R7, RZ, PT ;  /* 0x000000ff0700720c */ /* 0x000fe20003f05270 */
[----:B--2--5:R-:W-:-:S12]  /*0950*/  FADD R4, R9, R4 ;  /* 0x0000000409047221 */ /* 0x024fd80000000000 */
[----:B------:R-:W-:Y:S05]  /*0960*/  @P0 BRA `(.L_x_281) ;  /* 0xfffffffc00e40947 */ /* 0x000fea000383ffff */
.L_x_273:
[----:B------:R-:W-:Y:S05]  /*0970*/  BSYNC.RECONVERGENT B1 ;  /* 0x0000000000017941 */ /* 0x000fea0003800200 */
.L_x_272:
[----:B------:R-:W-:Y:S01]  /*0980*/  ISETP.GE.AND P0, PT, R5, 0x100, PT ;  /* 0x000001000500780c */ /* 0x000fe20003f06270 */
[----:B-----5:R-:W-:-:S12]  /*0990*/  IMAD.MOV.U32 R11, RZ, RZ, R4 ;  /* 0x000000ffff0b7224 */ /* 0x020fd800078e0004 */
[----:B------:R-:W-:Y:S05]  /*09a0*/  @!P0 BRA `(.L_x_282) ;  /* 0x0000000000ac8947 */ /* 0x000fea0003800000 */
[----:B------:R-:W1:Y:S01]  /*09b0*/  S2R R7, SR_LANEID ;  /* 0x0000000000077919 */ /* 0x000e620000000000 */
[----:B------:R-:W2:Y:S02]  /*09c0*/  SHFL.DOWN PT, R2, R11, 0x1, 0x1f ;  /* 0x08201f000b027f89 */ /* 0x000ea400000e0000 */
[----:B--2---:R-:W-:Y:S01]  /*09d0*/  FADD R2, R2, R11 ;  /* 0x0000000b02027221 */ /* 0x004fe20000000000 */
[C---:B-1----:R-:W-:Y:S02]  /*09e0*/  ISETP.GT.AND P0, PT, R7.reuse, 0x1e, PT ;  /* 0x0000001e0700780c */ /* 0x042fe40003f04270 */
[----:B------:R-:W-:Y:S02]  /*09f0*/  ISETP.NE.AND P1, PT, R7, RZ, PT ;  /* 0x000000ff0700720c */ /* 0x000fe40003f25270 */
[----:B------:R-:W-:Y:S02]  /*0a00*/  FSEL R2, R11, R2, P0 ;  /* 0x000000020b027208 */ /* 0x000fe40000000000 */
[----:B------:R-:W-:-:S03]  /*0a10*/  ISETP.GT.AND P0, PT, R7, 0x1d, PT ;  /* 0x0000001d0700780c */ /* 0x000fc60003f04270 */
[----:B------:R-:W1:Y:S06]  /*0a20*/  SHFL.DOWN PT, R3, R2, 0x2, 0x1f ;  /* 0x08401f0002037f89 */ /* 0x000e6c00000e0000 */
[----:B------:R-:W2:Y:S01]  /*0a30*/  @!P1 S2R R6, SR_CgaCtaId ;  /* 0x0000000000069919 */ /* 0x000ea20000008800 */
[----:B------:R-:W-:Y:S02]  /*0a40*/  @!P1 MOV R5, 0x400 ;  /* 0x0000040000059802 */ /* 0x000fe40000000f00 */
[----:B------:R-:W-:-:S04]  /*0a50*/  @!P1 SHF.R.U32.HI R4, RZ, 0x3, R0 ;  /* 0x00000003ff049819 */ /* 0x000fc80000011600 */
[----:B------:R-:W-:Y:S01]  /*0a60*/  @!P1 LOP3.LUT R4, R4, 0x7c, RZ, 0xc0, !PT ;  /* 0x0000007c04049812 */ /* 0x000fe200078ec0ff */
[----:B-1----:R-:W-:Y:S01]  /*0a70*/  @!P0 FADD R2, R2, R3 ;  /* 0x0000000302028221 */ /* 0x002fe20000000000 */
[----:B------:R-:W-:-:S04]  /*0a80*/  ISETP.GT.AND P0, PT, R7, 0x1b, PT ;  /* 0x0000001b0700780c */ /* 0x000fc80003f04270 */
[----:B------:R-:W1:Y:S01]  /*0a90*/  SHFL.DOWN PT, R3, R2, 0x4, 0x1f ;  /* 0x08801f0002037f89 */ /* 0x000e6200000e0000 */
[----:B--2---:R-:W-:-:S04]  /*0aa0*/  @!P1 LEA R5, R6, R5, 0x18 ;  /* 0x0000000506059211 */ /* 0x004fc800078ec0ff */
[----:B------:R-:W-:-:S04]  /*0ab0*/  @!P1 IADD3 R4, PT, PT, R4, R5, RZ ;  /* 0x0000000504049210 */ /* 0x000fc80007ffe0ff */
[----:B-1----:R-:W-:Y:S01]  /*0ac0*/  @!P0 FADD R2, R2, R3 ;  /* 0x0000000302028221 */ /* 0x002fe20000000000 */
[----:B------:R-:W-:-:S04]  /*0ad0*/  ISETP.GT.AND P0, PT, R7, 0x17, PT ;  /* 0x000000170700780c */ /* 0x000fc80003f04270 */
[----:B------:R-:W1:Y:S09]  /*0ae0*/  SHFL.DOWN PT, R3, R2, 0x8, 0x1f ;  /* 0x09001f0002037f89 */ /* 0x000e7200000e0000 */
[----:B-1----:R-:W-:Y:S01]  /*0af0*/  @!P0 FADD R2, R2, R3 ;  /* 0x0000000302028221 */ /* 0x002fe20000000000 */
[----:B------:R-:W-:-:S04]  /*0b00*/  ISETP.NE.AND P0, PT, R0, RZ, PT ;  /* 0x000000ff0000720c */ /* 0x000fc80003f05270 */
[----:B------:R-:W1:Y:S02]  /*0b10*/  SHFL.DOWN PT, R3, R2, 0x10, 0x1f ;  /* 0x0a001f0002037f89 */ /* 0x000e6400000e0000 */
[----:B-1----:R-:W-:-:S05]  /*0b20*/  FADD R3, R2, R3 ;  /* 0x0000000302037221 */ /* 0x002fca0000000000 */
[----:B------:R2:W-:Y:S01]  /*0b30*/  @!P1 STS [R4+0x8], R3 ;  /* 0x0000080304009388 */ /* 0x0005e20000000800 */
[----:B------:R-:W-:Y:S01]  /*0b40*/  BAR.SYNC.DEFER_BLOCKING 0x0 ;  /* 0x0000000000007b1d */ /* 0x000fe20000010000 */
[----:B------:R-:W-:-:S04]  /*0b50*/  ISETP.GT.AND P1, PT, R7, 0xf, PT ;  /* 0x0000000f0700780c */ /* 0x000fc80003f24270 */
[----:B0-----:R-:W-:Y:S01]  /*0b60*/  FSEL R9, R2, R3, P1 ;  /* 0x0000000302097208 */ /* 0x001fe20000800000 */
[----:B------:R-:W-:Y:S08]  /*0b70*/  @P0 BRA `(.L_x_283) ;  /* 0x0000001400d00947 */ /* 0x000ff00003800000 */
[----:B------:R-:W0:Y:S01]  /*0b80*/  S2UR UR5, SR_CgaCtaId ;  /* 0x00000000000579c3 */ /* 0x000e220000008800 */
[----:B------:R-:W-:Y:S02]  /*0b90*/  UMOV UR4, 0x400 ;  /* 0x0000040000047882 */ /* 0x000fe40000000000 */
[----:B0-----:R-:W-:-:S09]  /*0ba0*/  ULEA UR4, UR5, UR4, 0x18 ;  /* 0x0000000405047291 */ /* 0x001fd2000f8ec0ff */
[----:B------:R-:W0:Y:S04]  /*0bb0*/  LDS R0, [UR4+0xc] ;  /* 0x00000c04ff007984 */ /* 0x000e280008000800 */
[----:B--2---:R-:W1:Y:S04]  /*0bc0*/  LDS.128 R4, [UR4+0x10] ;  /* 0x00001004ff047984 */ /* 0x004e680008000c00 */
        /* <DEDUP_REMOVED lines=9> */
.L_x_282:
[----:B0-----:R-:W0:Y:S01]  /*0c60*/  S2R R9, SR_LANEID ;  /* 0x0000000000097919 */ /* 0x001e220000000000 */
[----:B------:R-:W-:-:S05]  /*0c70*/  LOP3.LUT R2, R0, 0x3e0, RZ, 0xc0, !PT ;  /* 0x000003e000027812 */ /* 0x000fca00078ec0ff */
[----:B------:R-:W-:Y:S01]  /*0c80*/  VIADD R4, R2, 0x20 ;  /* 0x0000002002047836 */ /* 0x000fe20000000000 */
[----:B------:R-:W-:-:S04]  /*0c90*/  LOP3.LUT R2, RZ, R2, RZ, 0x33, !PT ;  /* 0x00000002ff027212 */ /* 0x000fc800078e33ff */
[----:B------:R-:W-:Y:S02]  /*0ca0*/  ISETP.GT.AND P0, PT, R4, R5, PT ;  /* 0x000000050400720c */ /* 0x000fe40003f04270 */
[----:B------:R-:W-:-:S04]  /*0cb0*/  IADD3 R2, PT, PT, R5, R2, RZ ;  /* 0x0000000205027210 */ /* 0x000fc80007ffe0ff */
[----:B------:R-:W-:-:S05]  /*0cc0*/  SEL R2, R2, 0x1f, P0 ;  /* 0x0000001f02027807 */ /* 0x000fca0000000000 */
[----:B------:R-:W1:Y:S01]  /*0cd0*/  SHFL.DOWN PT, R3, R11, 0x1, R2 ;  /* 0x082000000b037989 */ /* 0x000e6200000e0002 */
[C---:B0-----:R-:W-:Y:S01]  /*0ce0*/  ISETP.GE.AND P0, PT, R9.reuse, R2, PT ;  /* 0x000000020900720c */ /* 0x041fe20003f06270 */
[C---:B------:R-:W-:Y:S01]  /*0cf0*/  VIADD R7, R9.reuse, 0x2 ;  /* 0x0000000209077836 */ /* 0x040fe20000000000 */
[----:B------:R-:W-:-:S11]  /*0d00*/  ISETP.NE.AND P1, PT, R9, RZ, PT ;  /* 0x000000ff0900720c */ /* 0x000fd60003f25270 */
[----:B-1----:R-:W-:Y:S01]  /*0d10*/  @!P0 FADD R11, R3, R11 ;  /* 0x0000000b030b8221 */ /* 0x002fe20000000000 */
[----:B------:R-:W-:Y:S01]  /*0d20*/  ISETP.GT.AND P0, PT, R7, R2, PT ;  /* 0x000000020700720c */ /* 0x000fe20003f04270 */
[----:B------:R-:W0:Y:S01]  /*0d30*/  @!P1 S2R R13, SR_CgaCtaId ;  /* 0x00000000000d9919 */ /* 0x000e220000008800 */
[----:B------:R-:W-:Y:S02]  /*0d40*/  IADD3 R7, PT, PT, R9, 0x4, RZ ;  /* 0x0000000409077810 */ /* 0x000fe40007ffe0ff */
[----:B------:R-:W-:Y:S01]  /*0d50*/  @!P1 MOV R6, 0x400 ;  /* 0x0000040000069802 */ /* 0x000fe20000000f00 */
[----:B------:R-:W1:Y:S01]  /*0d60*/  SHFL.DOWN PT, R3, R11, 0x2, R2 ;  /* 0x084000000b037989 */ /* 0x000e6200000e0002 */
[----:B------:R-:W-:-:S04]  /*0d70*/  @!P1 SHF.R.U32.HI R4, RZ, 0x3, R0 ;  /* 0x00000003ff049819 */ /* 0x000fc80000011600 */
[----:B------:R-:W-:-:S03]  /*0d80*/  @!P1 LOP3.LUT R4, R4, 0x7c, RZ, 0xc0, !PT ;  /* 0x0000007c04049812 */ /* 0x000fc600078ec0ff */
[----:B-1----:R-:W-:Y:S01]  /*0d90*/  @!P0 FADD R11, R11, R3 ;  /* 0x000000030b0b8221 */ /* 0x002fe20000000000 */
[----:B------:R-:W-:Y:S01]  /*0da0*/  ISETP.GT.AND P0, PT, R7, R2, PT ;  /* 0x000000020700720c */ /* 0x000fe20003f04270 */
[----:B------:R-:W-:Y:S01]  /*0db0*/  VIADD R7, R9, 0x8 ;  /* 0x0000000809077836 */ /* 0x000fe20000000000 */
[----:B0-----:R-:W-:Y:S02]  /*0dc0*/  @!P1 LEA R13, R13, R6, 0x18 ;  /* 0x000000060d0d9211 */ /* 0x001fe400078ec0ff */
[----:B------:R-:W0:Y:S03]  /*0dd0*/  SHFL.DOWN PT, R3, R11, 0x4, R2 ;  /* 0x088000000b037989 */ /* 0x000e2600000e0002 */
[----:B------:R-:W-:-:S06]  /*0de0*/  @!P1 IMAD.IADD R4, R4, 0x1, R13 ;  /* 0x0000000104049824 */ /* 0x000fcc00078e020d */
[----:B0-----:R-:W-:Y:S01]  /*0df0*/  @!P0 FADD R11, R11, R3 ;  /* 0x000000030b0b8221 */ /* 0x001fe20000000000 */
[-C--:B------:R-:W-:Y:S02]  /*0e00*/  ISETP.GT.AND P0, PT, R7, R2.reuse, PT ;  /* 0x000000020700720c */ /* 0x080fe40003f04270 */
[----:B------:R-:W-:Y:S02]  /*0e10*/  IADD3 R7, PT, PT, R9, 0x10, RZ ;  /* 0x0000001009077810 */ /* 0x000fe40007ffe0ff */
[----:B------:R-:W0:Y:S09]  /*0e20*/  SHFL.DOWN PT, R3, R11, 0x8, R2 ;  /* 0x090000000b037989 */ /* 0x000e3200000e0002 */
[----:B0-----:R-:W-:Y:S01]  /*0e30*/  @!P0 FADD R11, R11, R3 ;  /* 0x000000030b0b8221 */ /* 0x001fe20000000000 */
[----:B------:R-:W-:-:S04]  /*0e40*/  ISETP.GT.AND P0, PT, R7, R2, PT ;  /* 0x000000020700720c */ /* 0x000fc80003f04270 */
[----:B------:R-:W0:Y:S09]  /*0e50*/  SHFL.DOWN PT, R3, R11, 0x10, R2 ;  /* 0x0a0000000b037989 */ /* 0x000e3200000e0002 */
        /* <DEDUP_REMOVED lines=13> */
[----:B------:R-:W1:Y:S04]  /*0f30*/  LDS R0, [UR4+0xc] ;  /* 0x00000c04ff007984 */ /* 0x000e680008000800 */
[----:B------:R-:W0:Y:S04]  /*0f40*/  LDS.128 R12, [UR4+0x10] ;  /* 0x00001004ff0c7984 */ /* 0x000e280008000c00 */
[----:B------:R-:W2:Y:S01]  /*0f50*/  LDS.64 R2, [UR4+0x20] ;  /* 0x00002004ff027984 */ /* 0x000ea20008000a00 */
[----:B-1----:R-:W-:Y:S01]  /*0f60*/  @P2 FADD R9, R9, R0 ;  /* 0x0000000009092221 */ /* 0x002fe20000000000 */
[----:B------:R-:W-:-:S03]  /*0f70*/  ISETP.GT.AND P2, PT, R5, 0xa0, PT ;  /* 0x000000a00500780c */ /* 0x000fc60003f44270 */
[----:B0-----:R-:W-:Y:S01]  /*0f80*/  @P4 FADD R9, R9, R12 ;  /* 0x0000000c09094221 */ /* 0x001fe20000000000 */
        /* <DEDUP_REMOVED lines=8> */
.L_x_269:
[----:B------:R-:W0:Y:S01]  /*1010*/  S2R R0, SR_TID.X ;  /* 0x0000000000007919 */ /* 0x000e220000002100 */
[----:B------:R-:W1:Y:S01]  /*1020*/  LDC.64 R4, c[0x0][0x380] ;  /* 0x0000e000ff047b82 */ /* 0x000e620000000a00 */
[----:B0-----:R-:W-:-:S04]  /*1030*/  VIADD R7, R0, UR7 ;  /* 0x0000000700077c36 */ /* 0x001fc80008000000 */
[----:B-1----:R-:W-:-:S05]  /*1040*/  IMAD.WIDE.U32 R4, R7, 0x4, R4 ;  /* 0x0000000407047825 */ /* 0x002fca00078e0004 */
[----:B------:R-:W2:Y:S04]  /*1050*/  LDG.E R7, desc[UR14][R4.64] ;  /* 0x0000000e04077981 */ /* 0x000ea8000c1e1900 */
[----:B------:R-:W2:Y:S04]  /*1060*/  LDG.E R8, desc[UR14][R4.64+0x400] ;  /* 0x0004000e04087981 */ /* 0x000ea8000c1e1900 */
[----:B------:R-:W3:Y:S04]  /*1070*/  LDG.E R9, desc[UR14][R4.64+0x800] ;  /* 0x0008000e04097981 */ /* 0x000ee8000c1e1900 */
[----:B------:R-:W3:Y:S04]  /*1080*/  LDG.E R10, desc[UR14][R4.64+0xc00] ;  /* 0x000c000e040a7981 */ /* 0x000ee8000c1e1900 */
[----:B------:R-:W4:Y:S04]  /*1090*/  LDG.E R11, desc[UR14][R4.64+0x1000] ;  /* 0x0010000e040b7981 */ /* 0x000f28000c1e1900 */
[----:B------:R-:W4:Y:S04]  /*10a0*/  LDG.E R12, desc[UR14][R4.64+0x1400] ;  /* 0x0014000e040c7981 */ /* 0x000f28000c1e1900 */
[----:B------:R-:W5:Y:S04]  /*10b0*/  LDG.E R13, desc[UR14][R4.64+0x1800] ;  /* 0x0018000e040d7981 */ /* 0x000f68000c1e1900 */
        /* <DEDUP_REMOVED lines=8> */
[----:B------:R-:W5:Y:S01]  /*1140*/  LDG.E R21, desc[UR14][R4.64+0x3c00] ;  /* 0x003c000e04157981 */ /* 0x000f62000c1e1900 */
[----:B------:R-:W-:-:S04]  /*1150*/  ISETP.GE.U32.AND P0, PT, R23, UR5, PT ;  /* 0x0000000517007c0c */ /* 0x000fc8000bf06070 */
[----:B------:R-:W-:Y:S01]  /*1160*/  ISETP.GE.U32.AND.EX P0, PT, R22, UR4, PT, P0 ;  /* 0x0000000416007c0c */ /* 0x000fe2000bf06100 */
        /* <DEDUP_REMOVED lines=13> */
[----:B------:R-:W-:-:S04]  /*1240*/  FADD R6, R15, R6 ;  /* 0x000000060f067221 */ /* 0x000fc80000000000 */
[----:B------:R-:W-:Y:S01]  /*1250*/  FADD R7, R7, R6 ;  /* 0x0000000607077221 */ /* 0x000fe20000000000 */
[----:B------:R-:W-:Y:S06]  /*1260*/  @!P0 BRA `(.L_x_284) ;  /* 0x0000000c006c8947 */ /* 0x000fec0003800000 */
[----:B------:R-:W-:Y:S01]  /*1270*/  UIADD3 UR8, UP0, UPT, UR5, UR7, URZ ;  /* 0x0000000705087290 */ /* 0x000fe2000ff1e0ff */
[----:B------:R-:W-:Y:S01]  /*1280*/  IADD3 R23, P2, PT, R2, -0x1000, RZ ;  /* 0xfffff00002177810 */ /* 0x000fe20007f5e0ff */
[----:B------:R-:W0:Y:S01]  /*1290*/  LDCU.64 UR12, c[0x0][0x380] ;  /* 0x00007000ff0c77ac */ /* 0x000e220008000a00 */
[----:B------:R-:W-:Y:S02]  /*12a0*/  LOP3.LUT R5, RZ, R0, RZ, 0x33, !PT ;  /* 0x00000000ff057212 */ /* 0x000fe400078e33ff */
[----:B------:R-:W-:Y:S01]  /*12b0*/  IADD3.X R8, PT, PT, R3, -0x1, RZ, P2, !PT ;  /* 0xffffffff03087810 */ /* 0x000fe200017fe4ff */
[----:B------:R-:W-:Y:S01]  /*12c0*/  UIADD3.X UR9, UPT, UPT, URZ, UR4, URZ, UP0, !UPT ;  /* 0x00000004ff097290 */ /* 0x000fe200087fe4ff */
[----:B------:R-:W-:Y:S01]  /*12d0*/  ISETP.LT.U32.AND P0, PT, R23, UR8, PT ;  /* 0x0000000817007c0c */ /* 0x000fe2000bf01070 */
[----:B------:R-:W-:Y:S01]  /*12e0*/  UMOV UR6, UR5 ;  /* 0x0000000500067c82 */ /* 0x000fe20008000000 */
[----:B------:R-:W-:Y:S01]  /*12f0*/  IADD3 R9, P1, PT, R0, UR8, RZ ;  /* 0x0000000800097c10 */ /* 0x000fe2000ff3e0ff */
[----:B------:R-:W-:Y:S01]  /*1300*/  UMOV UR4, URZ ;  /* 0x000000ff00047c82 */ /* 0x000fe20008000000 */
[----:B------:R-:W-:Y:S01]  /*1310*/  IADD3 R5, PT, PT, R2, -UR5, R5 ;  /* 0x8000000502057c10 */ /* 0x000fe2000fffe005 */
[----:B------:R-:W-:Y:S01]  /*1320*/  UMOV UR10, UR8 ;  /* 0x00000008000a7c82 */ /* 0x000fe20008000000 */
[----:B------:R-:W-:Y:S01]  /*1330*/  MOV R11, UR9 ;  /* 0x00000009000b7c02 */ /* 0x000fe20008000f00 */
[----:B------:R-:W-:-:S03]  /*1340*/  IMAD.X R0, RZ, RZ, UR9, P1 ;  /* 0x00000009ff007e24 */ /* 0x000fc600088e06ff */
[----:B------:R-:W-:Y:S02]  /*1350*/  ISETP.GT.U32.AND.EX P0, PT, R11, R8, PT, P0 ;  /* 0x000000080b00720c */ /* 0x000fe40003f04100 */
[----:B0-----:R-:W-:-:S04]  /*1360*/  LEA R6, P2, R9, UR12, 0x2 ;  /* 0x0000000c09067c11 */ /* 0x001fc8000f8410ff */
[----:B------:R-:W-:Y:S02]  /*1370*/  IADD3 R6, P1, PT, R6, 0x2000, RZ ;  /* 0x0000200006067810 */ /* 0x000fe40007f3e0ff */
[----:B------:R-:W-:Y:S02]  /*1380*/  LEA.HI.X R9, R9, UR13, R0, 0x2, P2 ;  /* 0x0000000d09097c11 */ /* 0x000fe400090f1400 */
[----:B------:R-:W-:Y:S01]  /*1390*/  IADD3 R0, PT, PT, R5, -UR7, RZ ;  /* 0x8000000705007c10 */ /* 0x000fe2000fffe0ff */
[----:B------:R-:W-:Y:S02]  /*13a0*/  UMOV UR7, UR9 ;  /* 0x0000000900077c82 */ /* 0x000fe40008000000 */
[----:B------:R-:W-:Y:S01]  /*13b0*/  IMAD.X R9, RZ, RZ, R9, P1 ;  /* 0x000000ffff097224 */ /* 0x000fe200008e0609 */
[----:B------:R-:W-:Y:S06]  /*13c0*/  @P0 BRA `(.L_x_285) ;  /* 0x0000000400000947 */ /* 0x000fec0003800000 */
[----:B------:R-:W0:Y:S01]  /*13d0*/  LDC.64 R2, c[0x0][0x3b8] ;  /* 0x0000ee00ff027b82 */ /* 0x000e220000000a00 */
[----:B------:R-:W1:Y:S01]  /*13e0*/  LDCU.64 UR12, c[0x0][0x380] ;  /* 0x00007000ff0c77ac */ /* 0x000e620008000a00 */
[----:B------:R-:W-:Y:S01]  /*13f0*/  NOP ;  /* 0x0000000000007918 */ /* 0x000fe20000000000 */
.L_x_286:
[----:B------:R-:W2:Y:S02]  /*1400*/  S2R R5, SR_TID.X ;  /* 0x0000000000057919 */ /* 0x000ea40000002100 */
[----:B--2---:R-:W-:-:S04]  /*1410*/  IADD3 R5, P0, PT, R5, UR8, RZ ;  /* 0x0000000805057c10 */ /* 0x004fc8000ff1e0ff */
[----:B------:R-:W-:Y:S02]  /*1420*/  IADD3.X R10, PT, PT, RZ, UR9, RZ, P0, !PT ;  /* 0x00000009ff0a7c10 */ /* 0x000fe400087fe4ff */
[----:B-1----:R-:W-:-:S04]  /*1430*/  LEA R4, P0, R5, UR12, 0x2 ;  /* 0x0000000c05047c11 */ /* 0x002fc8000f8010ff */
[----:B------:R-:W-:-:S05]  /*1440*/  LEA.HI.X R5, R5, UR13, R10, 0x2, P0 ;  /* 0x0000000d05057c11 */ /* 0x000fca00080f140a */
        /* <DEDUP_REMOVED lines=15> */
[----:B------:R1:W5:Y:S01]  /*1540*/  LDG.E R22, desc[UR14][R4.64+0x3c00] ;  /* 0x003c000e04167981 */ /* 0x000362000c1e1900 */
[----:B------:R-:W-:-:S02]  /*1550*/  USHF.R.S32.HI UR11, URZ, 0x1f, UR5 ;  /* 0x0000001fff0b7899 */ /* 0x000fc40008011405 */
[----:B------:R-:W-:-:S04]  /*1560*/  UIADD3 UR6, UP0, UPT, UR5, UR10, URZ ;  /* 0x0000000a05067290 */ /* 0x000fc8000ff1e0ff */
[----:B------:R-:W-:Y:S01]  /*1570*/  UIADD3.X UR7, UPT, UPT, UR11, UR7, URZ, UP0, !UPT ;  /* 0x000000070b077290 */ /* 0x000fe200087fe4ff */
[----:B--2---:R-:W-:Y:S01]  /*1580*/  FADD R7, R24, R7 ;  /* 0x0000000718077221 */ /* 0x004fe20000000000 */
[----:B0-----:R-:W-:-:S04]  /*1590*/  IADD3 R24, P1, PT, R2, -UR8, RZ ;  /* 0x8000000802187c10 */ /* 0x001fc8000ff3e0ff */
[----:B------:R-:W-:Y:S02]  /*15a0*/  ISETP.GE.U32.AND P0, PT, R24, UR5, PT ;  /* 0x0000000518007c0c */ /* 0x000fe4000bf06070 */
[----:B-1----:R-:W-:Y:S01]  /*15b0*/  IADD3.X R4, PT, PT, R3, ~UR9, RZ, P1, !PT ;  /* 0x8000000903047c10 */ /* 0x002fe20008ffe4ff */
[----:B---3--:R-:W-:-:S03]  /*15c0*/  FADD R26, R25, R26 ;  /* 0x0000001a191a7221 */ /* 0x008fc60000000000 */
[----:B------:R-:W-:Y:S01]  /*15d0*/  ISETP.GE.U32.AND.EX P0, PT, R4, UR11, PT, P0 ;  /* 0x0000000b04007c0c */ /* 0x000fe2000bf06100 */
        /* <DEDUP_REMOVED lines=12> */
[----:B------:R-:W-:-:S04]  /*16a0*/  FADD R7, R7, R10 ;  /* 0x0000000a07077221 */ /* 0x000fc80000000000 */
[----:B------:R-:W-:Y:S01]  /*16b0*/  FADD R7, R22, R7 ;  /* 0x0000000716077221 */ /* 0x000fe20000000000 */
[----:B------:R-:W-:Y:S06]  /*16c0*/  @!P0 BRA `(.L_x_284) ;  /* 0x0000000800548947 */ /* 0x000fec0003800000 */
[----:B------:R-:W-:Y:S01]  /*16d0*/  UIADD3 UR8, UP0, UPT, UR5, UR8, URZ ;  /* 0x0000000805087290 */ /* 0x000fe2000ff1e0ff */
[----:B------:R-:W-:Y:S01]  /*16e0*/  MOV R5, R9 ;  /* 0x0000000900057202 */ /* 0x000fe20000000f00 */
[----:B------:R-:W-:Y:S01]  /*16f0*/  IMAD.U32 R11, RZ, RZ, UR5 ;  /* 0x00000005ff0b7e24 */ /* 0x000fe2000f8e00ff */
[----:B------:R-:W-:Y:S01]  /*1700*/  UIADD3 UR4, UPT, UPT, UR4, 0x1, URZ ;  /* 0x0000000104047890 */ /* 0x000fe2000fffe0ff */
[----:B------:R-:W-:Y:S01]  /*1710*/  IMAD.MOV.U32 R4, RZ, RZ, R6 ;  /* 0x000000ffff047224 */ /* 0x000fe200078e0006 */
[----:B------:R-:W-:Y:S01]  /*1720*/  UIADD3.X UR9, UPT, UPT, UR11, UR9, URZ, UP0, !UPT ;  /* 0x000000090b097290 */ /* 0x000fe200087fe4ff */
[----:B------:R-:W-:Y:S01]  /*1730*/  ISETP.LT.U32.AND P0, PT, R23, UR8, PT ;  /* 0x0000000817007c0c */ /* 0x000fe2000bf01070 */
[----:B------:R-:W-:Y:S01]  /*1740*/  VIADD R0, R0, -UR5 ;  /* 0x8000000500007c36 */ /* 0x000fe20008000000 */
[----:B------:R-:W-:Y:S01]  /*1750*/  UMOV UR10, UR6 ;  /* 0x00000006000a7c82 */ /* 0x000fe20008000000 */
[----:B------:R-:W-:Y:S02]  /*1760*/  IMAD.WIDE R4, R11, 0x4, R4 ;  /* 0x000000040b047825 */ /* 0x000fe400078e0204 */
[----:B------:R-:W-:-:S02]  /*1770*/  MOV R13, UR9 ;  /* 0x00000009000d7c02 */ /* 0x000fc40008000f00 */
[----:B------:R-:W-:Y:S01]  /*1780*/  IMAD.MOV.U32 R6, RZ, RZ, R4 ;  /* 0x000000ffff067224 */ /* 0x000fe200078e0004 */
[----:B------:R-:W-:Y:S02]  /*1790*/  MOV R9, R5 ;  /* 0x0000000500097202 */ /* 0x000fe40000000f00 */
[----:B------:R-:W-:-:S13]  /*17a0*/  ISETP.GT.U32.AND.EX P0, PT, R13, R8, PT, P0 ;  /* 0x000000080d00720c */ /* 0x000fda0003f04100 */
[----:B------:R-:W-:Y:S05]  /*17b0*/  @!P0 BRA `(.L_x_286) ;  /* 0xfffffffc00108947 */ /* 0x000fea000383ffff */
[----:B------:R-:W-:-:S05]  /*17c0*/  UMOV UR6, UR5 ;  /* 0x0000000500067c82 */ /* 0x000fca0008000000 */
.L_x_285:
[----:B------:R-:W0:Y:S01]  /*17d0*/  S2R R5, SR_TID.X ;  /* 0x0000000000057919 */ /* 0x000e220000002100 */
[C---:B------:R-:W-:Y:S01]  /*17e0*/  IADD3 R4, PT, PT, R2.reuse, -UR8, RZ ;  /* 0x8000000802047c10 */ /* 0x040fe2000fffe0ff */
[----:B------:R-:W-:Y:S01]  /*17f0*/  IMAD.U32 R8, RZ, RZ, UR9 ;  /* 0x00000009ff087e24 */ /* 0x000fe2000f8e00ff */
[----:B------:R-:W-:Y:S01]  /*1800*/  ISETP.LE.U32.AND P1, PT, R2, UR8, PT ;  /* 0x0000000802007c0c */ /* 0x000fe2000bf23070 */
[----:B------:R-:W-:Y:S01]  /*1810*/  BSSY.RECONVERGENT B1, `(.L_x_284) ;  /* 0x0000080000017945 */ /* 0x000fe20003800200 */
[----:B0-----:R-:W-:-:S04]  /*1820*/  ISETP.GE.AND P0, PT, R5, R4, PT ;  /* 0x000000040500720c */ /* 0x001fc80003f06270 */
[----:B------:R-:W-:-:S13]  /*1830*/  ISETP.GE.U32.OR.EX P0, PT, R8, R3, P0, P1 ;  /* 0x000000030800720c */ /* 0x000fda0000706510 */
[----:B------:R-:W-:Y:S05]  /*1840*/  @P0 BRA `(.L_x_287) ;  /* 0x0000000400f00947 */ /* 0x000fea0003800000 */
[----:B------:R-:W0:Y:S01]  /*1850*/  LDC R4, c[0x0][0x3c0] ;  /* 0x0000f000ff047b82 */ /* 0x000e220000000800 */
[----:B------:R-:W-:Y:S01]  /*1860*/  USHF.L.U32 UR5, UR16, 0xc, URZ ;  /* 0x0000000c10057899 */ /* 0x000fe200080006ff */
[----:B------:R-:W-:Y:S01]  /*1870*/  LOP3.LUT R3, RZ, R5, RZ, 0x33, !PT ;  /* 0x00000005ff037212 */ /* 0x000fe200078e33ff */
[----:B------:R-:W-:Y:S02]  /*1880*/  BSSY.RECONVERGENT B2, `(.L_x_288) ;  /* 0x0000037000027945 */ /* 0x000fe40003800200 */
[----:B------:R-:W-:-:S06]  /*1890*/  UIADD3 UR5, UPT, UPT, UR5, UR6, URZ ;  /* 0x0000000605057290 */ /* 0x000fcc000fffe0ff */
[----:B------:R-:W-:Y:S01]  /*18a0*/  IADD3 R2, PT, PT, R2, -UR5, R3 ;  /* 0x8000000502027c10 */ /* 0x000fe2000fffe003 */
[----:B0-----:R-:W-:Y:S01]  /*18b0*/  IMAD R3, R4, UR4, RZ ;  /* 0x0000000404037c24 */ /* 0x001fe2000f8e02ff */
[----:B------:R-:W-:-:S03]  /*18c0*/  MOV R4, R5 ;  /* 0x0000000500047202 */ /* 0x000fc60000000f00 */
[----:B------:R-:W-:-:S05]  /*18d0*/  IMAD R2, R3, -0x1000, R2 ;  /* 0xfffff00003027824 */ /* 0x000fca00078e0202 */
[C---:B------:R-:W-:Y:S02]  /*18e0*/  ISETP.GE.U32.AND P0, PT, R2.reuse, 0xf00, PT ;  /* 0x00000f000200780c */ /* 0x040fe40003f06070 */
[----:B------:R-:W-:-:S04]  /*18f0*/  LEA.HI R19, R2, 0x1, RZ, 0x18 ;  /* 0x0000000102137811 */ /* 0x000fc800078fc0ff */
[----:B------:R-:W-:-:S04]  /*1900*/  LOP3.LUT R21, R19, 0xf, RZ, 0xc0, !PT ;  /* 0x0000000f13157812 */ /* 0x000fc800078ec0ff */
[----:B------:R-:W-:-:S03]  /*1910*/  ISETP.NE.AND P1, PT, R21, RZ, PT ;  /* 0x000000ff1500720c */ /* 0x000fc60003f25270 */
[----:B------:R-:W-:Y:S10]  /*1920*/  @!P0 BRA `(.L_x_289) ;  /* 0x0000000000b08947 */ /* 0x000ff40003800000 */
[----:B------:R-:W-:Y:S01]  /*1930*/  LEA.HI R2, R0, 0x1, RZ, 0x18 ;  /* 0x0000000100027811 */ /* 0x000fe200078fc0ff */
[----:B------:R-:W-:-:S03]  /*1940*/  IMAD.MOV.U32 R4, RZ, RZ, R5 ;  /* 0x000000ffff047224 */ /* 0x000fc600078e0005 */
[----:B------:R-:W-:-:S04]  /*1950*/  LOP3.LUT R2, R2, 0x1fffff0, RZ, 0xc0, !PT ;  /* 0x01fffff002027812 */ /* 0x000fc800078ec0ff */
[----:B------:R-:W-:-:S07]  /*1960*/  IADD3 R8, PT, PT, -R2, RZ, RZ ;  /* 0x000000ff02087210 */ /* 0x000fce0007ffe1ff */
.L_x_290:
[----:B------:R-:W-:Y:S01]  /*1970*/  IMAD.MOV.U32 R2, RZ, RZ, R6 ;  /* 0x000000ffff027224 */ /* 0x000fe200078e0006 */
[----:B------:R-:W-:-:S05]  /*1980*/  MOV R3, R9 ;  /* 0x0000000900037202 */ /* 0x000fca0000000f00 */
[----:B------:R-:W2:Y:S04]  /*1990*/  LDG.E R18, desc[UR14][R2.64+-0x2000] ;  /* 0xffe0000e02127981 */ /* 0x000ea8000c1e1900 */
[----:B------:R-:W3:Y:S04]  /*19a0*/  LDG.E R17, desc[UR14][R2.64+-0x1c00] ;  /* 0xffe4000e02117981 */ /* 0x000ee8000c1e1900 */
        /* <DEDUP_REMOVED lines=14> */
[----:B------:R-:W-:-:S02]  /*1a90*/  VIADD R8, R8, 0x10 ;  /* 0x0000001008087836 */ /* 0x000fc40000000000 */
[----:B------:R-:W-:-:S03]  /*1aa0*/  VIADD R4, R4, 0x1000 ;  /* 0x0000100004047836 */ /* 0x000fc60000000000 */
[----:B------:R-:W-:Y:S01]  /*1ab0*/  ISETP.NE.AND P0, PT, R8, RZ, PT ;  /* 0x000000ff0800720c */ /* 0x000fe20003f05270 */
[----:B--2---:R-:W-:-:S04]  /*1ac0*/  FADD R18, R18, R7 ;  /* 0x0000000712127221 */ /* 0x004fc80000000000 */
        /* <DEDUP_REMOVED lines=13> */
[----:B------:R-:W-:-:S03]  /*1ba0*/  IADD3 R6, P2, PT, R2, 0x4000, RZ ;  /* 0x0000400002067810 */ /* 0x000fc60007f5e0ff */
[----:B------:R-:W-:Y:S01]  /*1bb0*/  FADD R10, R10, R9 ;  /* 0x000000090a0a7221 */ /* 0x000fe20000000000 */
[----:B------:R-:W-:-:S03]  /*1bc0*/  IADD3.X R9, PT, PT, RZ, R3, RZ, P2, !PT ;  /* 0x00000003ff097210 */ /* 0x000fc600017fe4ff */
[----:B------:R-:W-:Y:S01]  /*1bd0*/  FADD R7, R10, R5 ;  /* 0x000000050a077221 */ /* 0x000fe20000000000 */
[----:B------:R-:W-:Y:S06]  /*1be0*/  @P0 BRA `(.L_x_290) ;  /* 0xfffffffc00600947 */ /* 0x000fec000383ffff */
.L_x_289:
[----:B------:R-:W-:Y:S05]  /*1bf0*/  BSYNC.RECONVERGENT B2 ;  /* 0x0000000000027941 */ /* 0x000fea0003800200 */
.L_x_288:
[----:B------:R-:W-:Y:S05]  /*1c00*/  @!P1 BRA `(.L_x_287) ;  /* 0x0000000400009947 */ /* 0x000fea0003800000 */
[----:B------:R-:W-:Y:S01]  /*1c10*/  ISETP.GE.U32.AND P0, PT, R21, 0x8, PT ;  /* 0x000000081500780c */ /* 0x000fe20003f06070 */
[----:B------:R-:W-:Y:S01]  /*1c20*/  BSSY.RECONVERGENT B2, `(.L_x_291) ;  /* 0x0000019000027945 */ /* 0x000fe20003800200 */
[----:B------:R-:W-:-:S04]  /*1c30*/  LOP3.LUT R9, R19, 0x7, RZ, 0xc0, !PT ;  /* 0x0000000713097812 */ /* 0x000fc800078ec0ff */
[----:B------:R-:W-:-:S07]  /*1c40*/  ISETP.NE.AND P1, PT, R9, RZ, PT ;  /* 0x000000ff0900720c */ /* 0x000fce0003f25270 */
[----:B------:R-:W-:Y:S06]  /*1c50*/  @!P0 BRA `(.L_x_292) ;  /* 0x0000000000548947 */ /* 0x000fec0003800000 */
[----:B------:R-:W-:-:S04]  /*1c60*/  IADD3 R3, P0, PT, R4, UR8, RZ ;  /* 0x0000000804037c10 */ /* 0x000fc8000ff1e0ff */
[----:B------:R-:W-:Y:S02]  /*1c70*/  IADD3.X R6, PT, PT, RZ, UR9, RZ, P0, !PT ;  /* 0x00000009ff067c10 */ /* 0x000fe400087fe4ff */
        /* <DEDUP_REMOVED lines=10> */
[----:B------:R-:W-:-:S02]  /*1d20*/  VIADD R4, R4, 0x800 ;  /* 0x0000080004047836 */ /* 0x000fc40000000000 */
[----:B--2---:R-:W-:-:S04]  /*1d30*/  FADD R6, R7, R6 ;  /* 0x0000000607067221 */ /* 0x004fc80000000000 */
[----:B---3--:R-:W-:-:S04]  /*1d40*/  FADD R5, R6, R5 ;  /* 0x0000000506057221 */ /* 0x008fc80000000000 */
[----:B----4-:R-:W-:-:S04]  /*1d50*/  FADD R5, R5, R8 ;  /* 0x0000000805057221 */ /* 0x010fc80000000000 */
[----:B-----5:R-:W-:-:S04]  /*1d60*/  FADD R5, R5, R10 ;  /* 0x0000000a05057221 */ /* 0x020fc80000000000 */
[----:B------:R-:W-:-:S04]  /*1d70*/  FADD R5, R5, R12 ;  /* 0x0000000c05057221 */ /* 0x000fc80000000000 */
[----:B------:R-:W-:-:S04]  /*1d80*/  FADD R5, R5, R14 ;  /* 0x0000000e05057221 */ /* 0x000fc80000000000 */
[----:B------:R-:W-:-:S04]  /*1d90*/  FADD R5, R5, R16 ;  /* 0x0000001005057221 */ /* 0x000fc80000000000 */
[----:B------:R-:W-:-:S07]  /*1da0*/  FADD R7, R5, R18 ;  /* 0x0000001205077221 */ /* 0x000fce0000000000 */
.L_x_292:
[----:B------:R-:W-:Y:S05]  /*1db0*/  BSYNC.RECONVERGENT B2 ;  /* 0x0000000000027941 */ /* 0x000fea0003800200 */
.L_x_291:
[----:B------:R-:W-:Y:S05]  /*1dc0*/  @!P1 BRA `(.L_x_287) ;  /* 0x0000000000909947 */ /* 0x000fea0003800000 */
[----:B------:R-:W-:Y:S01]  /*1dd0*/  ISETP.GE.U32.AND P0, PT, R9, 0x4, PT ;  /* 0x000000040900780c */ /* 0x000fe20003f06070 */
[----:B------:R-:W-:Y:S01]  /*1de0*/  BSSY.RECONVERGENT B2, `(.L_x_293) ;  /* 0x0000010000027945 */ /* 0x000fe20003800200 */
[----:B------:R-:W-:-:S11]  /*1df0*/  LOP3.LUT P1, RZ, R19, 0x3, RZ, 0xc0, !PT ;  /* 0x0000000313ff7812 */ /* 0x000fd6000782c0ff */
[----:B------:R-:W-:Y:S05]  /*1e00*/  @!P0 BRA `(.L_x_294) ;  /* 0x0000000000348947 */ /* 0x000fea0003800000 */
[----:B------:R-:W-:-:S04]  /*1e10*/  IADD3 R3, P0, PT, R4, UR8, RZ ;  /* 0x0000000804037c10 */ /* 0x000fc8000ff1e0ff */
[----:B------:R-:W-:Y:S02]  /*1e20*/  IADD3.X R6, PT, PT, RZ, UR9, RZ, P0, !PT ;  /* 0x00000009ff067c10 */ /* 0x000fe400087fe4ff */
[----:B------:R-:W-:-:S04]  /*1e30*/  LEA R2, P0, R3, UR12, 0x2 ;  /* 0x0000000c03027c11 */ /* 0x000fc8000f8010ff */
[----:B------:R-:W-:-:S05]  /*1e40*/  LEA.HI.X R3, R3, UR13, R6, 0x2, P0 ;  /* 0x0000000d03037c11 */ /* 0x000fca00080f1406 */
[----:B------:R-:W2:Y:S04]  /*1e50*/  LDG.E R6, desc[UR14][R2.64] ;  /* 0x0000000e02067981 */ /* 0x000ea8000c1e1900 */
[----:B------:R-:W3:Y:S04]  /*1e60*/  LDG.E R5, desc[UR14][R2.64+0x400] ;  /* 0x0004000e02057981 */ /* 0x000ee8000c1e1900 */
[----:B------:R-:W4:Y:S04]  /*1e70*/  LDG.E R8, desc[UR14][R2.64+0x800] ;  /* 0x0008000e02087981 */ /* 0x000f28000c1e1900 */
[----:B------:R-:W5:Y:S01]  /*1e80*/  LDG.E R10, desc[UR14][R2.64+0xc00] ;  /* 0x000c000e020a7981 */ /* 0x000f62000c1e1900 */
[----:B------:R-:W-:-:S02]  /*1e90*/  VIADD R4, R4, 0x400 ;  /* 0x0000040004047836 */ /* 0x000fc40000000000 */
[----:B--2---:R-:W-:-:S04]  /*1ea0*/  FADD R6, R7, R6 ;  /* 0x0000000607067221 */ /* 0x004fc80000000000 */
[----:B---3--:R-:W-:-:S04]  /*1eb0*/  FADD R5, R6, R5 ;  /* 0x0000000506057221 */ /* 0x008fc80000000000 */
[----:B----4-:R-:W-:-:S04]  /*1ec0*/  FADD R5, R5, R8 ;  /* 0x0000000805057221 */ /* 0x010fc80000000000 */
[----:B-----5:R-:W-:-:S07]  /*1ed0*/  FADD R7, R5, R10 ;  /* 0x0000000a05077221 */ /* 0x020fce0000000000 */
.L_x_294:
[----:B------:R-:W-:Y:S05]  /*1ee0*/  BSYNC.RECONVERGENT B2 ;  /* 0x0000000000027941 */ /* 0x000fea0003800200 */
.L_x_293:
[----:B------:R-:W-:Y:S05]  /*1ef0*/  @!P1 BRA `(.L_x_287) ;  /* 0x0000000000449947 */ /* 0x000fea0003800000 */
[----:B------:R-:W-:Y:S02]  /*1f00*/  LOP3.LUT R0, R0, 0xffff, RZ, 0xc0, !PT ;  /* 0x0000ffff00007812 */ /* 0x000fe400078ec0ff */
[----:B------:R-:W-:Y:S02]  /*1f10*/  IADD3 R5, P0, PT, R4, UR10, RZ ;  /* 0x0000000a04057c10 */ /* 0x000fe4000ff1e0ff */
[----:B------:R-:W-:Y:S02]  /*1f20*/  LEA.HI R0, R0, 0x1, RZ, 0x18 ;  /* 0x0000000100007811 */ /* 0x000fe400078fc0ff */
[----:B------:R-:W-:Y:S02]  /*1f30*/  LEA R4, P1, R5, UR12, 0x2 ;  /* 0x0000000c05047c11 */ /* 0x000fe4000f8210ff */
[----:B------:R-:W-:Y:S02]  /*1f40*/  LOP3.LUT R0, R0, 0x3, RZ, 0xc0, !PT ;  /* 0x0000000300007812 */ /* 0x000fe400078ec0ff */
[----:B------:R-:W-:-:S03]  /*1f50*/  IADD3.X R2, PT, PT, RZ, UR7, RZ, P0, !PT ;  /* 0x00000007ff027c10 */ /* 0x000fc600087fe4ff */
[----:B------:R-:W-:Y:S01]  /*1f60*/  IMAD.MOV R0, RZ, RZ, -R0 ;  /* 0x000000ffff007224 */ /* 0x000fe200078e0a00 */
[----:B------:R-:W-:-:S07]  /*1f70*/  LEA.HI.X R5, R5, UR13, R2, 0x2, P1 ;  /* 0x0000000d05057c11 */ /* 0x000fce00088f1402 */
.L_x_295:
[----:B------:R-:W-:Y:S01]  /*1f80*/  MOV R2, R4 ;  /* 0x0000000400027202 */ /* 0x000fe20000000f00 */
[----:B------:R-:W-:-:S05]  /*1f90*/  IMAD.MOV.U32 R3, RZ, RZ, R5 ;  /* 0x000000ffff037224 */ /* 0x000fca00078e0005 */
[----:B------:R-:W2:Y:S01]  /*1fa0*/  LDG.E R2, desc[UR14][R2.64] ;  /* 0x0000000e02027981 */ /* 0x000ea2000c1e1900 */
[----:B------:R-:W-:Y:S02]  /*1fb0*/  IADD3 R0, PT, PT, R0, 0x1, RZ ;  /* 0x0000000100007810 */ /* 0x000fe40007ffe0ff */
[----:B------:R-:W-:Y:S02]  /*1fc0*/  IADD3 R4, P1, PT, R4, 0x400, RZ ;  /* 0x0000040004047810 */ /* 0x000fe40007f3e0ff */
[----:B------:R-:W-:-:S03]  /*1fd0*/  ISETP.NE.AND P0, PT, R0, RZ, PT ;  /* 0x000000ff0000720c */ /* 0x000fc60003f05270 */
[----:B------:R-:W-:Y:S02]  /*1fe0*/  IMAD.X R5, RZ, RZ, R5, P1 ;  /* 0x000000ffff057224 */ /* 0x000fe400008e0605 */
[----:B--2---:R-:W-:-:S08]  /*1ff0*/  FADD R7, R2, R7 ;  /* 0x0000000702077221 */ /* 0x004fd00000000000 */
[----:B------:R-:W-:Y:S05]  /*2000*/  @P0 BRA `(.L_x_295) ;  /* 0xfffffffc00dc0947 */ /* 0x000fea000383ffff */
.L_x_287:
[----:B------:R-:W-:Y:S05]  /*2010*/  BSYNC.RECONVERGENT B1 ;  /* 0x0000000000017941 */ /* 0x000fea0003800200 */
.L_x_284:
[----:B------:R-:W0:Y:S01]  /*2020*/  S2R R6, SR_LANEID ;  /* 0x0000000000067919 */ /* 0x000e220000000000 */
[----:B------:R-:W1:Y:S01]  /*2030*/  SHFL.DOWN PT, R0, R7, 0x1, 0x1f ;  /* 0x08201f0007007f89 */ /* 0x000e6200000e0000 */
[----:B------:R-:W2:Y:S01]  /*2040*/  S2R R5, SR_TID.X ;  /* 0x0000000000057919 */ /* 0x000ea20000002100 */
[C---:B0-----:R-:W-:Y:S02]  /*2050*/  ISETP.GT.AND P0, PT, R6.reuse, 0x1e, PT ;  /* 0x0000001e0600780c */ /* 0x041fe40003f04270 */
[----:B------:R-:W-:-:S11]  /*2060*/  ISETP.NE.AND P1, PT, R6, RZ, PT ;  /* 0x000000ff0600720c */ /* 0x000fd60003f25270 */
[----:B-1----:R-:W-:Y:S01]  /*2070*/  @!P0 FADD R7, R0, R7 ;  /* 0x0000000700078221 */ /* 0x002fe20000000000 */
[----:B------:R-:W-:Y:S01]  /*2080*/  ISETP.GT.AND P0, PT, R6, 0x1d, PT ;  /* 0x0000001d0600780c */ /* 0x000fe20003f04270 */
[----:B------:R-:W0:Y:S01]  /*2090*/  @!P1 S2R R4, SR_CgaCtaId ;  /* 0x0000000000049919 */ /* 0x000e220000008800 */
[----:B------:R-:W-:Y:S02]  /*20a0*/  @!P1 MOV R3, 0x400 ;  /* 0x0000040000039802 */ /* 0x000fe40000000f00 */
[----:B--2---:R-:W-:Y:S01]  /*20b0*/  @!P1 SHF.R.U32.HI R2, RZ, 0x3, R5 ;  /* 0x00000003ff029819 */ /* 0x004fe20000011605 */
        /* <DEDUP_REMOVED lines=31> */
[----:B------:R-:W-:-:S07]  /*22b0*/  FADD R9, R2, R3 ;  /* 0x0000000302097221 */ /* 0x000fce0000000000 */
.L_x_283:
[----:B------:R-:W-:Y:S05]  /*22c0*/  BSYNC.RECONVERGENT B0 ;  /* 0x0000000000007941 */ /* 0x000fea0003800200 */
.L_x_268:
[----:B------:R-:W-:Y:S05]  /*22d0*/  @P0 EXIT ;  /* 0x000000000000094d */ /* 0x000fea0003800000 */
[----:B------:R-:W3:Y:S02]  /*22e0*/  LDCU.64 UR4, c[0x0][0x388] ;  /* 0x00007100ff0477ac */ /* 0x000ee40008000a00 */
[----:B---3--:R-:W-:-:S06]  /*22f0*/  UIMAD.WIDE.U32 UR4, UR16, 0x4, UR4 ;  /* 0x00000004100478a5 */ /* 0x008fcc000f8e0004 */
[----:B------:R-:W-:Y:S01]  /*2300*/  IMAD.U32 R2, RZ, RZ, UR4 ;  /* 0x00000004ff027e24 */ /* 0x000fe2000f8e00ff */
[----:B0-2---:R-:W-:-:S05]  /*2310*/  MOV R3, UR5 ;  /* 0x0000000500037c02 */ /* 0x005fca0008000f00 */
[----:B------:R-:W-:Y:S01]  /*2320*/  STG.E desc[UR14][R2.64], R9 ;  /* 0x0000000902007986 */ /* 0x000fe2000c10190e */
[----:B------:R-:W-:Y:S05]  /*2330*/  EXIT ;  /* 0x000000000000794d */ /* 0x000fea0003800000 */
.L_x_296:
        /* <DEDUP_REMOVED lines=12> */
.L_x_1385:


//--------------------- .text._ZN3cub18CUB_300001_SM_10006detail6reduce28DeviceReduceSingleTileKernelINS2_10policy_hubIfyN4cuda3std3__44plusIfEEE10Policy1000EN6thrust24THRUST_300001_SM_1000_NS6detail15normal_iteratorINSD_10device_ptrIfEEEEPfyS9_ffNS7_10__identityEEEvT0_T1_T2_T3_T4_T6_ --------------------------
	.section	.text._ZN3cub18CUB_300001_SM_10006detail6reduce28DeviceReduceSingleTileKernelINS2_10policy_hubIfyN4cuda3std3__44plusIfEEE10Policy1000EN6thrust24THRUST_300001_SM_1000_NS6detail15normal_iteratorINSD_10device_ptrIfEEEEPfyS9_ffNS7_10__identityEEEvT0_T1_T2_T3_T4_T6_,"ax",@progbits
	.align	128
        .global         _ZN3cub18CUB_300001_SM_10006detail6reduce28DeviceReduceSingleTileKernelINS2_10policy_hubIfyN4cuda3std3__44plusIfEEE10Policy1000EN6thrust24THRUST_300001_SM_1000_NS6detail15normal_iteratorINSD_10device_ptrIfEEEEPfyS9_ffNS7_10__identityEEEvT0_T1_T2_T3_T4_T6_
        .type           _ZN3cub18CUB_300001_SM_10006detail6reduce28DeviceReduceSingleTileKernelINS2_10policy_hubIfyN4cuda3std3__44plusIfEEE10Policy1000EN6thrust24THRUST_300001_SM_1000_NS6detail15normal_iteratorINSD_10device_ptrIfEEEEPfyS9_ffNS7_10__identityEEEvT0_T1_T2_T3_T4_T6_,@function
        .size           _ZN3cub18CUB_300001_SM_10006detail6reduce28DeviceReduceSingleTileKernelINS2_10policy_hubIfyN4cuda3std3__44plusIfEEE10Policy1000EN6thrust24THRUST_300001_SM_1000_NS6detail15normal_iteratorINSD_10device_ptrIfEEEEPfyS9_ffNS7_10__identityEEEvT0_T1_T2_T3_T4_T6_,(.L_x_1386 - _ZN3cub18CUB_300001_SM_10006detail6reduce28DeviceReduceSingleTileKernelINS2_10policy_hubIfyN4cuda3std3__44plusIfEEE10Policy1000EN6thrust24THRUST_300001_SM_1000_NS6detail15normal_iteratorINSD_10device_ptrIfEEEEPfyS9_ffNS7_10__identityEEEvT0_T1_T2_T3_T4_T6_)
        .other          _ZN3cub18CUB_300001_SM_10006detail6reduce28DeviceReduceSingleTileKernelINS2_10policy_hubIfyN4cuda3std3__44plusIfEEE10Policy1000EN6thrust24THRUST_300001_SM_1000_NS6detail15normal_iteratorINSD_10device_ptrIfEEEEPfyS9_ffNS7_10__identityEEEvT0_T1_T2_T3_T4_T6_,@"STO_CUDA_ENTRY STV_DEFAULT"
_ZN3cub18CUB_300001_SM_10006detail6reduce28DeviceReduceSingleTileKernelINS2_10policy_hubIfyN4cuda3std3__44plusIfEEE10Policy1000EN6thrust24THRUST_300001_SM_1000_NS6detail15normal_iteratorINSD_10device_ptrIfEEEEPfyS9_ffNS7_10__identityEEEvT0_T1_T2_T3_T4_T6_:
.text._ZN3cub18CUB_300001_SM_10006detail6reduce28DeviceReduceSingleTileKernelINS2_10policy_hubIfyN4cuda3std3__44plusIfEEE10Policy1000EN6thrust24THRUST_300001_SM_1000_NS6detail15normal_iteratorINSD_10device_ptrIfEEEEPfyS9_ffNS7_10__identityEEEvT0_T1_T2_T3_T4_T6_:
[----:B------:R-:W-:Y:S01]  /*0000*/  LDC R1, c[0x0][0x37c] ;  /* 0x0000df00ff017b82 */ /* 0x000fe20000000800 */
[----:B------:R-:W0:Y:S01]  /*0010*/  LDCU.64 UR4, c[0x0][0x390] ;  /* 0x00007200ff0477ac */ /* 0x000e220008000a00 */
[----:B------:R-:W1:Y:S01]  /*0020*/  LDCU.64 UR6, c[0x0][0x358] ;  /* 0x00006b00ff0677ac */ /* 0x000e620008000a00 */
[----:B0-----:R-:W-:Y:S01]  /*0030*/  MOV R4, UR4 ;  /* 0x0000000400047c02 */ /* 0x001fe20008000f00 */
[----:B------:R-:W-:-:S03]  /*0040*/  IMAD.U32 R0, RZ, RZ, UR5 ;  /* 0x00000005ff007e24 */ /* 0x000fc6000f8e00ff */
[----:B------:R-:W-:-:S04]  /*0050*/  ISETP.NE.U32.AND P0, PT, R4, RZ, PT ;  /* 0x000000ff0400720c */ /* 0x000fc80003f05070 */
[----:B------:R-:W-:-:S13]  /*0060*/  ISETP.NE.AND.EX P0, PT, R0, RZ, PT, P0 ;  /* 0x000000ff0000720c */ /* 0x000fda0003f05300 */
        /* <DEDUP_REMOVED lines=8> */
.L_x_297:
[----:B------:R-:W-:Y:S01]  /*00f0*/  ISETP.GT.U32.AND P0, PT, R4, 0xfff, PT ;  /* 0x00000fff0400780c */ /* 0x000fe20003f04070 */
[----:B------:R-:W-:Y:S03]  /*0100*/  BSSY.RECONVERGENT B0, `(.L_x_298) ;  /* 0x00001f3000007945 */ /* 0x000fe60003800200 */
[----:B------:R-:W-:-:S13]  /*0110*/  ISETP.GT.U32.AND.EX P0, PT, R0, RZ, PT, P0 ;  /* 0x000000ff0000720c */ /* 0x000fda0003f04100 */
[----:B------:R-:W-:Y:S05]  /*0120*/  @P0 BRA `(.L_x_299) ;  /* 0x0000000c00ac0947 */ /* 0x000fea0003800000 */
[----:B------:R-:W0:Y:S01]  /*0130*/  S2R R5, SR_TID.X ;  /* 0x0000000000057919 */ /* 0x000e220000002100 */
[----:B------:R-:W-:Y:S01]  /*0140*/  BSSY.RECONVERGENT B1, `(.L_x_300) ;  /* 0x0000009000017945 */ /* 0x000fe20003800200 */
[----:B------:R-:W-:Y:S01]  /*0150*/  HFMA2 R6, -RZ, RZ, 0, 0 ;  /* 0x00000000ff067431 */ /* 0x000fe200000001ff */
[----:B0-----:R-:W-:Y:S01]  /*0160*/  ISETP.GE.U32.AND P0, PT, R5, R4, PT ;  /* 0x000000040500720c */ /* 0x001fe20003f06070 */
[----:B------:R-:W-:-:S12]  /*0170*/  IMAD.MOV.U32 R7, RZ, RZ, R5 ;  /* 0x000000ffff077224 */ /* 0x000fd800078e0005 */
[----:B------:R-:W-:Y:S05]  /*0180*/  @P0 BRA `(.L_x_301) ;  /* 0x0000000000100947 */ /* 0x000fea0003800000 */
[----:B------:R-:W0:Y:S02]  /*0190*/  LDC.64 R2, c[0x0][0x380] ;  /* 0x0000e000ff027b82 */ /* 0x000e240000000a00 */
[----:B0-----:R-:W-:-:S05]  /*01a0*/  IMAD.WIDE.U32 R2, R5, 0x4, R2 ;  /* 0x0000000405027825 */ /* 0x001fca00078e0002 */
[----:B------:R0:W5:Y:S01]  /*01b0*/  LDG.E R6, desc[UR6][R2.64] ;  /* 0x0000000602067981 */ /* 0x000162000c1e1900 */
[----:B------:R-:W-:-:S07]  /*01c0*/  IADD3 R7, PT, PT, R5, 0x100, RZ ;  /* 0x0000010005077810 */ /* 0x000fce0007ffe0ff */
.L_x_301:
[----:B------:R-:W-:Y:S05]  /*01d0*/  BSYNC.RECONVERGENT B1 ;  /* 0x0000000000017941 */ /* 0x000fea0003800200 */
.L_x_300:
[----:B------:R-:W-:Y:S01]  /*01e0*/  ISETP.GE.U32.AND P0, PT, R7, R4, PT ;  /* 0x000000040700720c */ /* 0x000fe20003f06070 */
[----:B------:R-:W-:-:S12]  /*01f0*/  BSSY.RECONVERGENT B1, `(.L_x_302) ;  /* 0x000006d000017945 */ /* 0x000fd80003800200 */
[----:B------:R-:W-:Y:S05]  /*0200*/  @P0 BRA `(.L_x_303) ;  /* 0x0000000400ac0947 */ /* 0x000fea0003800000 */
[----:B0-----:R-:W-:Y:S01]  /*0210*/  LOP3.LUT R3, RZ, R7, RZ, 0x33, !PT ;  /* 0x00000007ff037212 */ /* 0x001fe200078e33ff */
[----:B------:R-:W-:Y:S04]  /*0220*/  BSSY.RECONVERGENT B2, `(.L_x_304) ;  /* 0x0000033000027945 */ /* 0x000fe80003800200 */
[----:B------:R-:W-:-:S05]  /*0230*/  IMAD.IADD R3, R3, 0x1, R4 ;  /* 0x0000000103037824 */ /* 0x000fca00078e0204 */
[C---:B------:R-:W-:Y:S02]  /*0240*/  ISETP.GE.U32.AND P0, PT, R3.reuse, 0xf00, PT ;  /* 0x00000f000300780c */ /* 0x040fe40003f06070 */
[----:B------:R-:W-:-:S04]  /*0250*/  LEA.HI R8, R3, 0x1, RZ, 0x18 ;  /* 0x0000000103087811 */ /* 0x000fc800078fc0ff */
[----:B------:R-:W-:-:S04]  /*0260*/  LOP3.LUT R22, R8, 0xf, RZ, 0xc0, !PT ;  /* 0x0000000f08167812 */ /* 0x000fc800078ec0ff */
[----:B------:R-:W-:-:S03]  /*0270*/  ISETP.NE.AND P1, PT, R22, RZ, PT ;  /* 0x000000ff1600720c */ /* 0x000fc60003f25270 */
[----:B------:R-:W-:Y:S10]  /*0280*/  @!P0 BRA `(.L_x_305) ;  /* 0x0000000000b08947 */ /* 0x000ff40003800000 */
[----:B------:R-:W0:Y:S01]  /*0290*/  LDC.64 R2, c[0x0][0x380] ;  /* 0x0000e000ff027b82 */ /* 0x000e220000000a00 */
[----:B------:R-:W-:-:S04]  /*02a0*/  LOP3.LUT R9, R8, 0x1fffff0, RZ, 0xc0, !PT ;  /* 0x01fffff008097812 */ /* 0x000fc800078ec0ff */
[----:B------:R-:W-:Y:S01]  /*02b0*/  IADD3 R9, PT, PT, -R9, RZ, RZ ;  /* 0x000000ff09097210 */ /* 0x000fe20007ffe1ff */
[----:B0-----:R-:W-:-:S03]  /*02c0*/  IMAD.WIDE.U32 R2, R7, 0x4, R2 ;  /* 0x0000000407027825 */ /* 0x001fc600078e0002 */
[----:B------:R-:W-:-:S05]  /*02d0*/  IADD3 R2, P0, PT, R2, 0x2000, RZ ;  /* 0x0000200002027810 */ /* 0x000fca0007f1e0ff */
[----:B------:R-:W-:-:S08]  /*02e0*/  IMAD.X R3, RZ, RZ, R3, P0 ;  /* 0x000000ffff037224 */ /* 0x000fd000000e0603 */
.L_x_306:
        /* <DEDUP_REMOVED lines=38> */
.L_x_305:
[----:B------:R-:W-:Y:S05]  /*0550*/  BSYNC.RECONVERGENT B2 ;  /* 0x0000000000027941 */ /* 0x000fea0003800200 */
.L_x_304:
[----:B------:R-:W-:Y:S05]  /*0560*/  @!P1 BRA `(.L_x_303) ;  /* 0x0000000000d49947 */ /* 0x000fea0003800000 */
[----:B------:R-:W-:Y:S01]  /*0570*/  ISETP.GE.U32.AND P0, PT, R22, 0x8, PT ;  /* 0x000000081600780c */ /* 0x000fe20003f06070 */
[----:B------:R-:W-:Y:S01]  /*0580*/  BSSY.RECONVERGENT B2, `(.L_x_307) ;  /* 0x0000017000027945 */ /* 0x000fe20003800200 */
[----:B------:R-:W-:-:S04]  /*0590*/  LOP3.LUT R11, R8, 0x7, RZ, 0xc0, !PT ;  /* 0x00000007080b7812 */ /* 0x000fc800078ec0ff */
[----:B------:R-:W-:-:S07]  /*05a0*/  ISETP.NE.AND P1, PT, R11, RZ, PT ;  /* 0x000000ff0b00720c */ /* 0x000fce0003f25270 */
[----:B------:R-:W-:Y:S06]  /*05b0*/  @!P0 BRA `(.L_x_308) ;  /* 0x00000000004c8947 */ /* 0x000fec0003800000 */
[----:B------:R-:W0:Y:S02]  /*05c0*/  LDC.64 R2, c[0x0][0x380] ;  /* 0x0000e000ff027b82 */ /* 0x000e240000000a00 */
        /* <DEDUP_REMOVED lines=18> */
.L_x_308:
[----:B------:R-:W-:Y:S05]  /*06f0*/  BSYNC.RECONVERGENT B2 ;  /* 0x0000000000027941 */ /* 0x000fea0003800200 */
.L_x_307:
        /* <DEDUP_REMOVED lines=17> */
.L_x_310:
[----:B------:R-:W-:Y:S05]  /*0810*/  BSYNC.RECONVERGENT B2 ;  /* 0x0000000000027941 */ /* 0x000fea0003800200 */
.L_x_309:
[----:B------:R-:W-:Y:S05]  /*0820*/  @!P1 BRA `(.L_x_303) ;  /* 0x0000000000249947 */ /* 0x000fea0003800000 */
[----:B------:R-:W0:Y:S01]  /*0830*/  LDC.64 R8, c[0x0][0x380] ;  /* 0x0000e000ff087b82 */ /* 0x000e220000000a00 */
[----:B------:R-:W-:-:S07]  /*0840*/  IMAD.MOV R10, RZ, RZ, -R10 ;  /* 0x000000ffff0a7224 */ /* 0x000fce00078e0a0a */
.L_x_311:
[----:B0-----:R-:W-:-:S06]  /*0850*/  IMAD.WIDE R2, R7, 0x4, R8 ;  /* 0x0000000407027825 */ /* 0x001fcc00078e0208 */
[----:B------:R-:W2:Y:S01]  /*0860*/  LDG.E R3, desc[UR6][R2.64] ;  /* 0x0000000602037981 */ /* 0x000ea2000c1e1900 */
[----:B------:R-:W-:Y:S01]  /*0870*/  IADD3 R10, PT, PT, R10, 0x1, RZ ;  /* 0x000000010a0a7810 */ /* 0x000fe20007ffe0ff */
[----:B------:R-:W-:-:S03]  /*0880*/  VIADD R7, R7, 0x100 ;  /* 0x0000010007077836 */ /* 0x000fc60000000000 */
[----:B------:R-:W-:Y:S01]  /*0890*/  ISETP.NE.AND P0, PT, R10, RZ, PT ;  /* 0x000000ff0a00720c */ /* 0x000fe20003f05270 */
[----:B--2--5:R-:W-:-:S12]  /*08a0*/  FADD R6, R3, R6 ;  /* 0x0000000603067221 */ /* 0x024fd80000000000 */
[----:B------:R-:W-:Y:S05]  /*08b0*/  @P0 BRA `(.L_x_311) ;  /* 0xfffffffc00e40947 */ /* 0x000fea000383ffff */
.L_x_303:
[----:B------:R-:W-:Y:S05]  /*08c0*/  BSYNC.RECONVERGENT B1 ;  /* 0x0000000000017941 */ /* 0x000fea0003800200 */
.L_x_302:
[----:B------:R-:W-:Y:S02]  /*08d0*/  ISETP.GE.U32.AND P0, PT, R4, 0x100, PT ;  /* 0x000001000400780c */ /* 0x000fe40003f06070 */
[----:B-----5:R-:W-:Y:S02]  /*08e0*/  MOV R9, R6 ;  /* 0x0000000600097202 */ /* 0x020fe40000000f00 */
[----:B------:R-:W-:-:S13]  /*08f0*/  ISETP.GE.U32.AND.EX P0, PT, R0, RZ, PT, P0 ;  /* 0x000000ff0000720c */ /* 0x000fda0003f06100 */
[----:B------:R-:W-:Y:S05]  /*0900*/  @!P0 BRA `(.L_x_312) ;  /* 0x0000000000ac8947 */ /* 0x000fea0003800000 */
[----:B------:R-:W1:Y:S01]  /*0910*/  S2R R6, SR_LANEID ;  /* 0x0000000000067919 */ /* 0x000e620000000000 */
[----:B------:R-:W-:Y:S01]  /*0920*/  ISETP.NE.AND P5, PT, R5, RZ, PT ;  /* 0x000000ff0500720c */ /* 0x000fe20003fa5270 */
        /* <DEDUP_REMOVED lines=14> */
[----:B-1----:R-:W-:-:S05]  /*0a10*/  @!P1 LEA R7, R7, R4, 0x18 ;  /* 0x0000000407079211 */ /* 0x002fca00078ec0ff */
[----:B------:R-:W-:-:S03]  /*0a20*/  @!P1 IMAD.IADD R2, R2, 0x1, R7 ;  /* 0x0000000102029824 */ /* 0x000fc600078e0207 */
[----:B0-----:R-:W-:Y:S01]  /*0a30*/  @!P0 FADD R0, R0, R3 ;  /* 0x0000000300008221 */ /* 0x001fe20000000000 */
[----:B------:R-:W-:-:S04]  /*0a40*/  ISETP.GT.AND P0, PT, R6, 0x17, PT ;  /* 0x000000170600780c */ /* 0x000fc80003f04270 */
[----:B------:R-:W0:Y:S09]  /*0a50*/  SHFL.DOWN PT, R3, R0, 0x8, 0x1f ;  /* 0x09001f0000037f89 */ /* 0x000e3200000e0000 */
[----:B0-----:R-:W-:Y:S01]  /*0a60*/  @!P0 FADD R0, R0, R3 ;  /* 0x0000000300008221 */ /* 0x001fe20000000000 */
[----:B------:R-:W-:-:S04]  /*0a70*/  ISETP.GT.AND P0, PT, R6, 0xf, PT ;  /* 0x0000000f0600780c */ /* 0x000fc80003f04270 */
[----:B------:R-:W0:Y:S02]  /*0a80*/  SHFL.DOWN PT, R3, R0, 0x10, 0x1f ;  /* 0x0a001f0000037f89 */ /* 0x000e2400000e0000 */
[----:B0-----:R-:W-:-:S05]  /*0a90*/  FADD R3, R0, R3 ;  /* 0x0000000300037221 */ /* 0x001fca0000000000 */
[----:B------:R1:W-:Y:S01]  /*0aa0*/  @!P1 STS [R2+0x8], R3 ;  /* 0x0000080302009388 */ /* 0x0003e20000000800 */
[----:B------:R-:W-:Y:S01]  /*0ab0*/  FSEL R8, R0, R3, P0 ;  /* 0x0000000300087208 */ /* 0x000fe20000000000 */
[----:B------:R-:W-:Y:S06]  /*0ac0*/  BAR.SYNC.DEFER_BLOCKING 0x0 ;  /* 0x0000000000007b1d */ /* 0x000fec0000010000 */
[----:B------:R-:W-:Y:S05]  /*0ad0*/  @P5 BRA `(.L_x_313) ;  /* 0x0000001400545947 */ /* 0x000fea0003800000 */
[----:B------:R-:W0:Y:S01]  /*0ae0*/  S2UR UR5, SR_CgaCtaId ;  /* 0x00000000000579c3 */ /* 0x000e220000008800 */
[----:B------:R-:W-:Y:S02]  /*0af0*/  UMOV UR4, 0x400 ;  /* 0x0000040000047882 */ /* 0x000fe40000000000 */
[----:B0-----:R-:W-:-:S09]  /*0b00*/  ULEA UR4, UR5, UR4, 0x18 ;  /* 0x0000000405047291 */ /* 0x001fd2000f8ec0ff */
[----:B-1----:R-:W0:Y:S04]  /*0b10*/  LDS R3, [UR4+0xc] ;  /* 0x00000c04ff037984 */ /* 0x002e280008000800 */
        /* <DEDUP_REMOVED lines=10> */
.L_x_312:
[----:B------:R-:W1:Y:S01]  /*0bc0*/  S2R R8, SR_LANEID ;  /* 0x0000000000087919 */ /* 0x000e620000000000 */
[C---:B0-----:R-:W-:Y:S02]  /*0bd0*/  LOP3.LUT R2, R5.reuse, 0x3e0, RZ, 0xc0, !PT ;  /* 0x000003e005027812 */ /* 0x041fe400078ec0ff */
[----:B------:R-:W-:Y:S02]  /*0be0*/  ISETP.NE.AND P5, PT, R5, RZ, PT ;  /* 0x000000ff0500720c */ /* 0x000fe40003fa5270 */
[----:B------:R-:W-:Y:S02]  /*0bf0*/  LOP3.LUT R7, RZ, R2, RZ, 0x33, !PT ;  /* 0x00000002ff077212 */ /* 0x000fe400078e33ff */
[----:B------:R-:W-:-:S03]  /*0c00*/  IADD3 R3, PT, PT, R2, 0x20, RZ ;  /* 0x0000002002037810 */ /* 0x000fc60007ffe0ff */
[----:B------:R-:W-:Y:S01]  /*0c10*/  IMAD.IADD R7, R7, 0x1, R4 ;  /* 0x0000000107077824 */ /* 0x000fe200078e0204 */
[----:B------:R-:W-:-:S04]  /*0c20*/  ISETP.GT.U32.AND P0, PT, R3, R4, PT ;  /* 0x000000040300720c */ /* 0x000fc80003f04070 */
[----:B------:R-:W-:-:S05]  /*0c30*/  SEL R7, R7, 0x1f, P0 ;  /* 0x0000001f07077807 */ /* 0x000fca0000000000 */
[----:B------:R-:W0:Y:S01]  /*0c40*/  SHFL.DOWN PT, R2, R9, 0x1, R7 ;  /* 0x0820000009027989 */ /* 0x000e2200000e0007 */
[C---:B-1----:R-:W-:Y:S02]  /*0c50*/  ISETP.GE.AND P0, PT, R8.reuse, R7, PT ;  /* 0x000000070800720c */ /* 0x042fe40003f06270 */
[C---:B------:R-:W-:Y:S02]  /*0c60*/  IADD3 R6, PT, PT, R8.reuse, 0x2, RZ ;  /* 0x0000000208067810 */ /* 0x040fe40007ffe0ff */
[----:B------:R-:W-:-:S09]  /*0c70*/  ISETP.NE.AND P1, PT, R8, RZ, PT ;  /* 0x000000ff0800720c */ /* 0x000fd20003f25270 */
[----:B0-----:R-:W-:Y:S01]  /*0c80*/  @!P0 FADD R9, R2, R9 ;  /* 0x0000000902098221 */ /* 0x001fe20000000000 */
[----:B------:R-:W-:Y:S01]  /*0c90*/  ISETP.GT.AND P0, PT, R6, R7, PT ;  /* 0x000000070600720c */ /* 0x000fe20003f04270 */
[----:B------:R-:W-:Y:S02]  /*0ca0*/  VIADD R6, R8, 0x4 ;  /* 0x0000000408067836 */ /* 0x000fe40000000000 */
[----:B------:R-:W0:Y:S01]  /*0cb0*/  @!P1 S2R R11, SR_CgaCtaId ;  /* 0x00000000000b9919 */ /* 0x000e220000008800 */
[----:B------:R-:W-:Y:S01]  /*0cc0*/  @!P1 SHF.R.U32.HI R3, RZ, 0x3, R5 ;  /* 0x00000003ff039819 */ /* 0x000fe20000011605 */
[----:B------:R-:W1:Y:S03]  /*0cd0*/  SHFL.DOWN PT, R2, R9, 0x2, R7 ;  /* 0x0840000009027989 */ /* 0x000e6600000e0007 */
[----:B------:R-:W-:-:S05]  /*0ce0*/  @!P1 LOP3.LUT R3, R3, 0x7c, RZ, 0xc0, !PT ;  /* 0x0000007c03039812 */ /* 0x000fca00078ec0ff */
[----:B-1----:R-:W-:Y:S01]  /*0cf0*/  @!P0 FADD R9, R9, R2 ;  /* 0x0000000209098221 */ /* 0x002fe20000000000 */
[-C--:B------:R-:W-:Y:S02]  /*0d00*/  ISETP.GT.AND P0, PT, R6, R7.reuse, PT ;  /* 0x000000070600720c */ /* 0x080fe40003f04270 */
[----:B------:R-:W-:Y:S02]  /*0d10*/  IADD3 R6, PT, PT, R8, 0x8, RZ ;  /* 0x0000000808067810 */ /* 0x000fe40007ffe0ff */
[----:B------:R-:W1:Y:S09]  /*0d20*/  SHFL.DOWN PT, R2, R9, 0x4, R7 ;  /* 0x0880000009027989 */ /* 0x000e7200000e0007 */
[----:B-1----:R-:W-:Y:S01]  /*0d30*/  @!P0 FADD R9, R9, R2 ;  /* 0x0000000209098221 */ /* 0x002fe20000000000 */
[----:B------:R-:W-:Y:S01]  /*0d40*/  ISETP.GT.AND P0, PT, R6, R7, PT ;  /* 0x000000070600720c */ /* 0x000fe20003f04270 */
[----:B------:R-:W-:-:S03]  /*0d50*/  VIADD R6, R8, 0x10 ;  /* 0x0000001008067836 */ /* 0x000fc60000000000 */
[----:B------:R-:W1:Y:S09]  /*0d60*/  SHFL.DOWN PT, R2, R9, 0x8, R7 ;  /* 0x0900000009027989 */ /* 0x000e7200000e0007 */
[----:B-1----:R-:W-:Y:S01]  /*0d70*/  @!P0 FADD R9, R9, R2 ;  /* 0x0000000209098221 */ /* 0x002fe20000000000 */
[----:B------:R-:W-:-:S02]  /*0d80*/  ISETP.GT.AND P0, PT, R6, R7, PT ;  /* 0x000000070600720c */ /* 0x000fc40003f04270 */
[----:B------:R-:W-:Y:S02]  /*0d90*/  @!P1 MOV R6, 0x400 ;  /* 0x0000040000069802 */ /* 0x000fe40000000f00 */
[----:B------:R-:W1:Y:S02]  /*0da0*/  SHFL.DOWN PT, R2, R9, 0x10, R7 ;  /* 0x0a00000009027989 */ /* 0x000e6400000e0007 */
[----:B0-----:R-:W-:-:S04]  /*0db0*/  @!P1 LEA R6, R11, R6, 0x18 ;  /* 0x000000060b069211 */ /* 0x001fc800078ec0ff */
[----:B------:R-:W-:-:S03]  /*0dc0*/  @!P1 IADD3 R3, PT, PT, R3, R6, RZ ;  /* 0x0000000603039210 */ /* 0x000fc60007ffe0ff */
[----:B-1----:R-:W-:-:S04]  /*0dd0*/  @!P0 FADD R9, R9, R2 ;  /* 0x0000000209098221 */ /* 0x002fc80000000000 */
[----:B------:R-:W-:-:S05]  /*0de0*/  IMAD.MOV.U32 R8, RZ, RZ, R9 ;  /* 0x000000ffff087224 */ /* 0x000fca00078e0009 */
[----:B------:R0:W-:Y:S01]  /*0df0*/  @!P1 STS [R3+0x8], R8 ;  /* 0x0000080803009388 */ /* 0x0001e20000000800 */
[----:B------:R-:W-:Y:S06]  /*0e00*/  BAR.SYNC.DEFER_BLOCKING 0x0 ;  /* 0x0000000000007b1d */ /* 0x000fec0000010000 */
[----:B------:R-:W-:Y:S05]  /*0e10*/  @P5 BRA `(.L_x_313) ;  /* 0x0000001000845947 */ /* 0x000fea0003800000 */
[----:B------:R-:W1:Y:S01]  /*0e20*/  S2UR UR5, SR_CgaCtaId ;  /* 0x00000000000579c3 */ /* 0x000e620000008800 */
[----:B------:R-:W-:Y:S01]  /*0e30*/  UMOV UR4, 0x400 ;  /* 0x0000040000047882 */ /* 0x000fe20000000000 */
[C---:B------:R-:W-:Y:S02]  /*0e40*/  ISETP.GT.U32.AND P3, PT, R4.reuse, 0x20, PT ;  /* 0x000000200400780c */ /* 0x040fe40003f64070 */
[----:B------:R-:W-:Y:S02]  /*0e50*/  ISETP.GT.U32.AND P1, PT, R4, 0x40, PT ;  /* 0x000000400400780c */ /* 0x000fe40003f24070 */
[----:B------:R-:W-:Y:S02]  /*0e60*/  ISETP.GT.U32.AND.EX P3, PT, R0, RZ, PT, P3 ;  /* 0x000000ff0000720c */ /* 0x000fe40003f64130 */
[----:B------:R-:W-:Y:S02]  /*0e70*/  ISETP.GT.U32.AND P0, PT, R4, 0x60, PT ;  /* 0x000000600400780c */ /* 0x000fe40003f04070 */
[----:B------:R-:W-:-:S02]  /*0e80*/  ISETP.GT.U32.AND.EX P1, PT, R0, RZ, PT, P1 ;  /* 0x000000ff0000720c */ /* 0x000fc40003f24110 */
[----:B------:R-:W-:Y:S02]  /*0e90*/  ISETP.GT.U32.AND P2, PT, R4, 0x80, PT ;  /* 0x000000800400780c */ /* 0x000fe40003f44070 */
[----:B------:R-:W-:Y:S02]  /*0ea0*/  ISETP.GT.U32.AND.EX P0, PT, R0, RZ, PT, P0 ;  /* 0x000000ff0000720c */ /* 0x000fe40003f04100 */
[----:B------:R-:W-:Y:S02]  /*0eb0*/  ISETP.GT.U32.AND P4, PT, R4, 0xa0, PT ;  /* 0x000000a00400780c */ /* 0x000fe40003f84070 */
[C---:B------:R-:W-:Y:S02]  /*0ec0*/  ISETP.GT.U32.AND.EX P2, PT, R0.reuse, RZ, PT, P2 ;  /* 0x000000ff0000720c */ /* 0x040fe40003f44120 */
[----:B------:R-:W-:Y:S01]  /*0ed0*/  ISETP.GT.U32.AND.EX P4, PT, R0, RZ, PT, P4 ;  /* 0x000000ff0000720c */ /* 0x000fe20003f84140 */
[----:B-1----:R-:W-:-:S09]  /*0ee0*/  ULEA UR4, UR5, UR4, 0x18 ;  /* 0x0000000405047291 */ /* 0x002fd2000f8ec0ff */
[----:B0-----:R-:W0:Y:S04]  /*0ef0*/  LDS R3, [UR4+0xc] ;  /* 0x00000c04ff037984 */ /* 0x001e280008000800 */
[----:B------:R-:W1:Y:S04]  /*0f00*/  LDS.128 R12, [UR4+0x10] ;  /* 0x00001004ff0c7984 */ /* 0x000e680008000c00 */
[----:B------:R-:W2:Y:S01]  /*0f10*/  LDS.64 R6, [UR4+0x20] ;  /* 0x00002004ff067984 */ /* 0x000ea20008000a00 */
[----:B0-----:R-:W-:Y:S01]  /*0f20*/  @P3 FADD R8, R8, R3 ;  /* 0x0000000308083221 */ /* 0x001fe20000000000 */
[----:B------:R-:W-:-:S03]  /*0f30*/  ISETP.GT.U32.AND P3, PT, R4, 0xc0, PT ;  /* 0x000000c00400780c */ /* 0x000fc60003f64070 */
[----:B-1----:R-:W-:Y:S01]  /*0f40*/  @P1 FADD R8, R8, R12 ;  /* 0x0000000c08081221 */ /* 0x002fe20000000000 */
[----:B------:R-:W-:Y:S02]  /*0f50*/  ISETP.GT.U32.AND P1, PT, R4, 0xe0, PT ;  /* 0x000000e00400780c */ /* 0x000fe40003f24070 */
[----:B------:R-:W-:Y:S01]  /*0f60*/  ISETP.GT.U32.AND.EX P3, PT, R0, RZ, PT, P3 ;  /* 0x000000ff0000720c */ /* 0x000fe20003f64130 */
[----:B------:R-:W-:Y:S01]  /*0f70*/  @P0 FADD R8, R8, R13 ;  /* 0x0000000d08080221 */ /* 0x000fe20000000000 */
[----:B------:R-:W-:-:S03]  /*0f80*/  ISETP.GT.U32.AND.EX P1, PT, R0, RZ, PT, P1 ;  /* 0x000000ff0000720c */ /* 0x000fc60003f24110 */
[----:B------:R-:W-:-:S04]  /*0f90*/  @P2 FADD R8, R8, R14 ;  /* 0x0000000e08082221 */ /* 0x000fc80000000000 */
[----:B------:R-:W-:-:S04]  /*0fa0*/  @P4 FADD R8, R8, R15 ;  /* 0x0000000f08084221 */ /* 0x000fc80000000000 */
[----:B--2---:R-:W-:-:S04]  /*0fb0*/  @P3 FADD R8, R8, R6 ;  /* 0x0000000608083221 */ /* 0x004fc80000000000 */
[----:B------:R-:W-:Y:S01]  /*0fc0*/  @P1 FADD R8, R8, R7 ;  /* 0x0000000708081221 */ /* 0x000fe20000000000 */
[----:B------:R-:W-:Y:S06]  /*0fd0*/  BRA `(.L_x_313) ;  /* 0x0000001000147947 */ /* 0x000fec0003800000 */
.L_x_299:
[----:B------:R-:W0:Y:S01]  /*0fe0*/  S2R R8, SR_TID.X ;  /* 0x0000000000087919 */ /* 0x000e220000002100 */
[----:B------:R-:W0:Y:S02]  /*0ff0*/  LDC.64 R2, c[0x0][0x380] ;  /* 0x0000e000ff027b82 */ /* 0x000e240000000a00 */
[----:B0-----:R-:W-:-:S05]  /*1000*/  IMAD.WIDE.U32 R2, R8, 0x4, R2 ;  /* 0x0000000408027825 */ /* 0x001fca00078e0002 */
        /* <DEDUP_REMOVED lines=16> */
[----:B--2---:R-:W-:Y:S01]  /*1110*/  FADD R9, R9, R12 ;  /* 0x0000000c09097221 */ /* 0x004fe20000000000 */
[----:B---3--:R-:W-:Y:S01]  /*1120*/  FADD R14, R11, R14 ;  /* 0x0000000e0b0e7221 */ /* 0x008fe20000000000 */
[----:B------:R-:W-:-:S03]  /*1130*/  HFMA2 R11, -RZ, RZ, 0, 0.00048828125 ;  /* 0x00001000ff0b7431 */ /* 0x000fc600000001ff */
[----:B------:R-:W-:Y:S01]  /*1140*/  FADD R14, R9, R14 ;  /* 0x0000000e090e7221 */ /* 0x000fe20000000000 */
[----:B------:R-:W-:Y:S01]  /*1150*/  IADD3 R9, P1, PT, R4, -0x1000, RZ ;  /* 0xfffff00004097810 */ /* 0x000fe20007f3e0ff */
[----:B----4-:R-:W-:-:S03]  /*1160*/  FADD R13, R13, R16 ;  /* 0x000000100d0d7221 */ /* 0x010fc60000000000 */
[----:B------:R-:W-:Y:S02]  /*1170*/  ISETP.GE.U32.AND P0, PT, R9, 0x1000, PT ;  /* 0x000010000900780c */ /* 0x000fe40003f06070 */
[----:B------:R-:W-:-:S04]  /*1180*/  IADD3.X R12, PT, PT, R0, -0x1, RZ, P1, !PT ;  /* 0xffffffff000c7810 */ /* 0x000fc80000ffe4ff */
[----:B------:R-:W-:Y:S01]  /*1190*/  ISETP.GE.U32.AND.EX P0, PT, R12, RZ, PT, P0 ;  /* 0x000000ff0c00720c */ /* 0x000fe20003f06100 */
        /* <DEDUP_REMOVED lines=11> */
[----:B------:R-:W-:Y:S01]  /*1250*/  IMAD.MOV.U32 R13, RZ, RZ, RZ ;  /* 0x000000ffff0d7224 */ /* 0x000fe200078e00ff */
[----:B------:R-:W-:Y:S06]  /*1260*/  @!P0 BRA `(.L_x_314) ;  /* 0x0000000000c08947 */ /* 0x000fec0003800000 */
[----:B------:R-:W0:Y:S01]  /*1270*/  LDC.64 R4, c[0x0][0x390] ;  /* 0x0000e400ff047b82 */ /* 0x000e220000000a00 */
[----:B------:R-:W-:Y:S01]  /*1280*/  MOV R11, 0x1000 ;  /* 0x00001000000b7802 */ /* 0x000fe20000000f00 */
[----:B------:R-:W-:-:S07]  /*1290*/  IMAD.MOV.U32 R13, RZ, RZ, RZ ;  /* 0x000000ffff0d7224 */ /* 0x000fce00078e00ff */
.L_x_316:
[----:B------:R-:W-:-:S04]  /*12a0*/  LEA R6, P0, R11, R2, 0x2 ;  /* 0x000000020b067211 */ /* 0x000fc800078010ff */
[----:B------:R-:W-:-:S05]  /*12b0*/  LEA.HI.X R7, R11, R3, R13, 0x2, P0 ;  /* 0x000000030b077211 */ /* 0x000fca00000f140d */
[----:B------:R-:W2:Y:S04]  /*12c0*/  LDG.E R0, desc[UR6][R6.64+0x2400] ;  /* 0x0024000606007981 */ /* 0x000ea8000c1e1900 */
[----:B------:R-:W2:Y:S04]  /*12d0*/  LDG.E R15, desc[UR6][R6.64+0x2800] ;  /* 0x00280006060f7981 */ /* 0x000ea8000c1e1900 */
        /* <DEDUP_REMOVED lines=13> */
[----:B------:R0:W5:Y:S02]  /*13b0*/  LDG.E R20, desc[UR6][R6.64+0x3c00] ;  /* 0x003c000606147981 */ /* 0x000164000c1e1900 */
[----:B0-----:R-:W-:-:S04]  /*13c0*/  IADD3 R6, P1, PT, -R11, R4, RZ ;  /* 0x000000040b067210 */ /* 0x001fc80007f3e1ff */
[----:B------:R-:W-:Y:S01]  /*13d0*/  ISETP.GE.U32.AND P0, PT, R6, 0x1000, PT ;  /* 0x000010000600780c */ /* 0x000fe20003f06070 */
[----:B--2---:R-:W-:Y:S01]  /*13e0*/  FADD R15, R0, R15 ;  /* 0x0000000f000f7221 */ /* 0x004fe20000000000 */
[----:B------:R-:W-:-:S04]  /*13f0*/  MOV R0, R5 ;  /* 0x0000000500007202 */ /* 0x000fc80000000f00 */
[----:B------:R-:W-:Y:S01]  /*1400*/  IADD3.X R6, PT, PT, ~R13, R0, RZ, P1, !PT ;  /* 0x000000000d067210 */ /* 0x000fe20000ffe5ff */
[----:B---3--:R-:W-:-:S03]  /*1410*/  FADD R10, R27, R10 ;  /* 0x0000000a1b0a7221 */ /* 0x008fc60000000000 */
[----:B------:R-:W-:Y:S01]  /*1420*/  ISETP.GE.U32.AND.EX P0, PT, R6, RZ, PT, P0 ;  /* 0x000000ff0600720c */ /* 0x000fe20003f06100 */
[----:B----4-:R-:W-:-:S04]  /*1430*/  FADD R29, R26, R29 ;  /* 0x0000001d1a1d7221 */ /* 0x010fc80000000000 */
[----:B------:R-:W-:Y:S01]  /*1440*/  FADD R10, R10, R29 ;  /* 0x0000001d0a0a7221 */ /* 0x000fe20000000000 */
[----:B-----5:R-:W-:Y:S01]  /*1450*/  FADD R24, R24, R25 ;  /* 0x0000001918187221 */ /* 0x020fe20000000000 */
[----:B------:R-:W-:-:S04]  /*1460*/  FADD R23, R23, R22 ;  /* 0x0000001617177221 */ /* 0x000fc80000000000 */
        /* <DEDUP_REMOVED lines=11> */
[----:B------:R-:W-:-:S05]  /*1520*/  IADD3 R11, P0, PT, R11, 0x1000, RZ ;  /* 0x000010000b0b7810 */ /* 0x000fca0007f1e0ff */
[----:B------:R-:W-:Y:S01]  /*1530*/  IMAD.X R13, RZ, RZ, R13, P0 ;  /* 0x000000ffff0d7224 */ /* 0x000fe200000e060d */
[----:B------:R-:W-:-:S04]  /*1540*/  ISETP.GT.U32.AND P0, PT, R11, R9, PT ;  /* 0x000000090b00720c */ /* 0x000fc80003f04070 */
[----:B------:R-:W-:-:S13]  /*1550*/  ISETP.GT.U32.AND.EX P0, PT, R13, R12, PT, P0 ;  /* 0x0000000c0d00720c */ /* 0x000fda0003f04100 */
[----:B------:R-:W-:Y:S05]  /*1560*/  @!P0 BRA `(.L_x_316) ;  /* 0xfffffffc004c8947 */ /* 0x000fea000383ffff */
.L_x_314:
[CC--:B------:R-:W-:Y:S01]  /*1570*/  IADD3 R3, PT, PT, -R11.reuse, R4.reuse, RZ ;  /* 0x000000040b037210 */ /* 0x0c0fe20007ffe1ff */
[----:B------:R-:W-:Y:S01]  /*1580*/  BSSY.RECONVERGENT B1, `(.L_x_315) ;  /* 0x0000080000017945 */ /* 0x000fe20003800200 */
[----:B------:R-:W-:Y:S02]  /*1590*/  ISETP.GE.U32.AND P1, PT, R11, R4, PT ;  /* 0x000000040b00720c */ /* 0x000fe40003f26070 */
[----:B------:R-:W-:-:S04]  /*15a0*/  ISETP.GE.AND P0, PT, R8, R3, PT ;  /* 0x000000030800720c */ /* 0x000fc80003f06270 */
[----:B------:R-:W-:-:S13]  /*15b0*/  ISETP.GE.U32.OR.EX P0, PT, R13, R0, P0, P1 ;  /* 0x000000000d00720c */ /* 0x000fda0000706510 */
[----:B------:R-:W-:Y:S05]  /*15c0*/  @P0 BRA `(.L_x_317) ;  /* 0x0000000400ec0947 */ /* 0x000fea0003800000 */
[----:B------:R-:W-:Y:S01]  /*15d0*/  LOP3.LUT R0, RZ, R8, RZ, 0x33, !PT ;  /* 0x00000008ff007212 */ /* 0x000fe200078e33ff */
[----:B------:R-:W-:Y:S03]  /*15e0*/  BSSY.RECONVERGENT B2, `(.L_x_318) ;  /* 0x0000038000027945 */ /* 0x000fe60003800200 */
[----:B------:R-:W-:-:S04]  /*15f0*/  IADD3 R0, PT, PT, -R11, R4, R0 ;  /* 0x000000040b007210 */ /* 0x000fc80007ffe100 */
[C---:B------:R-:W-:Y:S02]  /*1600*/  ISETP.GE.U32.AND P1, PT, R0.reuse, 0xf00, PT ;  /* 0x00000f000000780c */ /* 0x040fe40003f26070 */
[----:B------:R-:W-:Y:S02]  /*1610*/  LEA.HI R4, R0, 0x1, RZ, 0x18 ;  /* 0x0000000100047811 */ /* 0x000fe400078fc0ff */
[----:B------:R-:W-:Y:S02]  /*1620*/  MOV R0, R8 ;  /* 0x0000000800007202 */ /* 0x000fe40000000f00 */
[----:B------:R-:W-:-:S04]  /*1630*/  LOP3.LUT R24, R4, 0xf, RZ, 0xc0, !PT ;  /* 0x0000000f04187812 */ /* 0x000fc800078ec0ff */
[----:B------:R-:W-:-:S03]  /*1640*/  ISETP.NE.AND P0, PT, R24, RZ, PT ;  /* 0x000000ff1800720c */ /* 0x000fc60003f05270 */
[----:B------:R-:W-:Y:S10]  /*1650*/  @!P1 BRA `(.L_x_319) ;  /* 0x0000000000c09947 */ /* 0x000ff40003800000 */
[----:B------:R-:W0:Y:S01]  /*1660*/  LDCU.64 UR4, c[0x0][0x380] ;  /* 0x00007000ff0477ac */ /* 0x000e220008000a00 */
[----:B------:R-:W-:Y:S02]  /*1670*/  IADD3 R3, P1, PT, R8, R11, RZ ;  /* 0x0000000b08037210 */ /* 0x000fe40007f3e0ff */
[----:B------:R-:W-:-:S03]  /*1680*/  LOP3.LUT R9, R4, 0x1fffff0, RZ, 0xc0, !PT ;  /* 0x01fffff004097812 */ /* 0x000fc600078ec0ff */
[----:B------:R-:W-:Y:S01]  /*1690*/  IMAD.X R0, RZ, RZ, R13, P1 ;  /* 0x000000ffff007224 */ /* 0x000fe200008e060d */
[----:B------:R-:W-:Y:S02]  /*16a0*/  IADD3 R9, PT, PT, -R9, RZ, RZ ;  /* 0x000000ff09097210 */ /* 0x000fe40007ffe1ff */
[----:B0-----:R-:W-:-:S04]  /*16b0*/  LEA R2, P2, R3, UR4, 0x2 ;  /* 0x0000000403027c11 */ /* 0x001fc8000f8410ff */
[----:B------:R-:W-:Y:S02]  /*16c0*/  IADD3 R2, P1, PT, R2, 0x2000, RZ ;  /* 0x0000200002027810 */ /* 0x000fe40007f3e0ff */
[----:B------:R-:W-:Y:S02]  /*16d0*/  LEA.HI.X R3, R3, UR5, R0, 0x2, P2 ;  /* 0x0000000503037c11 */ /* 0x000fe400090f1400 */
[----:B------:R-:W-:-:S03]  /*16e0*/  MOV R0, R8 ;  /* 0x0000000800007202 */ /* 0x000fc60000000f00 */
[----:B------:R-:W-:-:S07]  /*16f0*/  IMAD.X R3, RZ, RZ, R3, P1 ;  /* 0x000000ffff037224 */ /* 0x000fce00008e0603 */
.L_x_320:
        /* <DEDUP_REMOVED lines=16> */
[----:B------:R-:W-:Y:S01]  /*1800*/  IADD3 R9, PT, PT, R9, 0x10, RZ ;  /* 0x0000001009097810 */ /* 0x000fe20007ffe0ff */
[----:B------:R-:W-:-:S03]  /*1810*/  VIADD R0, R0, 0x1000 ;  /* 0x0000100000007836 */ /* 0x000fc60000000000 */
[----:B------:R-:W-:Y:S02]  /*1820*/  ISETP.NE.AND P1, PT, R9, RZ, PT ;  /* 0x000000ff0900720c */ /* 0x000fe40003f25270 */
[----:B0-----:R-:W-:-:S04]  /*1830*/  IADD3 R2, P2, PT, R2, 0x4000, RZ ;  /* 0x0000400002027810 */ /* 0x001fc80007f5e0ff */
[----:B------:R-:W-:Y:S01]  /*1840*/  IADD3.X R3, PT, PT, RZ, R3, RZ, P2, !PT ;  /* 0x00000003ff037210 */ /* 0x000fe200017fe4ff */
        /* <DEDUP_REMOVED lines=17> */
.L_x_319:
[----:B------:R-:W-:Y:S05]  /*1960*/  BSYNC.RECONVERGENT B2 ;  /* 0x0000000000027941 */ /* 0x000fea0003800200 */
.L_x_318:
[----:B------:R-:W-:Y:S05]  /*1970*/  @!P0 BRA `(.L_x_317) ;  /* 0x0000000400008947 */ /* 0x000fea0003800000 */
[----:B------:R-:W-:Y:S01]  /*1980*/  ISETP.GE.U32.AND P0, PT, R24, 0x8, PT ;  /* 0x000000081800780c */ /* 0x000fe20003f06070 */
[----:B------:R-:W-:Y:S01]  /*1990*/  BSSY.RECONVERGENT B2, `(.L_x_321) ;  /* 0x000001a000027945 */ /* 0x000fe20003800200 */
[----:B------:R-:W-:-:S04]  /*19a0*/  LOP3.LUT R7, R4, 0x7, RZ, 0xc0, !PT ;  /* 0x0000000704077812 */ /* 0x000fc800078ec0ff */
[----:B------:R-:W-:-:S07]  /*19b0*/  ISETP.NE.AND P1, PT, R7, RZ, PT ;  /* 0x000000ff0700720c */ /* 0x000fce0003f25270 */
[----:B------:R-:W-:Y:S06]  /*19c0*/  @!P0 BRA `(.L_x_322) ;  /* 0x0000000000588947 */ /* 0x000fec0003800000 */
[----:B------:R-:W0:Y:S01]  /*19d0*/  LDCU.64 UR4, c[0x0][0x380] ;  /* 0x00007000ff0477ac */ /* 0x000e220008000a00 */
[----:B------:R-:W-:-:S04]  /*19e0*/  IADD3 R3, P0, PT, R0, R11, RZ ;  /* 0x0000000b00037210 */ /* 0x000fc80007f1e0ff */
[----:B------:R-:W-:Y:S02]  /*19f0*/  IADD3.X R6, PT, PT, RZ, R13, RZ, P0, !PT ;  /* 0x0000000dff067210 */ /* 0x000fe400007fe4ff */
[----:B0-----:R-:W-:-:S04]  /*1a00*/  LEA R2, P0, R3, UR4, 0x2 ;  /* 0x0000000403027c11 */ /* 0x001fc8000f8010ff */
        /* <DEDUP_REMOVED lines=9> */
[----:B------:R-:W-:Y:S01]  /*1aa0*/  IADD3 R0, PT, PT, R0, 0x800, RZ ;  /* 0x0000080000007810 */ /* 0x000fe20007ffe0ff */
        /* <DEDUP_REMOVED lines=8> */
.L_x_322:
[----:B------:R-:W-:Y:S05]  /*1b30*/  BSYNC.RECONVERGENT B2 ;  /* 0x0000000000027941 */ /* 0x000fea0003800200 */
.L_x_321:
[----:B------:R-:W-:Y:S05]  /*1b40*/  @!P1 BRA `(.L_x_317) ;  /* 0x00000000008c9947 */ /* 0x000fea0003800000 */
[----:B------:R-:W-:Y:S01]  /*1b50*/  ISETP.GE.U32.AND P0, PT, R7, 0x4, PT ;  /* 0x000000040700780c */ /* 0x000fe20003f06070 */
[----:B------:R-:W-:Y:S01]  /*1b60*/  BSSY.RECONVERGENT B2, `(.L_x_323) ;  /* 0x0000012000027945 */ /* 0x000fe20003800200 */
[----:B------:R-:W-:-:S04]  /*1b70*/  LOP3.LUT R6, R4, 0x3, RZ, 0xc0, !PT ;  /* 0x0000000304067812 */ /* 0x000fc800078ec0ff */
[----:B------:R-:W-:-:S07]  /*1b80*/  ISETP.NE.AND P1, PT, R6, RZ, PT ;  /* 0x000000ff0600720c */ /* 0x000fce0003f25270 */
[----:B------:R-:W-:Y:S06]  /*1b90*/  @!P0 BRA `(.L_x_324) ;  /* 0x0000000000388947 */ /* 0x000fec0003800000 */
        /* <DEDUP_REMOVED lines=9> */
[----:B------:R-:W-:Y:S01]  /*1c30*/  IADD3 R0, PT, PT, R0, 0x400, RZ ;  /* 0x0000040000007810 */ /* 0x000fe20007ffe0ff */
[----:B--2---:R-:W-:-:S04]  /*1c40*/  FADD R5, R10, R5 ;  /* 0x000000050a057221 */ /* 0x004fc80000000000 */
[----:B---3--:R-:W-:-:S04]  /*1c50*/  FADD R4, R5, R4 ;  /* 0x0000000405047221 */ /* 0x008fc80000000000 */
[----:B----4-:R-:W-:-:S04]  /*1c60*/  FADD R4, R4, R7 ;  /* 0x0000000704047221 */ /* 0x010fc80000000000 */
[----:B-----5:R-:W-:-:S07]  /*1c70*/  FADD R10, R4, R9 ;  /* 0x00000009040a7221 */ /* 0x020fce0000000000 */
.L_x_324:
[----:B------:R-:W-:Y:S05]  /*1c80*/  BSYNC.RECONVERGENT B2 ;  /* 0x0000000000027941 */ /* 0x000fea0003800200 */
.L_x_323:
[----:B------:R-:W-:Y:S05]  /*1c90*/  @!P1 BRA `(.L_x_317) ;  /* 0x0000000000389947 */ /* 0x000fea0003800000 */
[----:B------:R-:W0:Y:S01]  /*1ca0*/  LDCU.64 UR4, c[0x0][0x380] ;  /* 0x00007000ff0477ac */ /* 0x000e220008000a00 */
[----:B------:R-:W-:Y:S01]  /*1cb0*/  IADD3 R5, P0, PT, R0, R11, RZ ;  /* 0x0000000b00057210 */ /* 0x000fe20007f1e0ff */
[----:B------:R-:W-:-:S03]  /*1cc0*/  IMAD.MOV R0, RZ, RZ, -R6 ;  /* 0x000000ffff007224 */ /* 0x000fc600078e0a06 */
[----:B------:R-:W-:Y:S02]  /*1cd0*/  IADD3.X R4, PT, PT, RZ, R13, RZ, P0, !PT ;  /* 0x0000000dff047210 */ /* 0x000fe400007fe4ff */
[----:B0-----:R-:W-:-:S04]  /*1ce0*/  LEA R2, P1, R5, UR4, 0x2 ;  /* 0x0000000405027c11 */ /* 0x001fc8000f8210ff */
[----:B------:R-:W-:-:S09]  /*1cf0*/  LEA.HI.X R5, R5, UR5, R4, 0x2, P1 ;  /* 0x0000000505057c11 */ /* 0x000fd200088f1404 */
.L_x_325:
[----:B------:R-:W-:-:S06]  /*1d00*/  MOV R3, R5 ;  /* 0x0000000500037202 */ /* 0x000fcc0000000f00 */
[----:B------:R0:W2:Y:S01]  /*1d10*/  LDG.E R3, desc[UR6][R2.64] ;  /* 0x0000000602037981 */ /* 0x0000a2000c1e1900 */
[----:B------:R-:W-:-:S04]  /*1d20*/  IADD3 R0, PT, PT, R0, 0x1, RZ ;  /* 0x0000000100007810 */ /* 0x000fc80007ffe0ff */
[----:B------:R-:W-:Y:S02]  /*1d30*/  ISETP.NE.AND P0, PT, R0, RZ, PT ;  /* 0x000000ff0000720c */ /* 0x000fe40003f05270 */
[----:B0-----:R-:W-:-:S05]  /*1d40*/  IADD3 R2, P1, PT, R2, 0x400, RZ ;  /* 0x0000040002027810 */ /* 0x001fca0007f3e0ff */
[----:B------:R-:W-:Y:S02]  /*1d50*/  IMAD.X R5, RZ, RZ, R5, P1 ;  /* 0x000000ffff057224 */ /* 0x000fe400008e0605 */
[----:B--2---:R-:W-:-:S04]  /*1d60*/  FADD R10, R3, R10 ;  /* 0x0000000a030a7221 */ /* 0x004fc80000000000 */
[----:B------:R-:W-:Y:S05]  /*1d70*/  @P0 BRA `(.L_x_325) ;  /* 0xfffffffc00e00947 */ /* 0x000fea000383ffff */
.L_x_317:
[----:B------:R-:W-:Y:S05]  /*1d80*/  BSYNC.RECONVERGENT B1 ;  /* 0x0000000000017941 */ /* 0x000fea0003800200 */
.L_x_315:
[----:B------:R-:W0:Y:S01]  /*1d90*/  S2R R6, SR_LANEID ;  /* 0x0000000000067919 */ /* 0x000e220000000000 */
[----:B------:R-:W-:Y:S02]  /*1da0*/  MOV R3, R10 ;  /* 0x0000000a00037202 */ /* 0x000fe40000000f00 */
[----:B------:R-:W-:-:S03]  /*1db0*/  ISETP.NE.AND P5, PT, R8, RZ, PT ;  /* 0x000000ff0800720c */ /* 0x000fc60003fa5270 */
        /* <DEDUP_REMOVED lines=39> */
.L_x_313:
[----:B------:R-:W-:Y:S05]  /*2030*/  BSYNC.RECONVERGENT B0 ;  /* 0x0000000000007941 */ /* 0x000fea0003800200 */
.L_x_298:
[----:B------:R-:W-:Y:S05]  /*2040*/  @P5 EXIT ;  /* 0x000000000000594d */ /* 0x000fea0003800000 */
[----:B01----:R-:W0:Y:S01]  /*2050*/  LDC.64 R2, c[0x0][0x388] ;  /* 0x0000e200ff027b82 */ /* 0x003e220000000a00 */
[----:B------:R-:W2:Y:S02]  /*2060*/  LDCU UR4, c[0x0][0x39c] ;  /* 0x00007380ff0477ac */ /* 0x000ea40008000800 */
[----:B--2---:R-:W-:-:S05]  /*2070*/  FADD R5, R8, UR4 ;  /* 0x0000000408057e21 */ /* 0x004fca0008000000 */
[----:B0-----:R-:W-:Y:S01]  /*2080*/  STG.E desc[UR6][R2.64], R5 ;  /* 0x0000000502007986 */ /* 0x001fe2000c101906 */
[----:B------:R-:W-:Y:S05]  /*2090*/  EXIT ;  /* 0x000000000000794d */ /* 0x000fea0003800000 */
.L_x_326:
        /* <DEDUP_REMOVED lines=14> */
.L_x_1386:


//--------------------- .text._ZN3cub18CUB_300001_SM_10006detail6reduce28DeviceReduceSingleTileKernelINS2_10policy_hubIfjN4cuda3std3__44plusIfEEE10Policy1000EPfSC_iS9_ffNS7_10__identityEEEvT0_T1_T2_T3_T4_T6_ --------------------------
	.section	.text._ZN3cub18CUB_300001_SM_10006detail6reduce28DeviceReduceSingleTileKernelINS2_10policy_hubIfjN4cuda3std3__44plusIfEEE10Policy1000EPfSC_iS9_ffNS7_10__identityEEEvT0_T1_T2_T3_T4_T6_,"ax",@progbits
	.align	128
        .global         _ZN3cub18CUB_300001_SM_10006detail6reduce28DeviceReduceSingleTileKernelINS2_10policy_hubIfjN4cuda3std3__44plusIfEEE10Policy1000EPfSC_iS9_ffNS7_10__identityEEEvT0_T1_T2_T3_T4_T6_
        .type           _ZN3cub18CUB_300001_SM_10006detail6reduce28DeviceReduceSingleTileKernelINS2_10policy_hubIfjN4cuda3std3__44plusIfEEE10Policy1000EPfSC_iS9_ffNS7_10__identityEEEvT0_T1_T2_T3_T4_T6_,@function
        .size           _ZN3cub18CUB_300001_SM_10006detail6reduce28DeviceReduceSingleTileKernelINS2_10policy_hubIfjN4cuda3std3__44plusIfEEE10Policy1000EPfSC_iS9_ffNS7_10__identityEEEvT0_T1_T2_T3_T4_T6_,(.L_x_1387 - _ZN3cub18CUB_300001_SM_10006detail6reduce28DeviceReduceSingleTileKernelINS2_10policy_hubIfjN4cuda3std3__44plusIfEEE10Policy1000EPfSC_iS9_ffNS7_10__identityEEEvT0_T1_T2_T3_T4_T6_)
        .other          _ZN3cub18CUB_300001_SM_10006detail6reduce28DeviceReduceSingleTileKernelINS2_10policy_hubIfjN4cuda3std3__44plusIfEEE10Policy1000EPfSC_iS9_ffNS7_10__identityEEEvT0_T1_T2_T3_T4_T6_,@"STO_CUDA_ENTRY STV_DEFAULT"
_ZN3cub18CUB_300001_SM_10006detail6reduce28DeviceReduceSingleTileKernelINS2_10policy_hubIfjN4cuda3std3__44plusIfEEE10Policy1000EPfSC_iS9_ffNS7_10__identityEEEvT0_T1_T2_T3_T4_T6_:
.text._ZN3cub18CUB_300001_SM_10006detail6reduce28DeviceReduceSingleTileKernelINS2_10policy_hubIfjN4cuda3std3__44plusIfEEE10Policy1000EPfSC_iS9_ffNS7_10__identityEEEvT0_T1_T2_T3_T4_T6_:
        /* <DEDUP_REMOVED lines=13> */
.L_x_327:
        /* <DEDUP_REMOVED lines=16> */
.L_x_332:
[----:B------:R-:W-:Y:S05]  /*01d0*/  BSYNC.RECONVERGENT B1 ;  /* 0x0000000000017941 */ /* 0x000fea0003800200 */
.L_x_331:
        /* <DEDUP_REMOVED lines=16> */
.L_x_337:
        /* <DEDUP_REMOVED lines=9> */
.L_x_336:
[----:B------:R-:W-:Y:S05]  /*0370*/  BSYNC.RECONVERGENT B2 ;  /* 0x0000000000027941 */ /* 0x000fea0003800200 */
.L_x_335:
        /* <DEDUP_REMOVED lines=8> */
.L_x_340:
        /* <DEDUP_REMOVED lines=43> */
.L_x_339:
[----:B------:R-:W-:Y:S05]  /*06b0*/  BSYNC.RECONVERGENT B2 ;  /* 0x0000000000027941 */ /* 0x000fea0003800200 */
.L_x_338:
        /* <DEDUP_REMOVED lines=26> */
.L_x_342:
[----:B------:R-:W-:Y:S05]  /*0860*/  BSYNC.RECONVERGENT B2 ;  /* 0x0000000000027941 */ /* 0x000fea0003800200 */
.L_x_341:
        /* <DEDUP_REMOVED lines=12> */
.L_x_334:
[----:B------:R-:W-:Y:S05]  /*0930*/  BSYNC.RECONVERGENT B1 ;  /* 0x0000000000017941 */ /* 0x000fea0003800200 */
.L_x_333:
        /* <DEDUP_REMOVED lines=10> */
[----:B------:R-:W1:Y:S06]  /*09e0*/  SHFL.DOWN PT, R3, R0, 0x2, 0x1f ;  /* 0x08401f0000037f89 */ /* 0x000e6c00000e0000 */
[----:B------:R-:W2:Y:S01]  /*09f0*/  @!P1 S2R R6, SR_CgaCtaId ;  /* 0x0000000000069919 */ /* 0x000ea20000008800 */
[----:B0-----:R-:W-:Y:S02]  /*0a00*/  @!P1 MOV R5, 0x400 ;  /* 0x0000040000059802 */ /* 0x001fe40000000f00 */
[----:B------:R-:W-:-:S04]  /*0a10*/  @!P1 SHF.R.U32.HI R4, RZ, 0x3, R2 ;  /* 0x00000003ff049819 */ /* 0x000fc80000011602 */
[----:B------:R-:W-:Y:S01]  /*0a20*/  @!P1 LOP3.LUT R4, R4, 0x7c, RZ, 0xc0, !PT ;  /* 0x0000007c04049812 */ /* 0x000fe200078ec0ff */
[----:B-1----:R-:W-:Y:S01]  /*0a30*/  @!P0 FADD R0, R0, R3 ;  /* 0x0000000300008221 */ /* 0x002fe20000000000 */
[----:B------:R-:W-:-:S04]  /*0a40*/  ISETP.GT.AND P0, PT, R8, 0x1b, PT ;  /* 0x0000001b0800780c */ /* 0x000fc80003f04270 */
[----:B------:R-:W0:Y:S01]  /*0a50*/  SHFL.DOWN PT, R3, R0, 0x4, 0x1f ;  /* 0x08801f0000037f89 */ /* 0x000e2200000e0000 */
[----:B--2---:R-:W-:-:S04]  /*0a60*/  @!P1 LEA R5, R6, R5, 0x18 ;  /* 0x0000000506059211 */ /* 0x004fc800078ec0ff */
        /* <DEDUP_REMOVED lines=16> */
[----:B0-----:R-:W0:Y:S04]  /*0b70*/  LDS.128 R4, [UR4+0x10] ;  /* 0x00001004ff047984 */ /* 0x001e280008000c00 */
[----:B------:R-:W1:Y:S04]  /*0b80*/  LDS.128 R12, [UR4+0x20] ;  /* 0x00002004ff0c7984 */ /* 0x000e680008000c00 */
[----:B------:R-:W2:Y:S04]  /*0b90*/  LDS.128 R8, [UR4+0x30] ;  /* 0x00003004ff087984 */ /* 0x000ea80008000c00 */
[----:B------:R-:W3:Y:S01]  /*0ba0*/  LDS.128 R16, [UR4+0x40] ;  /* 0x00004004ff107984 */ /* 0x000ee20008000c00 */
[----:B0-----:R-:W-:-:S04]  /*0bb0*/  FADD R5, R0, R5 ;  /* 0x0000000500057221 */ /* 0x001fc80000000000 */
[----:B------:R-:W-:-:S04]  /*0bc0*/  FADD R6, R5, R6 ;  /* 0x0000000605067221 */ /* 0x000fc80000000000 */
[----:B------:R-:W-:-:S04]  /*0bd0*/  FADD R7, R6, R7 ;  /* 0x0000000706077221 */ /* 0x000fc80000000000 */
[----:B-1----:R-:W-:-:S04]  /*0be0*/  FADD R12, R7, R12 ;  /* 0x0000000c070c7221 */ /* 0x002fc80000000000 */
[----:B------:R-:W-:-:S04]  /*0bf0*/  FADD R13, R12, R13 ;  /* 0x0000000d0c0d7221 */ /* 0x000fc80000000000 */
[----:B------:R-:W-:-:S04]  /*0c00*/  FADD R14, R13, R14 ;  /* 0x0000000e0d0e7221 */ /* 0x000fc80000000000 */
[----:B------:R-:W-:-:S04]  /*0c10*/  FADD R15, R14, R15 ;  /* 0x0000000f0e0f7221 */ /* 0x000fc80000000000 */
[----:B--2---:R-:W-:-:S04]  /*0c20*/  FADD R8, R15, R8 ;  /* 0x000000080f087221 */ /* 0x004fc80000000000 */
[----:B------:R-:W-:-:S04]  /*0c30*/  FADD R9, R8, R9 ;  /* 0x0000000908097221 */ /* 0x000fc80000000000 */
[----:B------:R-:W-:-:S04]  /*0c40*/  FADD R10, R9, R10 ;  /* 0x0000000a090a7221 */ /* 0x000fc80000000000 */
[----:B------:R-:W-:-:S04]  /*0c50*/  FADD R11, R10, R11 ;  /* 0x0000000b0a0b7221 */ /* 0x000fc80000000000 */
[----:B---3--:R-:W-:-:S04]  /*0c60*/  FADD R16, R11, R16 ;  /* 0x000000100b107221 */ /* 0x008fc80000000000 */
[----:B------:R-:W-:-:S04]  /*0c70*/  FADD R17, R16, R17 ;  /* 0x0000001110117221 */ /* 0x000fc80000000000 */
[----:B------:R-:W-:-:S04]  /*0c80*/  FADD R18, R17, R18 ;  /* 0x0000001211127221 */ /* 0x000fc80000000000 */
[----:B------:R-:W-:Y:S01]  /*0c90*/  FADD R0, R18, R19 ;  /* 0x0000001312007221 */ /* 0x000fe20000000000 */
[----:B------:R-:W-:Y:S06]  /*0ca0*/  BRA `(.L_x_344) ;  /* 0x0000003400707947 */ /* 0x000fec0003800000 */
.L_x_343:
        /* <DEDUP_REMOVED lines=23> */
[-C--:B------:R-:W-:Y:S02]  /*0e20*/  ISETP.GT.AND P0, PT, R5, R4.reuse, PT ;  /* 0x000000040500720c */ /* 0x080fe40003f04270 */
[----:B------:R-:W-:Y:S02]  /*0e30*/  IADD3 R5, PT, PT, R9, 0x10, RZ ;  /* 0x0000001009057810 */ /* 0x000fe40007ffe0ff */
        /* <DEDUP_REMOVED lines=20> */
[----:B------:R-:W0:Y:S04]  /*0f80*/  LDS.128 R16, [UR4+0x10] ;  /* 0x00001004ff107984 */ /* 0x000e280008000c00 */
[----:B----4-:R-:W1:Y:S04]  /*0f90*/  LDS.128 R4, [UR4+0x20] ;  /* 0x00002004ff047984 */ /* 0x010e680008000c00 */
[----:B------:R-:W2:Y:S04]  /*0fa0*/  LDS.128 R8, [UR4+0x30] ;  /* 0x00003004ff087984 */ /* 0x000ea80008000c00 */
[----:B------:R-:W3:Y:S01]  /*0fb0*/  LDS.128 R12, [UR4+0x40] ;  /* 0x00004004ff0c7984 */ /* 0x000ee20008000c00 */
[----:B0-----:R-:W-:Y:S01]  /*0fc0*/  @P2 FADD R0, R0, R17 ;  /* 0x0000001100002221 */ /* 0x001fe20000000000 */
[----:B------:R-:W-:-:S03]  /*0fd0*/  ISETP.GT.AND P2, PT, R3, 0x80, PT ;  /* 0x000000800300780c */ /* 0x000fc60003f44270 */
[----:B------:R-:W-:Y:S01]  /*0fe0*/  @P3 FADD R0, R0, R18 ;  /* 0x0000001200003221 */ /* 0x000fe20000000000 */
[----:B------:R-:W-:-:S03]  /*0ff0*/  ISETP.GT.AND P3, PT, R3, 0xa0, PT ;  /* 0x000000a00300780c */ /* 0x000fc60003f64270 */
[----:B------:R-:W-:Y:S01]  /*1000*/  @P1 FADD R0, R0, R19 ;  /* 0x0000001300001221 */ /* 0x000fe20000000000 */
[----:B------:R-:W-:-:S05]  /*1010*/  ISETP.GT.AND P1, PT, R3, 0xe0, PT ;  /* 0x000000e00300780c */ /* 0x000fca0003f24270 */
[----:B-1----:R-:W-:Y:S01]  /*1020*/  @P2 FADD R0, R0, R4 ;  /* 0x0000000400002221 */ /* 0x002fe20000000000 */
[----:B------:R-:W-:-:S03]  /*1030*/  ISETP.GT.AND P2, PT, R3, 0x100, PT ;  /* 0x000001000300780c */ /* 0x000fc60003f44270 */
[----:B------:R-:W-:Y:S01]  /*1040*/  @P3 FADD R0, R0, R5 ;  /* 0x0000000500003221 */ /* 0x000fe20000000000 */
[----:B------:R-:W-:-:S03]  /*1050*/  ISETP.GT.AND P3, PT, R3, 0x120, PT ;  /* 0x000001200300780c */ /* 0x000fc60003f64270 */
[----:B------:R-:W-:Y:S01]  /*1060*/  @P4 FADD R0, R0, R6 ;  /* 0x0000000600004221 */ /* 0x000fe20000000000 */
[----:B------:R-:W-:-:S03]  /*1070*/  ISETP.GT.AND P4, PT, R3, 0x140, PT ;  /* 0x000001400300780c */ /* 0x000fc60003f84270 */
[----:B------:R-:W-:Y:S01]  /*1080*/  @P1 FADD R0, R0, R7 ;  /* 0x0000000700001221 */ /* 0x000fe20000000000 */
[----:B------:R-:W-:-:S03]  /*1090*/  ISETP.GT.AND P1, PT, R3, 0x160, PT ;  /* 0x000001600300780c */ /* 0x000fc60003f24270 */
[----:B--2---:R-:W-:Y:S01]  /*10a0*/  @P2 FADD R0, R0, R8 ;  /* 0x0000000800002221 */ /* 0x004fe20000000000 */
[----:B------:R-:W-:-:S03]  /*10b0*/  ISETP.GT.AND P2, PT, R3, 0x180, PT ;  /* 0x000001800300780c */ /* 0x000fc60003f44270 */
[----:B------:R-:W-:Y:S01]  /*10c0*/  @P3 FADD R0, R0, R9 ;  /* 0x0000000900003221 */ /* 0x000fe20000000000 */
[----:B------:R-:W-:-:S03]  /*10d0*/  ISETP.GT.AND P3, PT, R3, 0x1a0, PT ;  /* 0x000001a00300780c */ /* 0x000fc60003f64270 */
[----:B------:R-:W-:Y:S01]  /*10e0*/  @P4 FADD R0, R0, R10 ;  /* 0x0000000a00004221 */ /* 0x000fe20000000000 */
[----:B------:R-:W-:-:S03]  /*10f0*/  ISETP.GT.AND P4, PT, R3, 0x1c0, PT ;  /* 0x000001c00300780c */ /* 0x000fc60003f84270 */
[----:B------:R-:W-:Y:S01]  /*1100*/  @P1 FADD R0, R0, R11 ;  /* 0x0000000b00001221 */ /* 0x000fe20000000000 */
[----:B------:R-:W-:-:S03]  /*1110*/  ISETP.GT.AND P1, PT, R3, 0x1e0, PT ;  /* 0x000001e00300780c */ /* 0x000fc60003f24270 */
[----:B---3--:R-:W-:-:S04]  /*1120*/  @P2 FADD R0, R0, R12 ;  /* 0x0000000c00002221 */ /* 0x008fc80000000000 */
[----:B------:R-:W-:-:S04]  /*1130*/  @P3 FADD R0, R0, R13 ;  /* 0x0000000d00003221 */ /* 0x000fc80000000000 */
[----:B------:R-:W-:-:S04]  /*1140*/  @P4 FADD R0, R0, R14 ;  /* 0x0000000e00004221 */ /* 0x000fc80000000000 */
[----:B------:R-:W-:Y:S01]  /*1150*/  @P1 FADD R0, R0, R15 ;  /* 0x0000000f00001221 */ /* 0x000fe20000000000 */
[----:B------:R-:W-:Y:S06]  /*1160*/  BRA `(.L_x_344) ;  /* 0x0000003000407947 */ /* 0x000fec0003800000 */
.L_x_330:
[----:B------:R-:W0:Y:S01]  /*1170*/  S2R R2, SR_TID.X ;  /* 0x0000000000027919 */ /* 0x000e220000002100 */
[----:B------:R-:W1:Y:S01]  /*1180*/  LDC.64 R4, c[0x0][0x380] ;  /* 0x0000e000ff047b82 */ /* 0x000e620000000a00 */
[----:B0-----:R-:W-:-:S05]  /*1190*/  SHF.L.U32 R7, R2, 0x1, RZ ;  /* 0x0000000102077819 */ /* 0x001fca00000006ff */
[----:B-1----:R-:W-:-:S05]  /*11a0*/  IMAD.WIDE.U32 R4, R7, 0x4, R4 ;  /* 0x0000000407047825 */ /* 0x002fca00078e0004 */
[----:B------:R-:W2:Y:S04]  /*11b0*/  LDG.E.64.CONSTANT R14, desc[UR6][R4.64] ;  /* 0x00000006040e7981 */ /* 0x000ea8000c1e9b00 */
[----:B------:R-:W3:Y:S04]  /*11c0*/  LDG.E.64.CONSTANT R16, desc[UR6][R4.64+0x1000] ;  /* 0x0010000604107981 */ /* 0x000ee8000c1e9b00 */
[----:B------:R-:W4:Y:S04]  /*11d0*/  LDG.E.64.CONSTANT R18, desc[UR6][R4.64+0x2000] ;  /* 0x0020000604127981 */ /* 0x000f28000c1e9b00 */
[----:B------:R-:W5:Y:S04]  /*11e0*/  LDG.E.64.CONSTANT R20, desc[UR6][R4.64+0x3000] ;  /* 0x0030000604147981 */ /* 0x000f68000c1e9b00 */
[----:B------:R-:W5:Y:S04]  /*11f0*/  LDG.E.64.CONSTANT R12, desc[UR6][R4.64+0x4000] ;  /* 0x00400006040c7981 */ /* 0x000f68000c1e9b00 */
[----:B------:R-:W5:Y:S04]  /*1200*/  LDG.E.64.CONSTANT R10, desc[UR6][R4.64+0x5000] ;  /* 0x00500006040a7981 */ /* 0x000f68000c1e9b00 */
[----:B------:R-:W5:Y:S04]  /*1210*/  LDG.E.64.CONSTANT R6, desc[UR6][R4.64+0x6000] ;  /* 0x0060000604067981 */ /* 0x000f68000c1e9b00 */
[----:B------:R-:W5:Y:S01]  /*1220*/  LDG.E.64.CONSTANT R8, desc[UR6][R4.64+0x7000] ;  /* 0x0070000604087981 */ /* 0x000f62000c1e9b00 */
[----:B------:R-:W-:Y:S01]  /*1230*/  ISETP.GE.U32.AND P0, PT, R3, 0x4000, PT ;  /* 0x000040000300780c */ /* 0x000fe20003f06070 */
[----:B--2---:R-:W-:Y:S01]  /*1240*/  FADD R14, R14, R15 ;  /* 0x0000000f0e0e7221 */ /* 0x004fe20000000000 */
[----:B---3--:R-:W-:Y:S01]  /*1250*/  FADD R17, R16, R17 ;  /* 0x0000001110117221 */ /* 0x008fe20000000000 */
[----:B----4-:R-:W-:-:S03]  /*1260*/  FADD R18, R18, R19 ;  /* 0x0000001312127221 */ /* 0x010fc60000000000 */
[----:B------:R-:W-:Y:S01]  /*1270*/  FADD R14, R14, R17 ;  /* 0x000000110e0e7221 */ /* 0x000fe20000000000 */
[----:B-----5:R-:W-:Y:S01]  /*1280*/  FADD R21, R20, R21 ;  /* 0x0000001514157221 */ /* 0x020fe20000000000 */
[----:B------:R-:W-:Y:S02]  /*1290*/  HFMA2 R20, -RZ, RZ, 0, 0.0078125 ;  /* 0x00002000ff147431 */ /* 0x000fe400000001ff */
[----:B------:R-:W-:Y:S01]  /*12a0*/  FADD R12, R12, R13 ;  /* 0x0000000d0c0c7221 */ /* 0x000fe20000000000 */
[----:B------:R-:W-:Y:S01]  /*12b0*/  FADD R21, R18, R21 ;  /* 0x0000001512157221 */ /* 0x000fe20000000000 */
[----:B------:R-:W-:-:S03]  /*12c0*/  FADD R11, R10, R11 ;  /* 0x0000000b0a0b7221 */ /* 0x000fc60000000000 */
[----:B------:R-:W-:Y:S01]  /*12d0*/  FADD R14, R14, R21 ;  /* 0x000000150e0e7221 */ /* 0x000fe20000000000 */
[----:B------:R-:W-:Y:S01]  /*12e0*/  FADD R6, R6, R7 ;  /* 0x0000000706067221 */ /* 0x000fe20000000000 */
[----:B------:R-:W-:Y:S01]  /*12f0*/  FADD R11, R12, R11 ;  /* 0x0000000b0c0b7221 */ /* 0x000fe20000000000 */
[----:B------:R-:W-:-:S04]  /*1300*/  FADD R9, R8, R9 ;  /* 0x0000000908097221 */ /* 0x000fc80000000000 */
[----:B------:R-:W-:-:S04]  /*1310*/  FADD R6, R6, R9 ;  /* 0x0000000906067221 */ /* 0x000fc80000000000 */
[----:B------:R-:W-:-:S04]  /*1320*/  FADD R11, R11, R6 ;  /* 0x000000060b0b7221 */ /* 0x000fc80000000000 */
[----:B------:R-:W-:Y:S01]  /*1330*/  FADD R0, R14, R11 ;  /* 0x0000000b0e007221 */ /* 0x000fe20000000000 */
[----:B------:R-:W-:Y:S06]  /*1340*/  @!P0 BRA `(.L_x_345) ;  /* 0x00000000008c8947 */ /* 0x000fec0003800000 */
[----:B------:R-:W0:Y:S01]  /*1350*/  LDC R24, c[0x0][0x390] ;  /* 0x0000e400ff187b82 */ /* 0x000e220000000800 */
[----:B------:R-:W-:Y:S02]  /*1360*/  IADD3 R21, PT, PT, R3, -0x2000, RZ ;  /* 0xffffe00003157810 */ /* 0x000fe40007ffe0ff */
[----:B------:R-:W-:-:S07]  /*1370*/  MOV R20, 0x2000 ;  /* 0x0000200000147802 */ /* 0x000fce0000000f00 */
.L_x_347:
[----:B------:R-:W-:-:S05]  /*1380*/  IMAD.WIDE R26, R20, 0x4, R4 ;  /* 0x00000004141a7825 */ /* 0x000fca00078e0204 */
[----:B------:R-:W2:Y:S04]  /*1390*/  LDG.E.64.CONSTANT R14, desc[UR6][R26.64+0x6000] ;  /* 0x006000061a0e7981 */ /* 0x000ea8000c1e9b00 */
[----:B------:R-:W2:Y:S04]  /*13a0*/  LDG.E.64.CONSTANT R6, desc[UR6][R26.64+0x7000] ;  /* 0x007000061a067981 */ /* 0x000ea8000c1e9b00 */
[----:B------:R-:W3:Y:S04]  /*13b0*/  LDG.E.64.CONSTANT R22, desc[UR6][R26.64] ;  /* 0x000000061a167981 */ /* 0x000ee8000c1e9b00 */
[----:B------:R-:W4:Y:S04]  /*13c0*/  LDG.E.64.CONSTANT R18, desc[UR6][R26.64+0x1000] ;  /* 0x001000061a127981 */ /* 0x000f28000c1e9b00 */
[----:B------:R-:W5:Y:S04]  /*13d0*/  LDG.E.64.CONSTANT R16, desc[UR6][R26.64+0x2000] ;  /* 0x002000061a107981 */ /* 0x000f68000c1e9b00 */
[----:B------:R-:W5:Y:S04]  /*13e0*/  LDG.E.64.CONSTANT R12, desc[UR6][R26.64+0x3000] ;  /* 0x003000061a0c7981 */ /* 0x000f68000c1e9b00 */
[----:B------:R-:W5:Y:S04]  /*13f0*/  LDG.E.64.CONSTANT R10, desc[UR6][R26.64+0x4000] ;  /* 0x004000061a0a7981 */ /* 0x000f68000c1e9b00 */
[----:B------:R-:W5:Y:S01]  /*1400*/  LDG.E.64.CONSTANT R8, desc[UR6][R26.64+0x5000] ;  /* 0x005000061a087981 */ /* 0x000f62000c1e9b00 */
[----:B0-----:R-:W-:Y:S01]  /*1410*/  MOV R3, R24 ;  /* 0x0000001800037202 */ /* 0x001fe20000000f00 */
[----:B--2---:R-:W-:-:S03]  /*1420*/  FADD R15, R15, R6 ;  /* 0x000000060f0f7221 */ /* 0x004fc60000000000 */
[----:B------:R-:W-:Y:S01]  /*1430*/  IADD3 R6, PT, PT, -R20, R3, RZ ;  /* 0x0000000314067210 */ /* 0x000fe20007ffe1ff */
[----:B---3--:R-:W-:-:S03]  /*1440*/  FADD R0, R22, R0 ;  /* 0x0000000016007221 */ /* 0x008fc60000000000 */
[----:B------:R-:W-:Y:S01]  /*1450*/  ISETP.GE.AND P0, PT, R6, 0x2000, PT ;  /* 0x000020000600780c */ /* 0x000fe20003f06270 */
[----:B----4-:R-:W-:Y:S01]  /*1460*/  FADD R23, R23, R18 ;  /* 0x0000001217177221 */ /* 0x010fe20000000000 */
[----:B-----5:R-:W-:Y:S01]  /*1470*/  FADD R18, R19, R16 ;  /* 0x0000001013127221 */ /* 0x020fe20000000000 */
[----:B------:R-:W-:Y:S01]  /*1480*/  FADD R17, R17, R12 ;  /* 0x0000000c11117221 */ /* 0x000fe20000000000 */
[----:B------:R-:W-:Y:S01]  /*1490*/  FADD R12, R13, R10 ;  /* 0x0000000a0d0c7221 */ /* 0x000fe20000000000 */
[----:B------:R-:W-:Y:S01]  /*14a0*/  FADD R11, R11, R8 ;  /* 0x000000080b0b7221 */ /* 0x000fe20000000000 */
[----:B------:R-:W-:Y:S01]  /*14b0*/  FADD R8, R9, R14 ;  /* 0x0000000e09087221 */ /* 0x000fe20000000000 */
[----:B------:R-:W-:Y:S01]  /*14c0*/  FADD R0, R0, R23 ;  /* 0x0000001700007221 */ /* 0x000fe20000000000 */
[----:B------:R-:W-:Y:S01]  /*14d0*/  FADD R17, R18, R17 ;  /* 0x0000001112117221 */ /* 0x000fe20000000000 */
[----:B------:R-:W-:Y:S01]  /*14e0*/  FADD R11, R12, R11 ;  /* 0x0000000b0c0b7221 */ /* 0x000fe20000000000 */
[----:B------:R-:W-:-:S02]  /*14f0*/  FADD R8, R8, R15 ;  /* 0x0000000f08087221 */ /* 0x000fc40000000000 */
[----:B------:R-:W-:Y:S02]  /*1500*/  FADD R0, R0, R17 ;  /* 0x0000001100007221 */ /* 0x000fe40000000000 */
[----:B------:R-:W-:-:S04]  /*1510*/  FADD R11, R11, R8 ;  /* 0x000000080b0b7221 */ /* 0x000fc80000000000 */
[----:B------:R-:W-:-:S04]  /*1520*/  FADD R11, R0, R11 ;  /* 0x0000000b000b7221 */ /* 0x000fc80000000000 */
[----:B------:R-:W-:Y:S01]  /*1530*/  FADD R0, R7, R11 ;  /* 0x0000000b07007221 */ /* 0x000fe20000000000 */
[----:B------:R-:W-:Y:S06]  /*1540*/  @!P0 BRA `(.L_x_346) ;  /* 0x0000000800308947 */ /* 0x000fec0003800000 */
[----:B------:R-:W-:-:S04]  /*1550*/  IADD3 R20, PT, PT, R20, 0x2000, RZ ;  /* 0x0000200014147810 */ /* 0x000fc80007ffe0ff */
[----:B------:R-:W-:-:S13]  /*1560*/  ISETP.GT.AND P0, PT, R20, R21, PT ;  /* 0x000000151400720c */ /* 0x000fda0003f04270 */
[----:B------:R-:W-:Y:S05]  /*1570*/  @!P0 BRA `(.L_x_347) ;  /* 0xfffffffc00808947 */ /* 0x000fea000383ffff */
.L_x_345:
        /* <DEDUP_REMOVED lines=20> */
.L_x_351:
        /* <DEDUP_REMOVED lines=8> */
.L_x_350:
[----:B------:R-:W-:Y:S05]  /*1740*/  BSYNC.RECONVERGENT B2 ;  /* 0x0000000000027941 */ /* 0x000fea0003800200 */
.L_x_349:
[----:B------:R-:W-:Y:S05]  /*1750*/  @!P1 BRA `(.L_x_348) ;  /* 0x0000000400a89947 */ /* 0x000fea0003800000 */
[----:B------:R-:W0:Y:S01]  /*1760*/  LDCU.64 UR4, c[0x0][0x380] ;  /* 0x00007000ff0477ac */ /* 0x000e220008000a00 */
[----:B------:R-:W-:Y:S01]  /*1770*/  IADD3 R5, PT, PT, R11, -R10, RZ ;  /* 0x8000000a0b057210 */ /* 0x000fe20007ffe0ff */
[----:B------:R-:W-:Y:S01]  /*1780*/  BSSY.RECONVERGENT B2, `(.L_x_352) ;  /* 0x000003b000027945 */ /* 0x000fe20003800200 */
[----:B------:R-:W-:Y:S02]  /*1790*/  IADD3 R3, P0, PT, R10, R20, RZ ;  /* 0x000000140a037210 */ /* 0x000fe40007f1e0ff */
[----:B------:R-:W-:Y:S02]  /*17a0*/  ISETP.GT.AND P1, PT, R5, 0x1800, PT ;  /* 0x000018000500780c */ /* 0x000fe40003f24270 */
[----:B------:R-:W-:Y:S02]  /*17b0*/  IADD3.X R6, PT, PT, RZ, RZ, RZ, P0, !PT ;  /* 0x000000ffff067210 */ /* 0x000fe400007fe4ff */
[----:B0-----:R-:W-:-:S04]  /*17c0*/  LEA R4, P0, R3, UR4, 0x2 ;  /* 0x0000000403047c11 */ /* 0x001fc8000f8010ff */
[----:B------:R-:W-:Y:S02]  /*17d0*/  LEA.HI.X R3, R3, UR5, R6, 0x2, P0 ;  /* 0x0000000503037c11 */ /* 0x000fe400080f1406 */
[----:B------:R-:W-:-:S04]  /*17e0*/  IADD3 R4, P0, PT, R4, 0x1000, RZ ;  /* 0x0000100004047810 */ /* 0x000fc80007f1e0ff */
[----:B------:R-:W-:Y:S02]  /*17f0*/  IADD3.X R5, PT, PT, RZ, R3, RZ, P0, !PT ;  /* 0x00000003ff057210 */ /* 0x000fe400007fe4ff */
[----:B------:R-:W-:Y:S02]  /*1800*/  PLOP3.LUT P0, PT, PT, PT, PT, 0x80, 0x8 ;  /* 0x000000000008781c */ /* 0x000fe40003f0f070 */
[----:B------:R-:W-:Y:S01]  /*1810*/  IADD3 R3, PT, PT, R10, R20, RZ ;  /* 0x000000140a037210 */ /* 0x000fe20007ffe0ff */
[----:B------:R-:W-:Y:S10]  /*1820*/  @!P1 BRA `(.L_x_353) ;  /* 0x0000000000c09947 */ /* 0x000ff40003800000 */
[----:B------:R-:W-:Y:S02]  /*1830*/  PLOP3.LUT P0, PT, PT, PT, PT, 0x8, 0x80 ;  /* 0x000000000080781c */ /* 0x000fe40003f0e170 */
[----:B------:R-:W-:-:S11]  /*1840*/  IADD3 R13, PT, PT, R11, -0x1800, RZ ;  /* 0xffffe8000b0d7810 */ /* 0x000fd60007ffe0ff */
.L_x_354:
        /* <DEDUP_REMOVED lines=46> */
.L_x_353:
[----:B------:R-:W-:Y:S05]  /*1b30*/  BSYNC.RECONVERGENT B2 ;  /* 0x0000000000027941 */ /* 0x000fea0003800200 */
.L_x_352:
        /* <DEDUP_REMOVED lines=31> */
.L_x_356:
[----:B------:R-:W-:Y:S05]  /*1d30*/  BSYNC.RECONVERGENT B2 ;  /* 0x0000000000027941 */ /* 0x000fea0003800200 */
.L_x_355:
        /* <DEDUP_REMOVED lines=9> */
[----:B----4-:R-:W-:-:S04]  /*1dd0*/  FADD R0, R0, R3 ;  /* 0x0000000300007221 */ /* 0x010fc80000000000 */
[----:B--2---:R-:W-:-:S04]  /*1de0*/  FADD R0, R0, R9 ;  /* 0x0000000900007221 */ /* 0x004fc80000000000 */
[----:B---3--:R-:W-:-:S07]  /*1df0*/  FADD R0, R0, R11 ;  /* 0x0000000b00007221 */ /* 0x008fce0000000000 */
.L_x_348:
[----:B------:R-:W-:Y:S05]  /*1e00*/  BSYNC.RECONVERGENT B1 ;  /* 0x0000000000017941 */ /* 0x000fea0003800200 */
.L_x_346:
        /* <DEDUP_REMOVED lines=32> */
[----:B---3--:R-:W0:Y:S04]  /*2010*/  LDS.128 R4, [UR4+0x10] ;  /* 0x00001004ff047984 */ /* 0x008e280008000c00 */
        /* <DEDUP_REMOVED lines=19> */
.L_x_329:
        /* <DEDUP_REMOVED lines=12> */
.L_x_359:
[----:B------:R-:W-:Y:S05]  /*2210*/  BSYNC.RECONVERGENT B1 ;  /* 0x0000000000017941 */ /* 0x000fea0003800200 */
.L_x_358:
        /* <DEDUP_REMOVED lines=16> */
.L_x_364:
        /* <DEDUP_REMOVED lines=9> */
.L_x_363:
[----:B------:R-:W-:Y:S05]  /*23b0*/  BSYNC.RECONVERGENT B2 ;  /* 0x0000000000027941 */ /* 0x000fea0003800200 */
.L_x_362:
        /* <DEDUP_REMOVED lines=8> */
.L_x_367:
        /* <DEDUP_REMOVED lines=43> */
.L_x_366:
[----:B------:R-:W-:Y:S05]  /*26f0*/  BSYNC.RECONVERGENT B2 ;  /* 0x0000000000027941 */ /* 0x000fea0003800200 */
.L_x_365:
        /* <DEDUP_REMOVED lines=26> */
.L_x_369:
[----:B------:R-:W-:Y:S05]  /*28a0*/  BSYNC.RECONVERGENT B2 ;  /* 0x0000000000027941 */ /* 0x000fea0003800200 */
.L_x_368:
        /* <DEDUP_REMOVED lines=12> */
.L_x_361:
[----:B------:R-:W-:Y:S05]  /*2970*/  BSYNC.RECONVERGENT B1 ;  /* 0x0000000000017941 */ /* 0x000fea0003800200 */
.L_x_360:
[----:B------:R-:W-:Y:S02]  /*2980*/  ISETP.GE.AND P0, PT, R3, 0x200, PT ;  /* 0x000002000300780c */ /* 0x000fe40003f06270 */
[----:B0----5:R-:W-:-:S11]  /*2990*/  MOV R5, R0 ;  /* 0x0000000000057202 */ /* 0x021fd60000000f00 */
[----:B------:R-:W-:Y:S05]  /*29a0*/  @!P0 BRA `(.L_x_370) ;  /* 0x0000000000d08947 */ /* 0x000fea0003800000 */
[----:B------:R-:W0:Y:S01]  /*29b0*/  S2R R7, SR_LANEID ;  /* 0x0000000000077919 */ /* 0x000e220000000000 */
[----:B------:R-:W1:Y:S02]  /*29c0*/  SHFL.DOWN PT, R0, R5, 0x1, 0x1f ;  /* 0x08201f0005007f89 */ /* 0x000e6400000e0000 */
[----:B-1----:R-:W-:Y:S01]  /*29d0*/  FADD R0, R0, R5 ;  /* 0x0000000500007221 */ /* 0x002fe20000000000 */
[C---:B0-----:R-:W-:Y:S02]  /*29e0*/  ISETP.GT.AND P0, PT, R7.reuse, 0x1e, PT ;  /* 0x0000001e0700780c */ /* 0x041fe40003f04270 */
[----:B------:R-:W-:Y:S02]  /*29f0*/  ISETP.NE.AND P1, PT, R7, RZ, PT ;  /* 0x000000ff0700720c */ /* 0x000fe40003f25270 */
[----:B------:R-:W-:Y:S02]  /*2a00*/  FSEL R0, R5, R0, P0 ;  /* 0x0000000005007208 */ /* 0x000fe40000000000 */
[----:B------:R-:W-:-:S03]  /*2a10*/  ISETP.GT.AND P0, PT, R7, 0x1d, PT ;  /* 0x0000001d0700780c */ /* 0x000fc60003f04270 */
[----:B------:R-:W0:Y:S06]  /*2a20*/  SHFL.DOWN PT, R3, R0, 0x2, 0x1f ;  /* 0x08401f0000037f89 */ /* 0x000e2c00000e0000 */
        /* <DEDUP_REMOVED lines=24> */
[----:B--2---:R-:W0:Y:S04]  /*2bb0*/  LDS.128 R4, [UR4+0x10] ;  /* 0x00001004ff047984 */ /* 0x004e280008000c00 */
        /* <DEDUP_REMOVED lines=19> */
.L_x_370:
[----:B------:R-:W0:Y:S01]  /*2cf0*/  S2R R4, SR_LANEID ;  /* 0x0000000000047919 */ /* 0x000e220000000000 */
[----:B------:R-:W-:-:S04]  /*2d00*/  LOP3.LUT R0, R2, 0x3e0, RZ, 0xc0, !PT ;  /* 0x000003e002007812 */ /* 0x000fc800078ec0ff */
[----:B------:R-:W-:Y:S02]  /*2d10*/  IADD3 R6, PT, PT, R0, 0x20, RZ ;  /* 0x0000002000067810 */ /* 0x000fe40007ffe0ff */
[----:B------:R-:W-:Y:S02]  /*2d20*/  LOP3.LUT R0, RZ, R0, RZ, 0x33, !PT ;  /* 0x00000000ff007212 */ /* 0x000fe400078e33ff */
[-C--:B------:R-:W-:Y:S02]  /*2d30*/  ISETP.GT.AND P0, PT, R6, R3.reuse, PT ;  /* 0x000000030600720c */ /* 0x080fe40003f04270 */
[----:B------:R-:W-:-:S04]  /*2d40*/  IADD3 R0, PT, PT, R0, R3, RZ ;  /* 0x0000000300007210 */ /* 0x000fc80007ffe0ff */
[----:B------:R-:W-:-:S05]  /*2d50*/  SEL R6, R0, 0x1f, P0 ;  /* 0x0000001f00067807 */ /* 0x000fca0000000000 */
[----:B------:R-:W1:Y:S01]  /*2d60*/  SHFL.DOWN PT, R0, R5, 0x1, R6 ;  /* 0x0820000005007989 */ /* 0x000e6200000e0006 */
[C---:B0-----:R-:W-:Y:S02]  /*2d70*/  ISETP.GE.AND P0, PT, R4.reuse, R6, PT ;  /* 0x000000060400720c */ /* 0x041fe40003f06270 */
[C---:B------:R-:W-:Y:S02]  /*2d80*/  IADD3 R7, PT, PT, R4.reuse, 0x2, RZ ;  /* 0x0000000204077810 */ /* 0x040fe40007ffe0ff */
[----:B------:R-:W-:-:S09]  /*2d90*/  ISETP.NE.AND P1, PT, R4, RZ, PT ;  /* 0x000000ff0400720c */ /* 0x000fd20003f25270 */
[----:B-1----:R-:W-:Y:S01]  /*2da0*/  @!P0 FADD R5, R0, R5 ;  /* 0x0000000500058221 */ /* 0x002fe20000000000 */
[-C--:B------:R-:W-:Y:S02]  /*2db0*/  ISETP.GT.AND P0, PT, R7, R6.reuse, PT ;  /* 0x000000060700720c */ /* 0x080fe40003f04270 */
[----:B------:R-:W-:Y:S01]  /*2dc0*/  IADD3 R7, PT, PT, R4, 0x4, RZ ;  /* 0x0000000404077810 */ /* 0x000fe20007ffe0ff */
[----:B------:R-:W0:Y:S01]  /*2dd0*/  @!P1 S2R R8, SR_CgaCtaId ;  /* 0x0000000000089919 */ /* 0x000e220000008800 */
        /* <DEDUP_REMOVED lines=31> */
[----:B-1----:R-:W1:Y:S04]  /*2fd0*/  LDS.128 R4, [UR4+0x20] ;  /* 0x00002004ff047984 */ /* 0x002e680008000c00 */
        /* <DEDUP_REMOVED lines=29> */
.L_x_357:
        /* <DEDUP_REMOVED lines=28> */
[----:B------:R-:W-:Y:S02]  /*3370*/  HFMA2 R11, -RZ, RZ, 0, 0.0078125 ;  /* 0x00002000ff0b7431 */ /* 0x000fe400000001ff */
        /* <DEDUP_REMOVED lines=11> */
.L_x_373:
[----:B------:R-:W-:-:S05]  /*3430*/  IMAD.WIDE R2, R11, 0x4, R4 ;  /* 0x000000040b027825 */ /* 0x000fca00078e0204 */
        /* <DEDUP_REMOVED lines=15> */
[----:B------:R0:W5:Y:S02]  /*3530*/  LDG.E.CONSTANT R18, desc[UR6][R2.64+0x7800] ;  /* 0x0078000602127981 */ /* 0x000164000c1e9900 */
[----:B0-----:R-:W-:-:S04]  /*3540*/  MOV R3, R7 ;  /* 0x0000000700037202 */ /* 0x001fc80000000f00 */
[----:B------:R-:W-:-:S04]  /*3550*/  IADD3 R2, PT, PT, -R11, R3, RZ ;  /* 0x000000030b027210 */ /* 0x000fc80007ffe1ff */
[----:B------:R-:W-:Y:S01]  /*3560*/  ISETP.GE.AND P0, PT, R2, 0x2000, PT ;  /* 0x000020000200780c */ /* 0x000fe20003f06270 */
        /* <DEDUP_REMOVED lines=17> */
[----:B------:R-:W-:-:S04]  /*3680*/  IADD3 R11, PT, PT, R11, 0x2000, RZ ;  /* 0x000020000b0b7810 */ /* 0x000fc80007ffe0ff */
[----:B------:R-:W-:-:S13]  /*3690*/  ISETP.GT.AND P0, PT, R11, R6, PT ;  /* 0x000000060b00720c */ /* 0x000fda0003f04270 */
[----:B------:R-:W-:Y:S05]  /*36a0*/  @!P0 BRA `(.L_x_373) ;  /* 0xfffffffc00608947 */ /* 0x000fea000383ffff */
.L_x_371:
        /* <DEDUP_REMOVED lines=20> */
.L_x_377:
        /* <DEDUP_REMOVED lines=8> */
.L_x_376:
[----:B------:R-:W-:Y:S05]  /*3870*/  BSYNC.RECONVERGENT B2 ;  /* 0x0000000000027941 */ /* 0x000fea0003800200 */
.L_x_375:
        /* <DEDUP_REMOVED lines=16> */
.L_x_380:
        /* <DEDUP_REMOVED lines=46> */
.L_x_379:
[----:B------:R-:W-:Y:S05]  /*3c60*/  BSYNC.RECONVERGENT B2 ;  /* 0x0000000000027941 */ /* 0x000fea0003800200 */
.L_x_378:
        /* <DEDUP_REMOVED lines=31> */
.L_x_382:
[----:B------:R-:W-:Y:S05]  /*3e60*/  BSYNC.RECONVERGENT B2 ;  /* 0x0000000000027941 */ /* 0x000fea0003800200 */
.L_x_381:
        /* <DEDUP_REMOVED lines=12> */
.L_x_374:
[----:B------:R-:W-:Y:S05]  /*3f30*/  BSYNC.RECONVERGENT B1 ;  /* 0x0000000000017941 */ /* 0x000fea0003800200 */
.L_x_372:
        /* <DEDUP_REMOVED lines=50> */
[----:B------:R-:W-:-:S07]  /*4260*/  FADD R0, R18, R19 ;  /* 0x0000001312007221 */ /* 0x000fce0000000000 */
.L_x_344:
[----:B------:R-:W-:Y:S05]  /*4270*/  BSYNC.RECONVERGENT B0 ;  /* 0x0000000000007941 */ /* 0x000fea0003800200 */
.L_x_328:
[----:B------:R-:W-:Y:S05]  /*4280*/  @P0 EXIT ;  /* 0x000000000000094d */ /* 0x000fea0003800000 */
[----:B0-23--:R-:W0:Y:S01]  /*4290*/  LDC.64 R2, c[0x0][0x388] ;  /* 0x0000e200ff027b82 */ /* 0x00de220000000a00 */
[----:B------:R-:W4:Y:S02]  /*42a0*/  LDCU UR4, c[0x0][0x398] ;  /* 0x00007300ff0477ac */ /* 0x000f240008000800 */
[----:B----4-:R-:W-:-:S05]  /*42b0*/  FADD R5, R0, UR4 ;  /* 0x0000000400057e21 */ /* 0x010fca0008000000 */
[----:B0-----:R-:W-:Y:S01]  /*42c0*/  STG.E desc[UR6][R2.64], R5 ;  /* 0x0000000502007986 */ /* 0x001fe2000c101906 */
[----:B------:R-:W-:Y:S05]  /*42d0*/  EXIT ;  /* 0x000000000000794d */ /* 0x000fea0003800000 */
.L_x_383:
        /* <DEDUP_REMOVED lines=10> */
.L_x_1387:


//--------------------- .text._ZN3cub18CUB_300001_SM_10006detail6reduce18DeviceReduceKernelINS2_10policy_hubIfjN4cuda3std3__44plusIfEEE10Policy1000EN6thrust24THRUST_300001_SM_1000_NS6detail15normal_iteratorINSD_10device_ptrIfEEEEjS9_fNS7_10__identityEEEvT0_PT3_T1_NS0_13GridEvenShareISN_EET2_T4_ --------------------------
	.section	.text._ZN3cub18CUB_300001_SM_10006detail6reduce18DeviceReduceKernelINS2_10policy_hubIfjN4cuda3std3__44plusIfEEE10Policy1000EN6thrust24THRUST_300001_SM_1000_NS6detail15normal_iteratorINSD_10device_ptrIfEEEEjS9_fNS7_10__identityEEEvT0_PT3_T1_NS0_13GridEvenShareISN_EET2_T4_,"ax",@progbits
	.align	128
        .global         _ZN3cub18CUB_300001_SM_10006detail6reduce18DeviceReduceKernelINS2_10policy_hubIfjN4cuda3std3__44plusIfEEE10Policy1000EN6thrust24THRUST_300001_SM_1000_NS6detail15normal_iteratorINSD_10device_ptrIfEEEEjS9_fNS7_10__identityEEEvT0_PT3_T1_NS0_13GridEvenShareISN_EET2_T4_
        .type           _ZN3cub18CUB_300001_SM_10006detail6reduce18DeviceReduceKernelINS2_10policy_hubIfjN4cuda3std3__44plusIfEEE10Policy1000EN6thrust24THRUST_300001_SM_1000_NS6detail15normal_iteratorINSD_10device_ptrIfEEEEjS9_fNS7_10__identityEEEvT0_PT3_T1_NS0_13GridEvenShareISN_EET2_T4_,@function
        .size           _ZN3cub18CUB_300001_SM_10006detail6reduce18DeviceReduceKernelINS2_10policy_hubIfjN4cuda3std3__44plusIfEEE10Policy1000EN6thrust24THRUST_300001_SM_1000_NS6detail15normal_iteratorINSD_10device_ptrIfEEEEjS9_fNS7_10__identityEEEvT0_PT3_T1_NS0_13GridEvenShareISN_EET2_T4_,(.L_x_1388 - _ZN3cub18CUB_300001_SM_10006detail6reduce18DeviceReduceKernelINS2_10policy_hubIfjN4cuda3std3__44plusIfEEE10Policy1000EN6thrust24THRUST_300001_SM_1000_NS6detail15normal_iteratorINSD_10device_ptrIfEEEEjS9_fNS7_10__identityEEEvT0_PT3_T1_NS0_13GridEvenShareISN_EET2_T4_)
        .other          _ZN3cub18CUB_300001_SM_10006detail6reduce18DeviceReduceKernelINS2_10policy_hubIfjN4cuda3std3__44plusIfEEE10Policy1000EN6thrust24THRUST_300001_SM_1000_NS6detail15normal_iteratorINSD_10device_ptrIfEEEEjS9_fNS7_10__identityEEEvT0_PT3_T1_NS0_13GridEvenShareISN_EET2_T4_,@"STO_CUDA_ENTRY STV_DEFAULT"
_ZN3cub18CUB_300001_SM_10006detail6reduce18DeviceReduceKernelINS2_10policy_hubIfjN4cuda3std3__44plusIfEEE10Policy1000EN6thrust24THRUST_300001_SM_1000_NS6detail15normal_iteratorINSD_10device_ptrIfEEEEjS9_fNS7_10__identityEEEvT0_PT3_T1_NS0_13GridEvenShareISN_EET2_T4_:
.text._ZN3cub18CUB_300001_SM_10006detail6reduce18DeviceReduceKernelINS2_10policy_hubIfjN4cuda3std3__44plusIfEEE10Policy1000EN6thrust24THRUST_300001_SM_1000_NS6detail15normal_iteratorINSD_10device_ptrIfEEEEjS9_fNS7_10__identityEEEvT0_PT3_T1_NS0_13GridEvenShareISN_EET2_T4_:
[----:B------:R-:W-:Y:S01]  /*0000*/  LDC R1, c[0x0][0x37c] ;  /* 0x0000df00ff017b82 */ /* 0x000fe20000000800 */
[----:B------:R-:W0:Y:S07]  /*0010*/  S2R R3, SR_CTAID.X ;  /* 0x0000000000037919 */ /* 0x000e2e0000002500 */
[----:B------:R-:W1:Y:S01]  /*0020*/  LDC.64 R6, c[0x0][0x3a8] ;  /* 0x0000ea00ff067b82 */ /* 0x000e620000000a00 */
[----:B------:R-:W2:Y:S01]  /*0030*/  LDCU.64 UR6, c[0x0][0x358] ;  /* 0x00006b00ff0677ac */ /* 0x000ea20008000a00 */
[----:B------:R-:W-:Y:S01]  /*0040*/  BSSY.RECONVERGENT B0, `(.L_x_384) ;  /* 0x000027a000007945 */ /* 0x000fe20003800200 */
[----:B-1----:R-:W-:Y:S01]  /*0050*/  SHF.L.U32 R13, R7, 0xd, RZ ;  /* 0x0000000d070d7819 */ /* 0x002fe200000006ff */
[----:B0-----:R-:W-:-:S05]  /*0060*/  IMAD R0, R3, -0x2000, R6 ;  /* 0xffffe00003007824 */ /* 0x001fca00078e0206 */
[----:B------:R-:W-:-:S13]  /*0070*/  ISETP.GT.U32.AND P0, PT, R0, 0x1fff, PT ;  /* 0x00001fff0000780c */ /* 0x000fda0003f04070 */
[----:B--2---:R-:W-:Y:S05]  /*0080*/  @P0 BRA `(.L_x_385) ;  /* 0x0000001000d40947 */ /* 0x004fea0003800000 */
[----:B------:R-:W0:Y:S01]  /*0090*/  S2R R2, SR_TID.X ;  /* 0x0000000000027919 */ /* 0x000e220000002100 */
[----:B------:R-:W-:Y:S01]  /*00a0*/  BSSY.RECONVERGENT B1, `(.L_x_386) ;  /* 0x000000a000017945 */ /* 0x000fe20003800200 */
[----:B------:R-:W-:Y:S01]  /*00b0*/  HFMA2 R15, -RZ, RZ, 0, 0 ;  /* 0x00000000ff0f7431 */ /* 0x000fe200000001ff */
[----:B0-----:R-:W-:Y:S02]  /*00c0*/  ISETP.GE.U32.AND P0, PT, R2, R0, PT ;  /* 0x000000000200720c */ /* 0x001fe40003f06070 */
[----:B------:R-:W-:-:S11]  /*00d0*/  MOV R4, R2 ;  /* 0x0000000200047202 */ /* 0x000fd60000000f00 */
[----:B------:R-:W-:Y:S05]  /*00e0*/  @P0 BRA `(.L_x_387) ;  /* 0x0000000000140947 */ /* 0x000fea0003800000 */
[----:B------:R-:W0:Y:S01]  /*00f0*/  LDC.64 R8, c[0x0][0x380] ;  /* 0x0000e000ff087b82 */ /* 0x000e220000000a00 */
[----:B------:R-:W-:-:S05]  /*0100*/  LEA R5, R3, R2, 0xd ;  /* 0x0000000203057211 */ /* 0x000fca00078e68ff */
[----:B0-----:R-:W-:-:S05]  /*0110*/  IMAD.WIDE.U32 R8, R5, 0x4, R8 ;  /* 0x0000000405087825 */ /* 0x001fca00078e0008 */
[----:B------:R0:W5:Y:S01]  /*0120*/  LDG.E R15, desc[UR6][R8.64] ;  /* 0x00000006080f7981 */ /* 0x000162000c1e1900 */
[----:B------:R-:W-:-:S07]  /*0130*/  IADD3 R4, PT, PT, R2, 0x200, RZ ;  /* 0x0000020002047810 */ /* 0x000fce0007ffe0ff */
.L_x_387:
[----:B------:R-:W-:Y:S05]  /*0140*/  BSYNC.RECONVERGENT B1 ;  /* 0x0000000000017941 */ /* 0x000fea0003800200 */
.L_x_386:
[----:B------:R-:W-:Y:S01]  /*0150*/  ISETP.GE.U32.AND P0, PT, R4, R0, PT ;  /* 0x000000000400720c */ /* 0x000fe20003f06070 */
[----:B------:R-:W-:-:S12]  /*0160*/  BSSY.RECONVERGENT B1, `(.L_x_388) ;  /* 0x00000a5000017945 */ /* 0x000fd80003800200 */
[----:B------:R-:W-:Y:S05]  /*0170*/  @P0 BRA `(.L_x_389) ;  /* 0x00000008008c0947 */ /* 0x000fea0003800000 */
[----:B------:R-:W-:Y:S01]  /*0180*/  LOP3.LUT R5, RZ, R4, RZ, 0x33, !PT ;  /* 0x00000004ff057212 */ /* 0x000fe200078e33ff */
[----:B------:R-:W-:Y:S03]  /*0190*/  BSSY.RECONVERGENT B2, `(.L_x_390) ;  /* 0x0000053000027945 */ /* 0x000fe60003800200 */
[----:B------:R-:W-:-:S05]  /*01a0*/  IADD3 R6, PT, PT, R5, R6, RZ ;  /* 0x0000000605067210 */ /* 0x000fca0007ffe0ff */
[----:B------:R-:W-:-:S05]  /*01b0*/  IMAD R6, R3, -0x2000, R6 ;  /* 0xffffe00003067824 */ /* 0x000fca00078e0206 */
[C---:B------:R-:W-:Y:S02]  /*01c0*/  ISETP.GE.U32.AND P0, PT, R6.reuse, 0x1e00, PT ;  /* 0x00001e000600780c */ /* 0x040fe40003f06070 */
[----:B------:R-:W-:-:S04]  /*01d0*/  LEA.HI R5, R6, 0x1, RZ, 0x17 ;  /* 0x0000000106057811 */ /* 0x000fc800078fb8ff */
[----:B------:R-:W-:-:S07]  /*01e0*/  LOP3.LUT R6, R5, 0xf, RZ, 0xc0, !PT ;  /* 0x0000000f05067812 */ /* 0x000fce00078ec0ff */
[----:B------:R-:W-:Y:S05]  /*01f0*/  @!P0 BRA `(.L_x_391) ;  /* 0x0000000400308947 */ /* 0x000fea0003800000 */
[----:B------:R-:W-:Y:S01]  /*0200*/  LOP3.LUT R10, R5, 0xfffff0, RZ, 0xc0, !PT ;  /* 0x00fffff0050a7812 */ /* 0x000fe200078ec0ff */
[----:B------:R-:W-:Y:S01]  /*0210*/  BSSY.RECONVERGENT B3, `(.L_x_392) ;  /* 0x0000049000037945 */ /* 0x000fe20003800200 */
[----:B0-----:R-:W-:Y:S02]  /*0220*/  LOP3.LUT R9, R4, 0x1000, RZ, 0xfc, !PT ;  /* 0x0000100004097812 */ /* 0x001fe400078efcff */
[----:B------:R-:W-:Y:S02]  /*0230*/  LEA R4, R3, R4, 0xd ;  /* 0x0000000403047211 */ /* 0x000fe400078e68ff */
[----:B------:R-:W-:-:S07]  /*0240*/  IADD3 R10, PT, PT, -R10, RZ, RZ ;  /* 0x000000ff0a0a7210 */ /* 0x000fce0007ffe1ff */
.L_x_393:
[----:B------:R-:W0:Y:S02]  /*0250*/  LDC.64 R12, c[0x0][0x380] ;  /* 0x0000e000ff0c7b82 */ /* 0x000e240000000a00 */
[----:B0-----:R-:W-:-:S05]  /*0260*/  IMAD.WIDE.U32 R22, R4, 0x4, R12 ;  /* 0x0000000404167825 */ /* 0x001fca00078e000c */
[----:B------:R0:W2:Y:S01]  /*0270*/  LDG.E R8, desc[UR6][R22.64] ;  /* 0x0000000616087981 */ /* 0x0000a2000c1e1900 */
[C---:B------:R-:W-:Y:S02]  /*0280*/  IADD3 R25, PT, PT, R4.reuse, 0x200, RZ ;  /* 0x0000020004197810 */ /* 0x040fe40007ffe0ff */
[C---:B------:R-:W-:Y:S02]  /*0290*/  IADD3 R21, PT, PT, R4.reuse, 0x400, RZ ;  /* 0x0000040004157810 */ /* 0x040fe40007ffe0ff */
[C---:B------:R-:W-:Y:S01]  /*02a0*/  IADD3 R17, PT, PT, R4.reuse, 0x600, RZ ;  /* 0x0000060004117810 */ /* 0x040fe20007ffe0ff */
[----:B------:R-:W-:Y:S01]  /*02b0*/  IMAD.WIDE.U32 R24, R25, 0x4, R12 ;  /* 0x0000000419187825 */ /* 0x000fe200078e000c */
[----:B------:R-:W-:-:S03]  /*02c0*/  IADD3 R19, PT, PT, R4, 0x800, RZ ;  /* 0x0000080004137810 */ /* 0x000fc60007ffe0ff */
[--C-:B------:R-:W-:Y:S01]  /*02d0*/  IMAD.WIDE.U32 R20, R21, 0x4, R12.reuse ;  /* 0x0000000415147825 */ /* 0x100fe200078e000c */
[----:B------:R-:W3:Y:S01]  /*02e0*/  LDG.E R7, desc[UR6][R24.64] ;  /* 0x0000000618077981 */ /* 0x000ee2000c1e1900 */
[C---:B------:R-:W-:Y:S02]  /*02f0*/  IADD3 R11, PT, PT, R4.reuse, 0xa00, RZ ;  /* 0x00000a00040b7810 */ /* 0x040fe40007ffe0ff */
[--C-:B------:R-:W-:Y:S01]  /*0300*/  IMAD.WIDE.U32 R16, R17, 0x4, R12.reuse ;  /* 0x0000000411107825 */ /* 0x100fe200078e000c */
[----:B------:R1:W4:Y:S01]  /*0310*/  LDG.E R29, desc[UR6][R20.64] ;  /* 0x00000006141d7981 */ /* 0x000322000c1e1900 */
[C---:B------:R-:W-:Y:S02]  /*0320*/  IADD3 R14, PT, PT, R4.reuse, 0xc00, RZ ;  /* 0x00000c00040e7810 */ /* 0x040fe40007ffe0ff */
[--C-:B------:R-:W-:Y:S01]  /*0330*/  IMAD.WIDE.U32 R18, R19, 0x4, R12.reuse ;  /* 0x0000000413127825 */ /* 0x100fe200078e000c */
[----:B------:R1:W4:Y:S03]  /*0340*/  LDG.E R28, desc[UR6][R16.64] ;  /* 0x00000006101c7981 */ /* 0x000326000c1e1900 */
[----:B0-----:R-:W-:Y:S01]  /*0350*/  IMAD.WIDE.U32 R22, R11, 0x4, R12 ;  /* 0x000000040b167825 */ /* 0x001fe200078e000c */
[----:B------:R-:W4:Y:S01]  /*0360*/  LDG.E R27, desc[UR6][R18.64] ;  /* 0x00000006121b7981 */ /* 0x000f22000c1e1900 */
[----:B------:R-:W-:-:S02]  /*0370*/  IADD3 R11, PT, PT, R4, 0xe00, RZ ;  /* 0x00000e00040b7810 */ /* 0x000fc40007ffe0ff */
[--C-:B-1----:R-:W-:Y:S01]  /*0380*/  IMAD.WIDE.U32 R20, R14, 0x4, R12.reuse ;  /* 0x000000040e147825 */ /* 0x102fe200078e000c */
[----:B------:R0:W4:Y:S01]  /*0390*/  LDG.E R26, desc[UR6][R22.64] ;  /* 0x00000006161a7981 */ /* 0x000122000c1e1900 */
[C---:B------:R-:W-:Y:S02]  /*03a0*/  IADD3 R14, PT, PT, R4.reuse, 0x1000, RZ ;  /* 0x00001000040e7810 */ /* 0x040fe40007ffe0ff */
[C---:B------:R-:W-:Y:S01]  /*03b0*/  IADD3 R24, PT, PT, R4.reuse, 0x1200, RZ ;  /* 0x0000120004187810 */ /* 0x040fe20007ffe0ff */
[--C-:B------:R-:W-:Y:S01]  /*03c0*/  IMAD.WIDE.U32 R16, R11, 0x4, R12.reuse ;  /* 0x000000040b107825 */ /* 0x100fe200078e000c */
[----:B------:R1:W4:Y:S01]  /*03d0*/  LDG.E R25, desc[UR6][R20.64] ;  /* 0x0000000614197981 */ /* 0x000322000c1e1900 */
[----:B------:R-:W-:Y:S02]  /*03e0*/  IADD3 R11, PT, PT, R4, 0x1400, RZ ;  /* 0x00001400040b7810 */ /* 0x000fe40007ffe0ff */
[--C-:B0-----:R-:W-:Y:S02]  /*03f0*/  IMAD.WIDE.U32 R22, R24, 0x4, R12.reuse ;  /* 0x0000000418167825 */ /* 0x101fe400078e000c */
[----:B------:R0:W4:Y:S02]  /*0400*/  LDG.E R24, desc[UR6][R16.64] ;  /* 0x0000000610187981 */ /* 0x000124000c1e1900 */
[--C-:B-1----:R-:W-:Y:S01]  /*0410*/  IMAD.WIDE.U32 R20, R14, 0x4, R12.reuse ;  /* 0x000000040e147825 */ /* 0x102fe200078e000c */
[C---:B------:R-:W-:Y:S01]  /*0420*/  IADD3 R14, PT, PT, R4.reuse, 0x1600, RZ ;  /* 0x00001600040e7810 */ /* 0x040fe20007ffe0ff */
[----:B------:R1:W4:Y:S04]  /*0430*/  LDG.E R18, desc[UR6][R22.64] ;  /* 0x0000000616127981 */ /* 0x000328000c1e1900 */
[----:B------:R1:W4:Y:S01]  /*0440*/  LDG.E R19, desc[UR6][R20.64] ;  /* 0x0000000614137981 */ /* 0x000322000c1e1900 */
[----:B0-----:R-:W-:Y:S01]  /*0450*/  IMAD.WIDE.U32 R16, R11, 0x4, R12 ;  /* 0x000000040b107825 */ /* 0x001fe200078e000c */
[----:B-1----:R-:W-:-:S04]  /*0460*/  IADD3 R23, PT, PT, R4, 0x1800, RZ ;  /* 0x0000180004177810 */ /* 0x002fc80007ffe0ff */
[----:B------:R0:W4:Y:S01]  /*0470*/  LDG.E R11, desc[UR6][R16.64] ;  /* 0x00000006100b7981 */ /* 0x000122000c1e1900 */
[C---:B------:R-:W-:Y:S01]  /*0480*/  IADD3 R21, PT, PT, R4.reuse, 0x1a00, RZ ;  /* 0x00001a0004157810 */ /* 0x040fe20007ffe0ff */
[----:B0-----:R-:W-:Y:S01]  /*0490*/  IMAD.WIDE.U32 R16, R23, 0x4, R12 ;  /* 0x0000000417107825 */ /* 0x001fe200078e000c */
[----:B------:R-:W-:-:S03]  /*04a0*/  IADD3 R23, PT, PT, R4, 0x1c00, RZ ;  /* 0x00001c0004177810 */ /* 0x000fc60007ffe0ff */
[--C-:B------:R-:W-:Y:S02]  /*04b0*/  IMAD.WIDE.U32 R20, R21, 0x4, R12.reuse ;  /* 0x0000000415147825 */ /* 0x100fe400078e000c */
[----:B------:R-:W4:Y:S02]  /*04c0*/  LDG.E R16, desc[UR6][R16.64] ;  /* 0x0000000610107981 */ /* 0x000f24000c1e1900 */
[----:B------:R-:W-:Y:S02]  /*04d0*/  IMAD.WIDE.U32 R22, R23, 0x4, R12 ;  /* 0x0000000417167825 */ /* 0x000fe400078e000c */
[----:B------:R-:W4:Y:S04]  /*04e0*/  LDG.E R20, desc[UR6][R20.64] ;  /* 0x0000000614147981 */ /* 0x000f28000c1e1900 */
[----:B------:R-:W4:Y:S01]  /*04f0*/  LDG.E R22, desc[UR6][R22.64] ;  /* 0x0000000616167981 */ /* 0x000f22000c1e1900 */
[----:B--2--5:R-:W-:Y:S01]  /*0500*/  FADD R8, R8, R15 ;  /* 0x0000000f08087221 */ /* 0x024fe20000000000 */
[----:B------:R-:W-:-:S06]  /*0510*/  IMAD.WIDE.U32 R14, R14, 0x4, R12 ;  /* 0x000000040e0e7825 */ /* 0x000fcc00078e000c */
[----:B------:R0:W2:Y:S02]  /*0520*/  LDG.E R14, desc[UR6][R14.64] ;  /* 0x000000060e0e7981 */ /* 0x0000a4000c1e1900 */
[----:B0-----:R-:W-:-:S05]  /*0530*/  IADD3 R15, PT, PT, R4, 0x1e00, RZ ;  /* 0x00001e00040f7810 */ /* 0x001fca0007ffe0ff */
[----:B------:R-:W-:-:S06]  /*0540*/  IMAD.WIDE.U32 R12, R15, 0x4, R12 ;  /* 0x000000040f0c7825 */ /* 0x000fcc00078e000c */
[----:B------:R-:W2:Y:S01]  /*0550*/  LDG.E R12, desc[UR6][R12.64] ;  /* 0x000000060c0c7981 */ /* 0x000ea2000c1e1900 */
        /* <DEDUP_REMOVED lines=8> */
[----:B------:R-:W-:Y:S01]  /*05e0*/  FADD R18, R19, R18 ;  /* 0x0000001213127221 */ /* 0x000fe20000000000 */
[----:B------:R-:W-:-:S03]  /*05f0*/  IADD3 R10, PT, PT, R10, 0x10, RZ ;  /* 0x000000100a0a7810 */ /* 0x000fc60007ffe0ff */
[----:B------:R-:W-:Y:S01]  /*0600*/  FADD R11, R18, R11 ;  /* 0x0000000b120b7221 */ /* 0x000fe20000000000 */
[----:B------:R-:W-:Y:S02]  /*0610*/  ISETP.NE.AND P0, PT, R10, RZ, PT ;  /* 0x000000ff0a00720c */ /* 0x000fe40003f05270 */
[----:B------:R-:W-:Y:S02]  /*0620*/  IADD3 R9, PT, PT, R9, 0x2000, RZ ;  /* 0x0000200009097810 */ /* 0x000fe40007ffe0ff */
[----:B------:R-:W-:Y:S01]  /*0630*/  IADD3 R4, PT, PT, R4, 0x2000, RZ ;  /* 0x0000200004047810 */ /* 0x000fe20007ffe0ff */
[----:B--2---:R-:W-:-:S04]  /*0640*/  FADD R11, R11, R14 ;  /* 0x0000000e0b0b7221 */ /* 0x004fc80000000000 */
[----:B------:R-:W-:-:S04]  /*0650*/  FADD R11, R11, R16 ;  /* 0x000000100b0b7221 */ /* 0x000fc80000000000 */
[----:B------:R-:W-:-:S04]  /*0660*/  FADD R11, R11, R20 ;  /* 0x000000140b0b7221 */ /* 0x000fc80000000000 */
[----:B------:R-:W-:-:S04]  /*0670*/  FADD R11, R11, R22 ;  /* 0x000000160b0b7221 */ /* 0x000fc80000000000 */
[----:B------:R-:W-:Y:S01]  /*0680*/  FADD R15, R11, R12 ;  /* 0x0000000c0b0f7221 */ /* 0x000fe20000000000 */
[----:B------:R-:W-:Y:S06]  /*0690*/  @P0 BRA `(.L_x_393) ;  /* 0xfffffff800ec0947 */ /* 0x000fec000383ffff */
[----:B------:R-:W-:Y:S05]  /*06a0*/  BSYNC.RECONVERGENT B3 ;  /* 0x0000000000037941 */ /* 0x000fea0003800200 */
.L_x_392:
[----:B------:R-:W-:-:S07]  /*06b0*/  IADD3 R4, PT, PT, R9, -0x1000, RZ ;  /* 0xfffff00009047810 */ /* 0x000fce0007ffe0ff */
.L_x_391:
[----:B------:R-:W-:Y:S05]  /*06c0*/  BSYNC.RECONVERGENT B2 ;  /* 0x0000000000027941 */ /* 0x000fea0003800200 */
.L_x_390:
[----:B------:R-:W-:-:S13]  /*06d0*/  ISETP.NE.AND P0, PT, R6, RZ, PT ;  /* 0x000000ff0600720c */ /* 0x000fda0003f05270 */
[----:B------:R-:W-:Y:S05]  /*06e0*/  @!P0 BRA `(.L_x_389) ;  /* 0x0000000400308947 */ /* 0x000fea0003800000 */
[----:B------:R-:W-:Y:S01]  /*06f0*/  ISETP.GE.U32.AND P0, PT, R6, 0x8, PT ;  /* 0x000000080600780c */ /* 0x000fe20003f06070 */
[----:B------:R-:W-:Y:S01]  /*0700*/  BSSY.RECONVERGENT B2, `(.L_x_394) ;  /* 0x0000026000027945 */ /* 0x000fe20003800200 */
[----:B------:R-:W-:-:S04]  /*0710*/  LOP3.LUT R22, R5, 0x7, RZ, 0xc0, !PT ;  /* 0x0000000705167812 */ /* 0x000fc800078ec0ff */
[----:B------:R-:W-:-:S07]  /*0720*/  ISETP.NE.AND P1, PT, R22, RZ, PT ;  /* 0x000000ff1600720c */ /* 0x000fce0003f25270 */
[----:B------:R-:W-:Y:S06]  /*0730*/  @!P0 BRA `(.L_x_395) ;  /* 0x0000000000888947 */ /* 0x000fec0003800000 */
[----:B------:R-:W1:Y:S01]  /*0740*/  LDC.64 R6, c[0x0][0x380] ;  /* 0x0000e000ff067b82 */ /* 0x000e620000000a00 */
[----:B------:R-:W-:-:S04]  /*0750*/  LEA R19, R3, R4, 0xd ;  /* 0x0000000403137211 */ /* 0x000fc800078e68ff */
[C---:B------:R-:W-:Y:S02]  /*0760*/  IADD3 R17, PT, PT, R19.reuse, 0x200, RZ ;  /* 0x0000020013117810 */ /* 0x040fe40007ffe0ff */
[C---:B------:R-:W-:Y:S02]  /*0770*/  IADD3 R21, PT, PT, R19.reuse, 0x400, RZ ;  /* 0x0000040013157810 */ /* 0x040fe40007ffe0ff */
[C---:B------:R-:W-:Y:S02]  /*0780*/  IADD3 R13, PT, PT, R19.reuse, 0x600, RZ ;  /* 0x00000600130d7810 */ /* 0x040fe40007ffe0ff */
[C---:B0-----:R-:W-:Y:S01]  /*0790*/  IADD3 R9, PT, PT, R19.reuse, 0x800, RZ ;  /* 0x0000080013097810 */ /* 0x041fe20007ffe0ff */
[----:B-1----:R-:W-:-:S04]  /*07a0*/  IMAD.WIDE.U32 R10, R19, 0x4, R6 ;  /* 0x00000004130a7825 */ /* 0x002fc800078e0006 */
[--C-:B------:R-:W-:Y:S01]  /*07b0*/  IMAD.WIDE.U32 R16, R17, 0x4, R6.reuse ;  /* 0x0000000411107825 */ /* 0x100fe200078e0006 */
[----:B------:R0:W2:Y:S03]  /*07c0*/  LDG.E R14, desc[UR6][R10.64] ;  /* 0x000000060a0e7981 */ /* 0x0000a6000c1e1900 */
[--C-:B------:R-:W-:Y:S01]  /*07d0*/  IMAD.WIDE.U32 R20, R21, 0x4, R6.reuse ;  /* 0x0000000415147825 */ /* 0x100fe200078e0006 */
[----:B------:R1:W3:Y:S03]  /*07e0*/  LDG.E R18, desc[UR6][R16.64] ;  /* 0x0000000610127981 */ /* 0x0002e6000c1e1900 */
[--C-:B------:R-:W-:Y:S01]  /*07f0*/  IMAD.WIDE.U32 R12, R13, 0x4, R6.reuse ;  /* 0x000000040d0c7825 */ /* 0x100fe200078e0006 */
[----:B------:R-:W-:Y:S01]  /*0800*/  IADD3 R23, PT, PT, R19, 0xa00, RZ ;  /* 0x00000a0013177810 */ /* 0x000fe20007ffe0ff */
[----:B------:R-:W4:Y:S02]  /*0810*/  LDG.E R20, desc[UR6][R20.64] ;  /* 0x0000000614147981 */ /* 0x000f24000c1e1900 */
[--C-:B------:R-:W-:Y:S01]  /*0820*/  IMAD.WIDE.U32 R8, R9, 0x4, R6.reuse ;  /* 0x0000000409087825 */ /* 0x100fe200078e0006 */
[----:B------:R-:W-:Y:S01]  /*0830*/  IADD3 R25, PT, PT, R19, 0xc00, RZ ;  /* 0x00000c0013197810 */ /* 0x000fe20007ffe0ff */
[----:B------:R-:W4:Y:S02]  /*0840*/  LDG.E R12, desc[UR6][R12.64] ;  /* 0x000000060c0c7981 */ /* 0x000f24000c1e1900 */
[--C-:B0-----:R-:W-:Y:S01]  /*0850*/  IMAD.WIDE.U32 R10, R23, 0x4, R6.reuse ;  /* 0x00000004170a7825 */ /* 0x101fe200078e0006 */
[----:B------:R-:W-:Y:S01]  /*0860*/  IADD3 R19, PT, PT, R19, 0xe00, RZ ;  /* 0x00000e0013137810 */ /* 0x000fe20007ffe0ff */
[----:B------:R-:W4:Y:S02]  /*0870*/  LDG.E R8, desc[UR6][R8.64] ;  /* 0x0000000608087981 */ /* 0x000f24000c1e1900 */
[----:B-1----:R-:W-:-:S02]  /*0880*/  IMAD.WIDE.U32 R16, R25, 0x4, R6 ;  /* 0x0000000419107825 */ /* 0x002fc400078e0006 */
[----:B------:R-:W4:Y:S02]  /*0890*/  LDG.E R11, desc[UR6][R10.64] ;  /* 0x000000060a0b7981 */ /* 0x000f24000c1e1900 */
[----:B------:R-:W-:Y:S02]  /*08a0*/  IMAD.WIDE.U32 R6, R19, 0x4, R6 ;  /* 0x0000000413067825 */ /* 0x000fe400078e0006 */
[----:B------:R-:W4:Y:S04]  /*08b0*/  LDG.E R17, desc[UR6][R16.64] ;  /* 0x0000000610117981 */ /* 0x000f28000c1e1900 */
[----:B------:R-:W4:Y:S01]  /*08c0*/  LDG.E R7, desc[UR6][R6.64] ;  /* 0x0000000606077981 */ /* 0x000f22000c1e1900 */
        /* <DEDUP_REMOVED lines=9> */
.L_x_395:
[----:B------:R-:W-:Y:S05]  /*0960*/  BSYNC.RECONVERGENT B2 ;  /* 0x0000000000027941 */ /* 0x000fea0003800200 */
.L_x_394:
[----:B------:R-:W-:Y:S05]  /*0970*/  @!P1 BRA `(.L_x_389) ;  /* 0x00000000008c9947 */ /* 0x000fea0003800000 */
[----:B------:R-:W-:Y:S01]  /*0980*/  ISETP.GE.U32.AND P0, PT, R22, 0x4, PT ;  /* 0x000000041600780c */ /* 0x000fe20003f06070 */
[----:B------:R-:W-:Y:S01]  /*0990*/  BSSY.RECONVERGENT B2, `(.L_x_396) ;  /* 0x0000016000027945 */ /* 0x000fe20003800200 */
[----:B------:R-:W-:-:S04]  /*09a0*/  LOP3.LUT R5, R5, 0x3, RZ, 0xc0, !PT ;  /* 0x0000000305057812 */ /* 0x000fc800078ec0ff */
[----:B------:R-:W-:-:S07]  /*09b0*/  ISETP.NE.AND P1, PT, R5, RZ, PT ;  /* 0x000000ff0500720c */ /* 0x000fce0003f25270 */
[----:B------:R-:W-:Y:S06]  /*09c0*/  @!P0 BRA `(.L_x_397) ;  /* 0x0000000000488947 */ /* 0x000fec0003800000 */
[----:B------:R-:W0:Y:S01]  /*09d0*/  LDC.64 R6, c[0x0][0x380] ;  /* 0x0000e000ff067b82 */ /* 0x000e220000000a00 */
[----:B------:R-:W-:-:S04]  /*09e0*/  LEA R13, R3, R4, 0xd ;  /* 0x00000004030d7211 */ /* 0x000fc800078e68ff */
[C---:B------:R-:W-:Y:S02]  /*09f0*/  IADD3 R11, PT, PT, R13.reuse, 0x200, RZ ;  /* 0x000002000d0b7810 */ /* 0x040fe40007ffe0ff */
[C---:B------:R-:W-:Y:S02]  /*0a00*/  IADD3 R17, PT, PT, R13.reuse, 0x400, RZ ;  /* 0x000004000d117810 */ /* 0x040fe40007ffe0ff */
[C---:B------:R-:W-:Y:S01]  /*0a10*/  IADD3 R19, PT, PT, R13.reuse, 0x600, RZ ;  /* 0x000006000d137810 */ /* 0x040fe20007ffe0ff */
[----:B0-----:R-:W-:-:S04]  /*0a20*/  IMAD.WIDE.U32 R8, R13, 0x4, R6 ;  /* 0x000000040d087825 */ /* 0x001fc800078e0006 */
[--C-:B------:R-:W-:Y:S02]  /*0a30*/  IMAD.WIDE.U32 R10, R11, 0x4, R6.reuse ;  /* 0x000000040b0a7825 */ /* 0x100fe400078e0006 */
[----:B------:R-:W2:Y:S02]  /*0a40*/  LDG.E R8, desc[UR6][R8.64] ;  /* 0x0000000608087981 */ /* 0x000ea4000c1e1900 */
[--C-:B------:R-:W-:Y:S02]  /*0a50*/  IMAD.WIDE.U32 R12, R17, 0x4, R6.reuse ;  /* 0x00000004110c7825 */ /* 0x100fe400078e0006 */
[----:B------:R-:W3:Y:S02]  /*0a60*/  LDG.E R10, desc[UR6][R10.64] ;  /* 0x000000060a0a7981 */ /* 0x000ee4000c1e1900 */
[----:B------:R-:W-:Y:S02]  /*0a70*/  IMAD.WIDE.U32 R6, R19, 0x4, R6 ;  /* 0x0000000413067825 */ /* 0x000fe400078e0006 */
[----:B------:R-:W4:Y:S04]  /*0a80*/  LDG.E R12, desc[UR6][R12.64] ;  /* 0x000000060c0c7981 */ /* 0x000f28000c1e1900 */
[----:B------:R-:W4:Y:S01]  /*0a90*/  LDG.E R6, desc[UR6][R6.64] ;  /* 0x0000000606067981 */ /* 0x000f22000c1e1900 */
[----:B------:R-:W-:Y:S01]  /*0aa0*/  IADD3 R4, PT, PT, R4, 0x800, RZ ;  /* 0x0000080004047810 */ /* 0x000fe20007ffe0ff */
[----:B--2--5:R-:W-:-:S04]  /*0ab0*/  FADD R15, R15, R8 ;  /* 0x000000080f0f7221 */ /* 0x024fc80000000000 */
[----:B---3--:R-:W-:-:S04]  /*0ac0*/  FADD R15, R15, R10 ;  /* 0x0000000a0f0f7221 */ /* 0x008fc80000000000 */
[----:B----4-:R-:W-:-:S04]  /*0ad0*/  FADD R15, R15, R12 ;  /* 0x0000000c0f0f7221 */ /* 0x010fc80000000000 */
[----:B------:R-:W-:-:S07]  /*0ae0*/  FADD R15, R15, R6 ;  /* 0x000000060f0f7221 */ /* 0x000fce0000000000 */
.L_x_397:
[----:B------:R-:W-:Y:S05]  /*0af0*/  BSYNC.RECONVERGENT B2 ;  /* 0x0000000000027941 */ /* 0x000fea0003800200 */
.L_x_396:
[----:B------:R-:W-:Y:S05]  /*0b00*/  @!P1 BRA `(.L_x_389) ;  /* 0x0000000000289947 */ /* 0x000fea0003800000 */
[----:B------:R-:W1:Y:S01]  /*0b10*/  LDC.64 R6, c[0x0][0x380] ;  /* 0x0000e000ff067b82 */ /* 0x000e620000000a00 */
[----:B0-----:R-:W-:Y:S02]  /*0b20*/  LEA R9, R3, R4, 0xd ;  /* 0x0000000403097211 */ /* 0x001fe400078e68ff */
[----:B------:R-:W-:-:S07]  /*0b30*/  IADD3 R8, PT, PT, -R5, RZ, RZ ;  /* 0x000000ff05087210 */ /* 0x000fce0007ffe1ff */
.L_x_398:
[----:B-1----:R-:W-:-:S06]  /*0b40*/  IMAD.WIDE.U32 R4, R9, 0x4, R6 ;  /* 0x0000000409047825 */ /* 0x002fcc00078e0006 */
[----:B------:R-:W2:Y:S01]  /*0b50*/  LDG.E R4, desc[UR6][R4.64] ;  /* 0x0000000604047981 */ /* 0x000ea2000c1e1900 */
[----:B------:R-:W-:Y:S02]  /*0b60*/  IADD3 R8, PT, PT, R8, 0x1, RZ ;  /* 0x0000000108087810 */ /* 0x000fe40007ffe0ff */
[----:B------:R-:W-:Y:S02]  /*0b70*/  IADD3 R9, PT, PT, R9, 0x200, RZ ;  /* 0x0000020009097810 */ /* 0x000fe40007ffe0ff */
[----:B------:R-:W-:Y:S01]  /*0b80*/  ISETP.NE.AND P0, PT, R8, RZ, PT ;  /* 0x000000ff0800720c */ /* 0x000fe20003f05270 */
[----:B--2--5:R-:W-:-:S12]  /*0b90*/  FADD R15, R4, R15 ;  /* 0x0000000f040f7221 */ /* 0x024fd80000000000 */
[----:B------:R-:W-:Y:S05]  /*0ba0*/  @P0 BRA `(.L_x_398) ;  /* 0xfffffffc00e40947 */ /* 0x000fea000383ffff */
.L_x_389:
[----:B------:R-:W-:Y:S05]  /*0bb0*/  BSYNC.RECONVERGENT B1 ;  /* 0x0000000000017941 */ /* 0x000fea0003800200 */
.L_x_388:
[----:B------:R-:W-:-:S13]  /*0bc0*/  ISETP.GE.U32.AND P0, PT, R0, 0x200, PT ;  /* 0x000002000000780c */ /* 0x000fda0003f06070 */
[----:B------:R-:W-:Y:S05]  /*0bd0*/  @!P0 BRA `(.L_x_399) ;  /* 0x0000000000d08947 */ /* 0x000fea0003800000 */
[----:B0-----:R-:W0:Y:S01]  /*0be0*/  S2R R8, SR_LANEID ;  /* 0x0000000000087919 */ /* 0x001e220000000000 */
[----:B-----5:R-:W1:Y:S02]  /*0bf0*/  SHFL.DOWN PT, R0, R15, 0x1, 0x1f ;  /* 0x08201f000f007f89 */ /* 0x020e6400000e0000 */
[----:B-1----:R-:W-:Y:S01]  /*0c00*/  FADD R0, R0, R15 ;  /* 0x0000000f00007221 */ /* 0x002fe20000000000 */
[C---:B0-----:R-:W-:Y:S02]  /*0c10*/  ISETP.GT.AND P0, PT, R8.reuse, 0x1e, PT ;  /* 0x0000001e0800780c */ /* 0x041fe40003f04270 */
[C---:B------:R-:W-:Y:S02]  /*0c20*/  ISETP.NE.AND P1, PT, R8.reuse, RZ, PT ;  /* 0x000000ff0800720c */ /* 0x040fe40003f25270 */
        /* <DEDUP_REMOVED lines=27> */
[----:B------:R-:W0:Y:S04]  /*0de0*/  LDS.128 R12, [UR4+0x10] ;  /* 0x00001004ff0c7984 */ /* 0x000e280008000c00 */
[----:B------:R-:W2:Y:S04]  /*0df0*/  LDS.128 R8, [UR4+0x20] ;  /* 0x00002004ff087984 */ /* 0x000ea80008000c00 */
[----:B-1----:R-:W1:Y:S04]  /*0e00*/  LDS.128 R4, [UR4+0x30] ;  /* 0x00003004ff047984 */ /* 0x002e680008000c00 */
[----:B------:R-:W3:Y:S01]  /*0e10*/  LDS.128 R16, [UR4+0x40] ;  /* 0x00004004ff107984 */ /* 0x000ee20008000c00 */
[----:B0-----:R-:W-:-:S04]  /*0e20*/  FADD R13, R20, R13 ;  /* 0x0000000d140d7221 */ /* 0x001fc80000000000 */
[----:B------:R-:W-:-:S04]  /*0e30*/  FADD R14, R13, R14 ;  /* 0x0000000e0d0e7221 */ /* 0x000fc80000000000 */
[----:B------:R-:W-:-:S04]  /*0e40*/  FADD R15, R14, R15 ;  /* 0x0000000f0e0f7221 */ /* 0x000fc80000000000 */
[----:B--2---:R-:W-:-:S04]  /*0e50*/  FADD R8, R15, R8 ;  /* 0x000000080f087221 */ /* 0x004fc80000000000 */
[----:B------:R-:W-:-:S04]  /*0e60*/  FADD R9, R8, R9 ;  /* 0x0000000908097221 */ /* 0x000fc80000000000 */
[----:B------:R-:W-:-:S04]  /*0e70*/  FADD R10, R9, R10 ;  /* 0x0000000a090a7221 */ /* 0x000fc80000000000 */
[----:B------:R-:W-:-:S04]  /*0e80*/  FADD R11, R10, R11 ;  /* 0x0000000b0a0b7221 */ /* 0x000fc80000000000 */
[----:B-1----:R-:W-:-:S04]  /*0e90*/  FADD R4, R11, R4 ;  /* 0x000000040b047221 */ /* 0x002fc80000000000 */
        /* <DEDUP_REMOVED lines=8> */
.L_x_399:
[----:B0-----:R-:W0:Y:S01]  /*0f20*/  S2R R8, SR_LANEID ;  /* 0x0000000000087919 */ /* 0x001e220000000000 */
[----:B------:R-:W-:-:S04]  /*0f30*/  LOP3.LUT R4, R2, 0x3e0, RZ, 0xc0, !PT ;  /* 0x000003e002047812 */ /* 0x000fc800078ec0ff */
[----:B------:R-:W-:Y:S02]  /*0f40*/  IADD3 R5, PT, PT, R4, 0x20, RZ ;  /* 0x0000002004057810 */ /* 0x000fe40007ffe0ff */
[----:B------:R-:W-:Y:S02]  /*0f50*/  LOP3.LUT R7, RZ, R4, RZ, 0x33, !PT ;  /* 0x00000004ff077212 */ /* 0x000fe400078e33ff */
[----:B------:R-:W-:Y:S02]  /*0f60*/  ISETP.GT.U32.AND P0, PT, R5, R0, PT ;  /* 0x000000000500720c */ /* 0x000fe40003f04070 */
[----:B------:R-:W-:-:S04]  /*0f70*/  IADD3 R7, PT, PT, R0, R7, RZ ;  /* 0x0000000700077210 */ /* 0x000fc80007ffe0ff */
[----:B------:R-:W-:-:S05]  /*0f80*/  SEL R7, R7, 0x1f, P0 ;  /* 0x0000001f07077807 */ /* 0x000fca0000000000 */
[----:B-----5:R-:W1:Y:S01]  /*0f90*/  SHFL.DOWN PT, R4, R15, 0x1, R7 ;  /* 0x082000000f047989 */ /* 0x020e6200000e0007 */
[C---:B0-----:R-:W-:Y:S02]  /*0fa0*/  ISETP.GE.AND P0, PT, R8.reuse, R7, PT ;  /* 0x000000070800720c */ /* 0x041fe40003f06270 */
[C---:B------:R-:W-:Y:S02]  /*0fb0*/  IADD3 R6, PT, PT, R8.reuse, 0x2, RZ ;  /* 0x0000000208067810 */ /* 0x040fe40007ffe0ff */
[----:B------:R-:W-:-:S09]  /*0fc0*/  ISETP.NE.AND P1, PT, R8, RZ, PT ;  /* 0x000000ff0800720c */ /* 0x000fd20003f25270 */
[----:B-1----:R-:W-:Y:S01]  /*0fd0*/  @!P0 FADD R15, R4, R15 ;  /* 0x0000000f040f8221 */ /* 0x002fe20000000000 */
[----:B------:R-:W-:Y:S02]  /*0fe0*/  ISETP.GT.AND P0, PT, R6, R7, PT ;  /* 0x000000070600720c */ /* 0x000fe40003f04270 */
[----:B------:R-:W-:Y:S01]  /*0ff0*/  IADD3 R6, PT, PT, R8, 0x4, RZ ;  /* 0x0000000408067810 */ /* 0x000fe20007ffe0ff */
        /* <DEDUP_REMOVED lines=24> */
[----:B------:R-:W1:Y:S01]  /*1180*/  S2UR UR5, SR_CgaCtaId ;  /* 0x00000000000579c3 */ /* 0x000e620000008800 */
[----:B------:R-:W-:Y:S01]  /*1190*/  UMOV UR4, 0x400 ;  /* 0x0000040000047882 */ /* 0x000fe20000000000 */
[C---:B------:R-:W-:Y:S02]  /*11a0*/  ISETP.GT.U32.AND P2, PT, R0.reuse, 0x20, PT ;  /* 0x000000200000780c */ /* 0x040fe40003f44070 */
[C---:B------:R-:W-:Y:S02]  /*11b0*/  ISETP.GT.U32.AND P3, PT, R0.reuse, 0x40, PT ;  /* 0x000000400000780c */ /* 0x040fe40003f64070 */
[C---:B------:R-:W-:Y:S02]  /*11c0*/  ISETP.GT.U32.AND P1, PT, R0.reuse, 0x60, PT ;  /* 0x000000600000780c */ /* 0x040fe40003f24070 */
[----:B------:R-:W-:Y:S01]  /*11d0*/  ISETP.GT.U32.AND P4, PT, R0, 0xc0, PT ;  /* 0x000000c00000780c */ /* 0x000fe20003f84070 */
[----:B-1----:R-:W-:-:S09]  /*11e0*/  ULEA UR4, UR5, UR4, 0x18 ;  /* 0x0000000405047291 */ /* 0x002fd2000f8ec0ff */
[----:B0-----:R-:W0:Y:S04]  /*11f0*/  LDS.128 R4, [UR4+0x10] ;  /* 0x00001004ff047984 */ /* 0x001e280008000c00 */
[----:B------:R-:W1:Y:S04]  /*1200*/  LDS.128 R8, [UR4+0x20] ;  /* 0x00002004ff087984 */ /* 0x000e680008000c00 */
[----:B------:R-:W2:Y:S04]  /*1210*/  LDS.128 R12, [UR4+0x30] ;  /* 0x00003004ff0c7984 */ /* 0x000ea80008000c00 */
[----:B------:R-:W3:Y:S01]  /*1220*/  LDS.128 R16, [UR4+0x40] ;  /* 0x00004004ff107984 */ /* 0x000ee20008000c00 */
[----:B0-----:R-:W-:Y:S01]  /*1230*/  @P2 FADD R20, R20, R5 ;  /* 0x0000000514142221 */ /* 0x001fe20000000000 */
[----:B------:R-:W-:-:S03]  /*1240*/  ISETP.GT.U32.AND P2, PT, R0, 0x80, PT ;  /* 0x000000800000780c */ /* 0x000fc60003f44070 */
[----:B------:R-:W-:Y:S01]  /*1250*/  @P3 FADD R20, R20, R6 ;  /* 0x0000000614143221 */ /* 0x000fe20000000000 */
[----:B------:R-:W-:-:S03]  /*1260*/  ISETP.GT.U32.AND P3, PT, R0, 0xa0, PT ;  /* 0x000000a00000780c */ /* 0x000fc60003f64070 */
[----:B------:R-:W-:Y:S01]  /*1270*/  @P1 FADD R20, R20, R7 ;  /* 0x0000000714141221 */ /* 0x000fe20000000000 */
[----:B------:R-:W-:-:S05]  /*1280*/  ISETP.GT.U32.AND P1, PT, R0, 0xe0, PT ;  /* 0x000000e00000780c */ /* 0x000fca0003f24070 */
[----:B-1----:R-:W-:Y:S01]  /*1290*/  @P2 FADD R20, R20, R8 ;  /* 0x0000000814142221 */ /* 0x002fe20000000000 */
[----:B------:R-:W-:-:S03]  /*12a0*/  ISETP.GT.U32.AND P2, PT, R0, 0x100, PT ;  /* 0x000001000000780c */ /* 0x000fc60003f44070 */
[----:B------:R-:W-:Y:S01]  /*12b0*/  @P3 FADD R20, R20, R9 ;  /* 0x0000000914143221 */ /* 0x000fe20000000000 */
[----:B------:R-:W-:-:S03]  /*12c0*/  ISETP.GT.U32.AND P3, PT, R0, 0x120, PT ;  /* 0x000001200000780c */ /* 0x000fc60003f64070 */
[----:B------:R-:W-:Y:S01]  /*12d0*/  @P4 FADD R20, R20, R10 ;  /* 0x0000000a14144221 */ /* 0x000fe20000000000 */
[----:B------:R-:W-:-:S03]  /*12e0*/  ISETP.GT.U32.AND P4, PT, R0, 0x140, PT ;  /* 0x000001400000780c */ /* 0x000fc60003f84070 */
[----:B------:R-:W-:Y:S01]  /*12f0*/  @P1 FADD R20, R20, R11 ;  /* 0x0000000b14141221 */ /* 0x000fe20000000000 */
[----:B------:R-:W-:-:S03]  /*1300*/  ISETP.GT.U32.AND P1, PT, R0, 0x160, PT ;  /* 0x000001600000780c */ /* 0x000fc60003f24070 */
[----:B--2---:R-:W-:Y:S01]  /*1310*/  @P2 FADD R20, R20, R12 ;  /* 0x0000000c14142221 */ /* 0x004fe20000000000 */
[----:B------:R-:W-:-:S03]  /*1320*/  ISETP.GT.U32.AND P2, PT, R0, 0x180, PT ;  /* 0x000001800000780c */ /* 0x000fc60003f44070 */
[----:B------:R-:W-:Y:S01]  /*1330*/  @P3 FADD R20, R20, R13 ;  /* 0x0000000d14143221 */ /* 0x000fe20000000000 */
[----:B------:R-:W-:-:S03]  /*1340*/  ISETP.GT.U32.AND P3, PT, R0, 0x1a0, PT ;  /* 0x000001a00000780c */ /* 0x000fc60003f64070 */
[----:B------:R-:W-:Y:S01]  /*1350*/  @P4 FADD R20, R20, R14 ;  /* 0x0000000e14144221 */ /* 0x000fe20000000000 */
[----:B------:R-:W-:-:S03]  /*1360*/  ISETP.GT.U32.AND P4, PT, R0, 0x1c0, PT ;  /* 0x000001c00000780c */ /* 0x000fc60003f84070 */
[----:B------:R-:W-:Y:S01]  /*1370*/  @P1 FADD R20, R20, R15 ;  /* 0x0000000f14141221 */ /* 0x000fe20000000000 */
[----:B------:R-:W-:-:S03]  /*1380*/  ISETP.GT.U32.AND P1, PT, R0, 0x1e0, PT ;  /* 0x000001e00000780c */ /* 0x000fc60003f24070 */
[----:B---3--:R-:W-:-:S04]  /*1390*/  @P2 FADD R20, R20, R16 ;  /* 0x0000001014142221 */ /* 0x008fc80000000000 */
[----:B------:R-:W-:-:S04]  /*13a0*/  @P3 FADD R20, R20, R17 ;  /* 0x0000001114143221 */ /* 0x000fc80000000000 */
[----:B------:R-:W-:-:S04]  /*13b0*/  @P4 FADD R20, R20, R18 ;  /* 0x0000001214144221 */ /* 0x000fc80000000000 */
[----:B------:R-:W-:Y:S01]  /*13c0*/  @P1 FADD R20, R20, R19 ;  /* 0x0000001314141221 */ /* 0x000fe20000000000 */
[----:B------:R-:W-:Y:S06]  /*13d0*/  BRA `(.L_x_400) ;  /* 0x0000001400007947 */ /* 0x000fec0003800000 */
.L_x_385:
[----:B------:R-:W0:Y:S01]  /*13e0*/  S2R R2, SR_TID.X ;  /* 0x0000000000027919 */ /* 0x000e220000002100 */
[----:B------:R-:W1:Y:S02]  /*13f0*/  LDCU.64 UR4, c[0x0][0x380] ;  /* 0x00007000ff0477ac */ /* 0x000e640008000a00 */
[----:B-1----:R-:W-:Y:S02]  /*1400*/  MOV R4, UR4 ;  /* 0x0000000400047c02 */ /* 0x002fe40008000f00 */
[----:B------:R-:W-:Y:S02]  /*1410*/  MOV R5, UR5 ;  /* 0x0000000500057c02 */ /* 0x000fe40008000f00 */
[----:B0-----:R-:W-:-:S05]  /*1420*/  LEA R9, R3, R2, 0xd ;  /* 0x0000000203097211 */ /* 0x001fca00078e68ff */
[----:B------:R-:W-:-:S05]  /*1430*/  IMAD.WIDE.U32 R8, R9, 0x4, R4 ;  /* 0x0000000409087825 */ /* 0x000fca00078e0004 */
        /* <DEDUP_REMOVED lines=16> */
[----:B------:R-:W-:Y:S01]  /*1540*/  ISETP.GE.U32.AND P0, PT, R0, R13, PT ;  /* 0x0000000d0000720c */ /* 0x000fe20003f06070 */
        /* <DEDUP_REMOVED lines=16> */
[----:B------:R-:W-:Y:S01]  /*1650*/  LEA R9, R3, R13, 0xd ;  /* 0x0000000d03097211 */ /* 0x000fe200078e68ff */
[----:B------:R-:W-:Y:S01]  /*1660*/  UMOV UR4, URZ ;  /* 0x000000ff00047c82 */ /* 0x000fe20008000000 */
[----:B------:R-:W-:Y:S02]  /*1670*/  IADD3 R8, PT, PT, R6, -0x2000, RZ ;  /* 0xffffe00006087810 */ /* 0x000fe40007ffe0ff */
[----:B------:R-:W-:Y:S02]  /*1680*/  LOP3.LUT R0, RZ, R2, RZ, 0x33, !PT ;  /* 0x00000002ff007212 */ /* 0x000fe400078e33ff */
[----:B------:R-:W-:Y:S02]  /*1690*/  ISETP.GT.U32.AND P0, PT, R9, R8, PT ;  /* 0x000000080900720c */ /* 0x000fe40003f04070 */
[----:B------:R-:W-:Y:S02]  /*16a0*/  IADD3 R10, PT, PT, -R13, R6, R0 ;  /* 0x000000060d0a7210 */ /* 0x000fe40007ffe100 */
[----:B------:R-:W-:-:S02]  /*16b0*/  IADD3 R7, PT, PT, R9, 0x1000, R2 ;  /* 0x0000100009077810 */ /* 0x000fc40007ffe002 */
[----:B------:R-:W-:Y:S01]  /*16c0*/  MOV R0, R9 ;  /* 0x0000000900007202 */ /* 0x000fe20000000f00 */
[----:B------:R-:W-:-:S06]  /*16d0*/  IMAD R2, R3, -0x2000, R10 ;  /* 0xffffe00003027824 */ /* 0x000fcc00078e020a */
[----:B------:R-:W-:Y:S05]  /*16e0*/  @P0 BRA `(.L_x_402) ;  /* 0x0000000000bc0947 */ /* 0x000fea0003800000 */
[----:B------:R-:W0:Y:S08]  /*16f0*/  LDC R6, c[0x0][0x3a8] ;  /* 0x0000ea00ff067b82 */ /* 0x000e300000000800 */
[----:B------:R-:W1:Y:S02]  /*1700*/  LDC.64 R4, c[0x0][0x380] ;  /* 0x0000e000ff047b82 */ /* 0x000e640000000a00 */
.L_x_403:
[----:B------:R-:W2:Y:S02]  /*1710*/  S2R R10, SR_TID.X ;  /* 0x00000000000a7919 */ /* 0x000ea40000002100 */
[----:B--2---:R-:W-:-:S05]  /*1720*/  IADD3 R11, PT, PT, R10, R9, RZ ;  /* 0x000000090a0b7210 */ /* 0x004fca0007ffe0ff */
[----:B-1----:R-:W-:-:S05]  /*1730*/  IMAD.WIDE.U32 R10, R11, 0x4, R4 ;  /* 0x000000040b0a7825 */ /* 0x002fca00078e0004 */
        /* <DEDUP_REMOVED lines=13> */
[----:B---3--:R-:W-:-:S02]  /*1810*/  FADD R14, R14, R15 ;  /* 0x0000000f0e0e7221 */ /* 0x008fc40000000000 */
[----:B------:R-:W2:Y:S01]  /*1820*/  LDG.E R15, desc[UR6][R10.64+0x7000] ;  /* 0x007000060a0f7981 */ /* 0x000ea2000c1e1900 */
[----:B----4-:R-:W-:-:S03]  /*1830*/  FADD R12, R16, R17 ;  /* 0x00000011100c7221 */ /* 0x010fc60000000000 */
[----:B------:R-:W3:Y:S04]  /*1840*/  LDG.E R17, desc[UR6][R10.64+0x5800] ;  /* 0x005800060a117981 */ /* 0x000ee8000c1e1900 */
[----:B------:R-:W2:Y:S01]  /*1850*/  LDG.E R16, desc[UR6][R10.64+0x6800] ;  /* 0x006800060a107981 */ /* 0x000ea2000c1e1900 */
[----:B------:R-:W-:-:S03]  /*1860*/  FADD R14, R23, R14 ;  /* 0x0000000e170e7221 */ /* 0x000fc60000000000 */
[----:B------:R-:W4:Y:S01]  /*1870*/  LDG.E R23, desc[UR6][R10.64+0x7800] ;  /* 0x007800060a177981 */ /* 0x000f22000c1e1900 */
[----:B-----5:R-:W-:-:S04]  /*1880*/  FADD R19, R19, R20 ;  /* 0x0000001413137221 */ /* 0x020fc80000000000 */
[----:B------:R-:W-:Y:S01]  /*1890*/  FADD R19, R12, R19 ;  /* 0x000000130c137221 */ /* 0x000fe20000000000 */
[----:B0-----:R-:W-:Y:S01]  /*18a0*/  IADD3 R12, PT, PT, -R9, R6, RZ ;  /* 0x00000006090c7210 */ /* 0x001fe20007ffe1ff */
[----:B------:R-:W-:-:S03]  /*18b0*/  FADD R21, R21, R22 ;  /* 0x0000001615157221 */ /* 0x000fc60000000000 */
[----:B------:R-:W-:Y:S01]  /*18c0*/  ISETP.GE.U32.AND P0, PT, R12, R13, PT ;  /* 0x0000000d0c00720c */ /* 0x000fe20003f06070 */
[----:B------:R-:W-:-:S04]  /*18d0*/  FADD R24, R24, R25 ;  /* 0x0000001918187221 */ /* 0x000fc80000000000 */
[----:B------:R-:W-:Y:S01]  /*18e0*/  FADD R21, R21, R24 ;  /* 0x0000001815157221 */ /* 0x000fe20000000000 */
[----:B------:R-:W-:Y:S01]  /*18f0*/  FADD R14, R14, R19 ;  /* 0x000000130e0e7221 */ /* 0x000fe20000000000 */
[----:B---3--:R-:W-:Y:S01]  /*1900*/  FADD R17, R17, R18 ;  /* 0x0000001211117221 */ /* 0x008fe20000000000 */
[----:B--2---:R-:W-:-:S04]  /*1910*/  FADD R16, R16, R15 ;  /* 0x0000000f10107221 */ /* 0x004fc80000000000 */
[----:B------:R-:W-:-:S04]  /*1920*/  FADD R16, R17, R16 ;  /* 0x0000001011107221 */ /* 0x000fc80000000000 */
[----:B------:R-:W-:-:S04]  /*1930*/  FADD R21, R21, R16 ;  /* 0x0000001015157221 */ /* 0x000fc80000000000 */
[----:B------:R-:W-:-:S04]  /*1940*/  FADD R14, R14, R21 ;  /* 0x000000150e0e7221 */ /* 0x000fc80000000000 */
[----:B----4-:R-:W-:Y:S01]  /*1950*/  FADD R23, R23, R14 ;  /* 0x0000000e17177221 */ /* 0x010fe20000000000 */
[----:B------:R-:W-:Y:S06]  /*1960*/  @!P0 BRA `(.L_x_401) ;  /* 0x0000000800d08947 */ /* 0x000fec0003800000 */
[C---:B------:R-:W-:Y:S01]  /*1970*/  IADD3 R9, PT, PT, R13.reuse, R9, RZ ;  /* 0x000000090d097210 */ /* 0x040fe20007ffe0ff */
[----:B------:R-:W-:Y:S01]  /*1980*/  UIADD3 UR4, UPT, UPT, UR4, 0x1, URZ ;  /* 0x0000000104047890 */ /* 0x000fe2000fffe0ff */
[----:B------:R-:W-:Y:S02]  /*1990*/  IADD3 R0, PT, PT, R13, R0, RZ ;  /* 0x000000000d007210 */ /* 0x000fe40007ffe0ff */
[----:B------:R-:W-:Y:S02]  /*19a0*/  ISETP.GT.U32.AND P0, PT, R9, R8, PT ;  /* 0x000000080900720c */ /* 0x000fe40003f04070 */
[C---:B------:R-:W-:Y:S02]  /*19b0*/  IADD3 R2, PT, PT, -R13.reuse, R2, RZ ;  /* 0x000000020d027210 */ /* 0x040fe40007ffe1ff */
[----:B------:R-:W-:-:S09]  /*19c0*/  IADD3 R7, PT, PT, R13, R7, RZ ;  /* 0x000000070d077210 */ /* 0x000fd20007ffe0ff */
[----:B------:R-:W-:Y:S05]  /*19d0*/  @!P0 BRA `(.L_x_403) ;  /* 0xfffffffc004c8947 */ /* 0x000fea000383ffff */
.L_x_402:
[----:B------:R-:W0:Y:S01]  /*19e0*/  S2R R16, SR_TID.X ;  /* 0x0000000000107919 */ /* 0x000e220000002100 */
[----:B------:R-:W-:Y:S01]  /*19f0*/  IADD3 R8, PT, PT, -R9, R6, RZ ;  /* 0x0000000609087210 */ /* 0x000fe20007ffe1ff */
[----:B------:R-:W-:Y:S03]  /*1a00*/  BSSY.RECONVERGENT B1, `(.L_x_401) ;  /* 0x00000aa000017945 */ /* 0x000fe60003800200 */
[----:B0-----:R-:W-:-:S04]  /*1a10*/  ISETP.GE.AND P0, PT, R16, R8, PT ;  /* 0x000000081000720c */ /* 0x001fc80003f06270 */
[----:B------:R-:W-:-:S13]  /*1a20*/  ISETP.GE.U32.OR P0, PT, R9, R6, P0 ;  /* 0x000000060900720c */ /* 0x000fda0000706470 */
[----:B------:R-:W-:Y:S05]  /*1a30*/  @P0 BRA `(.L_x_404) ;  /* 0x0000000800980947 */ /* 0x000fea0003800000 */
[----:B------:R-:W0:Y:S01]  /*1a40*/  LDC R10, c[0x0][0x3ac] ;  /* 0x0000eb00ff0a7b82 */ /* 0x000e220000000800 */
[----:B------:R-:W-:Y:S01]  /*1a50*/  LOP3.LUT R11, RZ, R16, RZ, 0x33, !PT ;  /* 0x00000010ff0b7212 */ /* 0x000fe200078e33ff */
[----:B------:R-:W-:Y:S06]  /*1a60*/  BSSY.RECONVERGENT B2, `(.L_x_405) ;  /* 0x0000056000027945 */ /* 0x000fec0003800200 */
[----:B------:R-:W1:Y:S01]  /*1a70*/  LDC R8, c[0x0][0x3ac] ;  /* 0x0000eb00ff087b82 */ /* 0x000e620000000800 */
[----:B0-----:R-:W-:-:S04]  /*1a80*/  SHF.L.U32 R10, R10, 0xd, RZ ;  /* 0x0000000d0a0a7819 */ /* 0x001fc800000006ff */
[----:B------:R-:W-:-:S04]  /*1a90*/  LEA R10, R3, R10, 0xd ;  /* 0x0000000a030a7211 */ /* 0x000fc800078e68ff */
[----:B------:R-:W-:Y:S01]  /*1aa0*/  IADD3 R6, PT, PT, -R10, R6, R11 ;  /* 0x000000060a067210 */ /* 0x000fe20007ffe10b */
[----:B-1----:R-:W-:-:S04]  /*1ab0*/  IMAD R11, R8, UR4, RZ ;  /* 0x00000004080b7c24 */ /* 0x002fc8000f8e02ff */
[----:B------:R-:W-:-:S05]  /*1ac0*/  IMAD R6, R11, -0x2000, R6 ;  /* 0xffffe0000b067824 */ /* 0x000fca00078e0206 */
[C---:B------:R-:W-:Y:S02]  /*1ad0*/  ISETP.GE.U32.AND P0, PT, R6.reuse, 0x1e00, PT ;  /* 0x00001e000600780c */ /* 0x040fe40003f06070 */
[----:B------:R-:W-:-:S04]  /*1ae0*/  LEA.HI R6, R6, 0x1, RZ, 0x17 ;  /* 0x0000000106067811 */ /* 0x000fc800078fb8ff */
[----:B------:R-:W-:-:S07]  /*1af0*/  LOP3.LUT R8, R6, 0xf, RZ, 0xc0, !PT ;  /* 0x0000000f06087812 */ /* 0x000fce00078ec0ff */
[----:B------:R-:W-:Y:S05]  /*1b00*/  @!P0 BRA `(.L_x_406) ;  /* 0x00000004002c8947 */ /* 0x000fea0003800000 */
[----:B------:R-:W-:Y:S01]  /*1b10*/  LEA.HI R10, R2, 0x1, RZ, 0x17 ;  /* 0x00000001020a7811 */ /* 0x000fe200078fb8ff */
[----:B------:R-:W-:Y:S01]  /*1b20*/  BSSY.RECONVERGENT B3, `(.L_x_407) ;  /* 0x0000048000037945 */ /* 0x000fe20003800200 */
[----:B------:R-:W-:Y:S02]  /*1b30*/  LOP3.LUT R11, R16, 0x1000, RZ, 0xfc, !PT ;  /* 0x00001000100b7812 */ /* 0x000fe400078efcff */
[----:B------:R-:W-:-:S04]  /*1b40*/  LOP3.LUT R10, R10, 0xfffff0, RZ, 0xc0, !PT ;  /* 0x00fffff00a0a7812 */ /* 0x000fc800078ec0ff */
[----:B------:R-:W-:-:S07]  /*1b50*/  IADD3 R13, PT, PT, -R10, RZ, RZ ;  /* 0x000000ff0a0d7210 */ /* 0x000fce0007ffe1ff */
.L_x_408:
[C---:B------:R-:W-:Y:S02]  /*1b60*/  IADD3 R15, PT, PT, R7.reuse, -0x1000, RZ ;  /* 0xfffff000070f7810 */ /* 0x040fe40007ffe0ff */
[----:B------:R-:W-:-:S03]  /*1b70*/  IADD3 R25, PT, PT, R7, -0xe00, RZ ;  /* 0xfffff20007197810 */ /* 0x000fc60007ffe0ff */
[----:B------:R-:W-:Y:S01]  /*1b80*/  IMAD.WIDE.U32 R14, R15, 0x4, R4 ;  /* 0x000000040f0e7825 */ /* 0x000fe200078e0004 */
[----:B------:R-:W-:-:S04]  /*1b90*/  IADD3 R21, PT, PT, R7, -0xc00, RZ ;  /* 0xfffff40007157810 */ /* 0x000fc80007ffe0ff */
[----:B------:R0:W2:Y:S01]  /*1ba0*/  LDG.E R22, desc[UR6][R14.64] ;  /* 0x000000060e167981 */ /* 0x0000a2000c1e1900 */
[----:B------:R-:W-:-:S04]  /*1bb0*/  IMAD.WIDE.U32 R24, R25, 0x4, R4 ;  /* 0x0000000419187825 */ /* 0x000fc800078e0004 */
[--C-:B------:R-:W-:Y:S01]  /*1bc0*/  IMAD.WIDE.U32 R20, R21, 0x4, R4.reuse ;  /* 0x0000000415147825 */ /* 0x100fe200078e0004 */
[----:B------:R-:W3:Y:S04]  /*1bd0*/  LDG.E R16, desc[UR6][R24.64] ;  /* 0x0000000618107981 */ /* 0x000ee8000c1e1900 */
[----:B------:R1:W4:Y:S01]  /*1be0*/  LDG.E R17, desc[UR6][R20.64] ;  /* 0x0000000614117981 */ /* 0x000322000c1e1900 */
[C---:B------:R-:W-:Y:S02]  /*1bf0*/  IADD3 R19, PT, PT, R7.reuse, -0xa00, RZ ;  /* 0xfffff60007137810 */ /* 0x040fe40007ffe0ff */
[C---:B------:R-:W-:Y:S02]  /*1c00*/  IADD3 R29, PT, PT, R7.reuse, -0x800, RZ ;  /* 0xfffff800071d7810 */ /* 0x040fe40007ffe0ff */
[----:B------:R-:W-:Y:S01]  /*1c10*/  IADD3 R27, PT, PT, R7, -0x600, RZ ;  /* 0xfffffa00071b7810 */ /* 0x000fe20007ffe0ff */
[----:B------:R-:W-:Y:S01]  /*1c20*/  IMAD.WIDE.U32 R18, R19, 0x4, R4 ;  /* 0x0000000413127825 */ /* 0x000fe200078e0004 */
[----:B------:R-:W-:-:S03]  /*1c30*/  IADD3 R12, PT, PT, R7, -0x400, RZ ;  /* 0xfffffc00070c7810 */ /* 0x000fc60007ffe0ff */
[--C-:B------:R-:W-:Y:S01]  /*1c40*/  IMAD.WIDE.U32 R28, R29, 0x4, R4.reuse ;  /* 0x000000041d1c7825 */ /* 0x100fe200078e0004 */
[----:B------:R-:W5:Y:S03]  /*1c50*/  LDG.E R10, desc[UR6][R18.64] ;  /* 0x00000006120a7981 */ /* 0x000f66000c1e1900 */
[----:B0-----:R-:W-:Y:S01]  /*1c60*/  IMAD.WIDE.U32 R14, R27, 0x4, R4 ;  /* 0x000000041b0e7825 */ /* 0x001fe200078e0004 */
[----:B------:R-:W-:-:S03]  /*1c70*/  IADD3 R27, PT, PT, R7, -0x200, RZ ;  /* 0xfffffe00071b7810 */ /* 0x000fc60007ffe0ff */
[--C-:B-1----:R-:W-:Y:S02]  /*1c80*/  IMAD.WIDE.U32 R20, R12, 0x4, R4.reuse ;  /* 0x000000040c147825 */ /* 0x102fe400078e0004 */
[----:B------:R0:W5:Y:S04]  /*1c90*/  LDG.E R12, desc[UR6][R14.64] ;  /* 0x000000060e0c7981 */ /* 0x000168000c1e1900 */
[----:B------:R1:W5:Y:S01]  /*1ca0*/  LDG.E R18, desc[UR6][R28.64] ;  /* 0x000000061c127981 */ /* 0x000362000c1e1900 */
[----:B------:R-:W-:-:S04]  /*1cb0*/  IMAD.WIDE.U32 R24, R7, 0x4, R4 ;  /* 0x0000000407187825 */ /* 0x000fc800078e0004 */
[----:B0-----:R-:W-:Y:S01]  /*1cc0*/  IMAD.WIDE.U32 R14, R27, 0x4, R4 ;  /* 0x000000041b0e7825 */ /* 0x001fe200078e0004 */
[----:B------:R-:W5:Y:S04]  /*1cd0*/  LDG.E R19, desc[UR6][R24.64] ;  /* 0x0000000618137981 */ /* 0x000f68000c1e1900 */
[----:B------:R0:W5:Y:S01]  /*1ce0*/  LDG.E R27, desc[UR6][R20.64] ;  /* 0x00000006141b7981 */ /* 0x000162000c1e1900 */
[----:B-1----:R-:W-:-:S03]  /*1cf0*/  IADD3 R29, PT, PT, R7, 0x200, RZ ;  /* 0x00000200071d7810 */ /* 0x002fc60007ffe0ff */
[----:B------:R1:W5:Y:S01]  /*1d00*/  LDG.E R26, desc[UR6][R14.64] ;  /* 0x000000060e1a7981 */ /* 0x000362000c1e1900 */
[----:B0-----:R-:W-:Y:S01]  /*1d10*/  IADD3 R21, PT, PT, R7, 0x400, RZ ;  /* 0x0000040007157810 */ /* 0x001fe20007ffe0ff */
[----:B------:R-:W-:Y:S01]  /*1d20*/  IMAD.WIDE.U32 R28, R29, 0x4, R4 ;  /* 0x000000041d1c7825 */ /* 0x000fe200078e0004 */
[----:B-1----:R-:W-:-:S05]  /*1d30*/  IADD3 R15, PT, PT, R7, 0x800, RZ ;  /* 0x00000800070f7810 */ /* 0x002fca0007ffe0ff */
[----:B------:R-:W5:Y:S01]  /*1d40*/  LDG.E R28, desc[UR6][R28.64] ;  /* 0x000000061c1c7981 */ /* 0x000f62000c1e1900 */
[----:B------:R-:W-:-:S06]  /*1d50*/  IMAD.WIDE.U32 R14, R15, 0x4, R4 ;  /* 0x000000040f0e7825 */ /* 0x000fcc00078e0004 */
[----:B------:R-:W5:Y:S01]  /*1d60*/  LDG.E R14, desc[UR6][R14.64] ;  /* 0x000000060e0e7981 */ /* 0x000f62000c1e1900 */
[----:B--2---:R-:W-:Y:S01]  /*1d70*/  FADD R25, R22, R23 ;  /* 0x0000001716197221 */ /* 0x004fe20000000000 */
[----:B------:R-:W-:Y:S01]  /*1d80*/  IMAD.WIDE.U32 R22, R21, 0x4, R4 ;  /* 0x0000000415167825 */ /* 0x000fe200078e0004 */
[----:B------:R-:W-:-:S03]  /*1d90*/  IADD3 R21, PT, PT, R7, 0x600, RZ ;  /* 0x0000060007157810 */ /* 0x000fc60007ffe0ff */
[----:B---3--:R-:W-:Y:S02]  /*1da0*/  FADD R16, R25, R16 ;  /* 0x0000001019107221 */ /* 0x008fe40000000000 */
[----:B------:R-:W-:Y:S01]  /*1db0*/  IMAD.WIDE.U32 R20, R21, 0x4, R4 ;  /* 0x0000000415147825 */ /* 0x000fe200078e0004 */
[----:B------:R-:W-:Y:S01]  /*1dc0*/  IADD3 R25, PT, PT, R7, 0xa00, RZ ;  /* 0x00000a0007197810 */ /* 0x000fe20007ffe0ff */
[----:B------:R-:W2:Y:S04]  /*1dd0*/  LDG.E R29, desc[UR6][R22.64] ;  /* 0x00000006161d7981 */ /* 0x000ea8000c1e1900 */
[----:B------:R4:W3:Y:S02]  /*1de0*/  LDG.E R20, desc[UR6][R20.64] ;  /* 0x0000000614147981 */ /* 0x0008e4000c1e1900 */
[----:B----4-:R-:W-:Y:S01]  /*1df0*/  FADD R21, R16, R17 ;  /* 0x0000001110157221 */ /* 0x010fe20000000000 */
[----:B------:R-:W-:Y:S01]  /*1e00*/  IMAD.WIDE.U32 R16, R25, 0x4, R4 ;  /* 0x0000000419107825 */ /* 0x000fe200078e0004 */
[----:B------:R-:W-:-:S05]  /*1e10*/  IADD3 R25, PT, PT, R7, 0xc00, RZ ;  /* 0x00000c0007197810 */ /* 0x000fca0007ffe0ff */
[--C-:B------:R-:W-:Y:S01]  /*1e20*/  IMAD.WIDE.U32 R22, R25, 0x4, R4.reuse ;  /* 0x0000000419167825 */ /* 0x100fe200078e0004 */
[----:B------:R-:W-:Y:S01]  /*1e30*/  IADD3 R25, PT, PT, R7, 0xe00, RZ ;  /* 0x00000e0007197810 */ /* 0x000fe20007ffe0ff */
[----:B------:R-:W4:Y:S04]  /*1e40*/  LDG.E R16, desc[UR6][R16.64] ;  /* 0x0000000610107981 */ /* 0x000f28000c1e1900 */
[----:B------:R-:W-:Y:S01]  /*1e50*/  IMAD.WIDE.U32 R24, R25, 0x4, R4 ;  /* 0x0000000419187825 */ /* 0x000fe200078e0004 */
[----:B------:R-:W4:Y:S05]  /*1e60*/  LDG.E R22, desc[UR6][R22.64] ;  /* 0x0000000616167981 */ /* 0x000f2a000c1e1900 */
[----:B------:R-:W4:Y:S01]  /*1e70*/  LDG.E R24, desc[UR6][R24.64] ;  /* 0x0000000618187981 */ /* 0x000f22000c1e1900 */
[----:B-----5:R-:W-:-:S04]  /*1e80*/  FADD R21, R21, R10 ;  /* 0x0000000a15157221 */ /* 0x020fc80000000000 */
[----:B------:R-:W-:-:S04]  /*1e90*/  FADD R21, R21, R18 ;  /* 0x0000001215157221 */ /* 0x000fc80000000000 */
[----:B------:R-:W-:-:S04]  /*1ea0*/  FADD R12, R21, R12 ;  /* 0x0000000c150c7221 */ /* 0x000fc80000000000 */
[----:B------:R-:W-:-:S04]  /*1eb0*/  FADD R27, R12, R27 ;  /* 0x0000001b0c1b7221 */ /* 0x000fc80000000000 */
[----:B------:R-:W-:-:S04]  /*1ec0*/  FADD R26, R27, R26 ;  /* 0x0000001a1b1a7221 */ /* 0x000fc80000000000 */
[----:B------:R-:W-:-:S04]  /*1ed0*/  FADD R19, R26, R19 ;  /* 0x000000131a137221 */ /* 0x000fc80000000000 */
[----:B------:R-:W-:Y:S01]  /*1ee0*/  FADD R28, R19, R28 ;  /* 0x0000001c131c7221 */ /* 0x000fe20000000000 */
[----:B------:R-:W-:-:S04]  /*1ef0*/  IADD3 R13, PT, PT, R13, 0x10, RZ ;  /* 0x000000100d0d7810 */ /* 0x000fc80007ffe0ff */
[----:B------:R-:W-:Y:S02]  /*1f00*/  ISETP.NE.AND P0, PT, R13, RZ, PT ;  /* 0x000000ff0d00720c */ /* 0x000fe40003f05270 */
[----:B------:R-:W-:Y:S02]  /*1f10*/  IADD3 R11, PT, PT, R11, 0x2000, RZ ;  /* 0x000020000b0b7810 */ /* 0x000fe40007ffe0ff */
[----:B------:R-:W-:Y:S01]  /*1f20*/  IADD3 R7, PT, PT, R7, 0x2000, RZ ;  /* 0x0000200007077810 */ /* 0x000fe20007ffe0ff */
[----:B--2---:R-:W-:-:S04]  /*1f30*/  FADD R29, R28, R29 ;  /* 0x0000001d1c1d7221 */ /* 0x004fc80000000000 */
[----:B---3--:R-:W-:-:S04]  /*1f40*/  FADD R29, R29, R20 ;  /* 0x000000141d1d7221 */ /* 0x008fc80000000000 */
[----:B------:R-:W-:-:S04]  /*1f50*/  FADD R29, R29, R14 ;  /* 0x0000000e1d1d7221 */ /* 0x000fc80000000000 */
[----:B----4-:R-:W-:-:S04]  /*1f60*/  FADD R29, R29, R16 ;  /* 0x000000101d1d7221 */ /* 0x010fc80000000000 */
[----:B------:R-:W-:-:S04]  /*1f70*/  FADD R29, R29, R22 ;  /* 0x000000161d1d7221 */ /* 0x000fc80000000000 */
[----:B------:R-:W-:Y:S01]  /*1f80*/  FADD R23, R29, R24 ;  /* 0x000000181d177221 */ /* 0x000fe20000000000 */
[----:B------:R-:W-:Y:S06]  /*1f90*/  @P0 BRA `(.L_x_408) ;  /* 0xfffffff800f00947 */ /* 0x000fec000383ffff */
[----:B------:R-:W-:Y:S05]  /*1fa0*/  BSYNC.RECONVERGENT B3 ;  /* 0x0000000000037941 */ /* 0x000fea0003800200 */
.L_x_407:
[----:B------:R-:W-:-:S07]  /*1fb0*/  IADD3 R16, PT, PT, R11, -0x1000, RZ ;  /* 0xfffff0000b107810 */ /* 0x000fce0007ffe0ff */
.L_x_406:
[----:B------:R-:W-:Y:S05]  /*1fc0*/  BSYNC.RECONVERGENT B2 ;  /* 0x0000000000027941 */ /* 0x000fea0003800200 */
.L_x_405:
[----:B------:R-:W-:-:S13]  /*1fd0*/  ISETP.NE.AND P0, PT, R8, RZ, PT ;  /* 0x000000ff0800720c */ /* 0x000fda0003f05270 */
[----:B------:R-:W-:Y:S05]  /*1fe0*/  @!P0 BRA `(.L_x_404) ;  /* 0x00000004002c8947 */ /* 0x000fea0003800000 */
[----:B------:R-:W-:Y:S01]  /*1ff0*/  ISETP.GE.U32.AND P0, PT, R8, 0x8, PT ;  /* 0x000000080800780c */ /* 0x000fe20003f06070 */
[----:B------:R-:W-:Y:S01]  /*2000*/  BSSY.RECONVERGENT B2, `(.L_x_409) ;  /* 0x0000025000027945 */ /* 0x000fe20003800200 */
[----:B------:R-:W-:-:S04]  /*2010*/  LOP3.LUT R22, R6, 0x7, RZ, 0xc0, !PT ;  /* 0x0000000706167812 */ /* 0x000fc800078ec0ff */
[----:B------:R-:W-:-:S07]  /*2020*/  ISETP.NE.AND P1, PT, R22, RZ, PT ;  /* 0x000000ff1600720c */ /* 0x000fce0003f25270 */
[----:B------:R-:W-:Y:S06]  /*2030*/  @!P0 BRA `(.L_x_410) ;  /* 0x0000000000848947 */ /* 0x000fec0003800000 */
[----:B------:R-:W-:-:S04]  /*2040*/  IADD3 R7, PT, PT, R16, R9, RZ ;  /* 0x0000000910077210 */ /* 0x000fc80007ffe0ff */
[C---:B------:R-:W-:Y:S01]  /*2050*/  IADD3 R21, PT, PT, R7.reuse, 0x200, RZ ;  /* 0x0000020007157810 */ /* 0x040fe20007ffe0ff */
[C---:B------:R-:W-:Y:S01]  /*2060*/  IMAD.WIDE.U32 R14, R7.reuse, 0x4, R4 ;  /* 0x00000004070e7825 */ /* 0x040fe200078e0004 */
[----:B------:R-:W-:-:S03]  /*2070*/  IADD3 R19, PT, PT, R7, 0x400, RZ ;  /* 0x0000040007137810 */ /* 0x000fc60007ffe0ff */
[--C-:B------:R-:W-:Y:S01]  /*2080*/  IMAD.WIDE.U32 R20, R21, 0x4, R4.reuse ;  /* 0x0000000415147825 */ /* 0x100fe200078e0004 */
[----:B------:R0:W2:Y:S01]  /*2090*/  LDG.E R8, desc[UR6][R14.64] ;  /* 0x000000060e087981 */ /* 0x0000a2000c1e1900 */
[----:B------:R-:W-:Y:S02]  /*20a0*/  IADD3 R11, PT, PT, R7, 0x600, RZ ;  /* 0x00000600070b7810 */ /* 0x000fe40007ffe0ff */
[--C-:B------:R-:W-:Y:S01]  /*20b0*/  IMAD.WIDE.U32 R18, R19, 0x4, R4.reuse ;  /* 0x0000000413127825 */ /* 0x100fe200078e0004 */
[----:B------:R1:W3:Y:S01]  /*20c0*/  LDG.E R17, desc[UR6][R20.64] ;  /* 0x0000000614117981 */ /* 0x0002e2000c1e1900 */
[----:B------:R-:W-:Y:S02]  /*20d0*/  IADD3 R13, PT, PT, R7, 0x800, RZ ;  /* 0x00000800070d7810 */ /* 0x000fe40007ffe0ff */
[--C-:B------:R-:W-:Y:S01]  /*20e0*/  IMAD.WIDE.U32 R10, R11, 0x4, R4.reuse ;  /* 0x000000040b0a7825 */ /* 0x100fe200078e0004 */
[----:B------:R-:W-:Y:S01]  /*20f0*/  IADD3 R25, PT, PT, R7, 0xa00, RZ ;  /* 0x00000a0007197810 */ /* 0x000fe20007ffe0ff */
[----:B------:R-:W4:Y:S02]  /*2100*/  LDG.E R18, desc[UR6][R18.64] ;  /* 0x0000000612127981 */ /* 0x000f24000c1e1900 */
[--C-:B------:R-:W-:Y:S01]  /*2110*/  IMAD.WIDE.U32 R12, R13, 0x4, R4.reuse ;  /* 0x000000040d0c7825 */ /* 0x100fe200078e0004 */
[----:B------:R-:W-:Y:S01]  /*2120*/  IADD3 R27, PT, PT, R7, 0xc00, RZ ;  /* 0x00000c00071b7810 */ /* 0x000fe20007ffe0ff */
[----:B------:R-:W5:Y:S02]  /*2130*/  LDG.E R10, desc[UR6][R10.64] ;  /* 0x000000060a0a7981 */ /* 0x000f64000c1e1900 */
[--C-:B0-----:R-:W-:Y:S01]  /*2140*/  IMAD.WIDE.U32 R14, R25, 0x4, R4.reuse ;  /* 0x00000004190e7825 */ /* 0x101fe200078e0004 */
[----:B------:R-:W-:Y:S01]  /*2150*/  IADD3 R25, PT, PT, R7, 0xe00, RZ ;  /* 0x00000e0007197810 */ /* 0x000fe20007ffe0ff */
[----:B------:R-:W5:Y:S02]  /*2160*/  LDG.E R12, desc[UR6][R12.64] ;  /* 0x000000060c0c7981 */ /* 0x000f64000c1e1900 */
[----:B-1----:R-:W-:-:S02]  /*2170*/  IMAD.WIDE.U32 R20, R27, 0x4, R4 ;  /* 0x000000041b147825 */ /* 0x002fc400078e0004 */
[----:B------:R-:W5:Y:S02]  /*2180*/  LDG.E R15, desc[UR6][R14.64] ;  /* 0x000000060e0f7981 */ /* 0x000f64000c1e1900 */
[----:B------:R-:W-:Y:S02]  /*2190*/  IMAD.WIDE.U32 R24, R25, 0x4, R4 ;  /* 0x0000000419187825 */ /* 0x000fe400078e0004 */
        /* <DEDUP_REMOVED lines=11> */
.L_x_410:
[----:B------:R-:W-:Y:S05]  /*2250*/  BSYNC.RECONVERGENT B2 ;  /* 0x0000000000027941 */ /* 0x000fea0003800200 */
.L_x_409:
[----:B------:R-:W-:Y:S05]  /*2260*/  @!P1 BRA `(.L_x_404) ;  /* 0x00000000008c9947 */ /* 0x000fea0003800000 */
[----:B------:R-:W-:Y:S01]  /*2270*/  ISETP.GE.U32.AND P0, PT, R22, 0x4, PT ;  /* 0x000000041600780c */ /* 0x000fe20003f06070 */
[----:B------:R-:W-:Y:S01]  /*2280*/  BSSY.RECONVERGENT B2, `(.L_x_411) ;  /* 0x0000014000027945 */ /* 0x000fe20003800200 */
[----:B------:R-:W-:-:S11]  /*2290*/  LOP3.LUT P1, RZ, R6, 0x3, RZ, 0xc0, !PT ;  /* 0x0000000306ff7812 */ /* 0x000fd6000782c0ff */
[----:B------:R-:W-:Y:S05]  /*22a0*/  @!P0 BRA `(.L_x_412) ;  /* 0x0000000000448947 */ /* 0x000fea0003800000 */
[----:B------:R-:W-:-:S04]  /*22b0*/  IADD3 R11, PT, PT, R16, R9, RZ ;  /* 0x00000009100b7210 */ /* 0x000fc80007ffe0ff */
[C---:B------:R-:W-:Y:S01]  /*22c0*/  IADD3 R9, PT, PT, R11.reuse, 0x200, RZ ;  /* 0x000002000b097810 */ /* 0x040fe20007ffe0ff */
[C---:B------:R-:W-:Y:S01]  /*22d0*/  IMAD.WIDE.U32 R6, R11.reuse, 0x4, R4 ;  /* 0x000000040b067825 */ /* 0x040fe200078e0004 */
[----:B------:R-:W-:-:S03]  /*22e0*/  IADD3 R13, PT, PT, R11, 0x400, RZ ;  /* 0x000004000b0d7810 */ /* 0x000fc60007ffe0ff */
[--C-:B------:R-:W-:Y:S01]  /*22f0*/  IMAD.WIDE.U32 R8, R9, 0x4, R4.reuse ;  /* 0x0000000409087825 */ /* 0x100fe200078e0004 */
[----:B------:R-:W-:Y:S01]  /*2300*/  IADD3 R15, PT, PT, R11, 0x600, RZ ;  /* 0x000006000b0f7810 */ /* 0x000fe20007ffe0ff */
[----:B------:R-:W2:Y:S02]  /*2310*/  LDG.E R6, desc[UR6][R6.64] ;  /* 0x0000000606067981 */ /* 0x000ea4000c1e1900 */
[--C-:B------:R-:W-:Y:S02]  /*2320*/  IMAD.WIDE.U32 R10, R13, 0x4, R4.reuse ;  /* 0x000000040d0a7825 */ /* 0x100fe400078e0004 */
[----:B------:R-:W3:Y:S02]  /*2330*/  LDG.E R8, desc[UR6][R8.64] ;  /* 0x0000000608087981 */ /* 0x000ee4000c1e1900 */
[----:B------:R-:W-:Y:S02]  /*2340*/  IMAD.WIDE.U32 R12, R15, 0x4, R4 ;  /* 0x000000040f0c7825 */ /* 0x000fe400078e0004 */
[----:B------:R-:W4:Y:S04]  /*2350*/  LDG.E R10, desc[UR6][R10.64] ;  /* 0x000000060a0a7981 */ /* 0x000f28000c1e1900 */
[----:B------:R-:W5:Y:S01]  /*2360*/  LDG.E R12, desc[UR6][R12.64] ;  /* 0x000000060c0c7981 */ /* 0x000f62000c1e1900 */
[----:B------:R-:W-:Y:S01]  /*2370*/  IADD3 R16, PT, PT, R16, 0x800, RZ ;  /* 0x0000080010107810 */ /* 0x000fe20007ffe0ff */
[----:B--2---:R-:W-:-:S04]  /*2380*/  FADD R23, R23, R6 ;  /* 0x0000000617177221 */ /* 0x004fc80000000000 */
[----:B---3--:R-:W-:-:S04]  /*2390*/  FADD R23, R23, R8 ;  /* 0x0000000817177221 */ /* 0x008fc80000000000 */
[----:B----4-:R-:W-:-:S04]  /*23a0*/  FADD R23, R23, R10 ;  /* 0x0000000a17177221 */ /* 0x010fc80000000000 */
[----:B-----5:R-:W-:-:S07]  /*23b0*/  FADD R23, R23, R12 ;  /* 0x0000000c17177221 */ /* 0x020fce0000000000 */
.L_x_412:
[----:B------:R-:W-:Y:S05]  /*23c0*/  BSYNC.RECONVERGENT B2 ;  /* 0x0000000000027941 */ /* 0x000fea0003800200 */
.L_x_411:
[----:B------:R-:W-:Y:S05]  /*23d0*/  @!P1 BRA `(.L_x_404) ;  /* 0x0000000000309947 */ /* 0x000fea0003800000 */
[----:B------:R-:W-:Y:S02]  /*23e0*/  LOP3.LUT R2, R2, 0xffff, RZ, 0xc0, !PT ;  /* 0x0000ffff02027812 */ /* 0x000fe400078ec0ff */
[----:B------:R-:W-:Y:S02]  /*23f0*/  IADD3 R9, PT, PT, R16, R0, RZ ;  /* 0x0000000010097210 */ /* 0x000fe40007ffe0ff */
[----:B------:R-:W-:-:S04]  /*2400*/  LEA.HI R2, R2, 0x1, RZ, 0x17 ;  /* 0x0000000102027811 */ /* 0x000fc800078fb8ff */
[----:B------:R-:W-:-:S04]  /*2410*/  LOP3.LUT R2, R2, 0x3, RZ, 0xc0, !PT ;  /* 0x0000000302027812 */ /* 0x000fc800078ec0ff */
[----:B------:R-:W-:-:S07]  /*2420*/  IADD3 R2, PT, PT, -R2, RZ, RZ ;  /* 0x000000ff02027210 */ /* 0x000fce0007ffe1ff */
.L_x_413:
[----:B------:R-:W-:-:S06]  /*2430*/  IMAD.WIDE.U32 R6, R9, 0x4, R4 ;  /* 0x0000000409067825 */ /* 0x000fcc00078e0004 */
[----:B------:R-:W2:Y:S01]  /*2440*/  LDG.E R6, desc[UR6][R6.64] ;  /* 0x0000000606067981 */ /* 0x000ea2000c1e1900 */
[----:B------:R-:W-:Y:S02]  /*2450*/  IADD3 R2, PT, PT, R2, 0x1, RZ ;  /* 0x0000000102027810 */ /* 0x000fe40007ffe0ff */
[----:B------:R-:W-:Y:S02]  /*2460*/  IADD3 R9, PT, PT, R9, 0x200, RZ ;  /* 0x0000020009097810 */ /* 0x000fe40007ffe0ff */
[----:B------:R-:W-:Y:S01]  /*2470*/  ISETP.NE.AND P0, PT, R2, RZ, PT ;  /* 0x000000ff0200720c */ /* 0x000fe20003f05270 */
[----:B--2---:R-:W-:-:S12]  /*2480*/  FADD R23, R6, R23 ;  /* 0x0000001706177221 */ /* 0x004fd80000000000 */
[----:B------:R-:W-:Y:S05]  /*2490*/  @P0 BRA `(.L_x_413) ;  /* 0xfffffffc00e40947 */ /* 0x000fea000383ffff */
.L_x_404:
[----:B------:R-:W-:Y:S05]  /*24a0*/  BSYNC.RECONVERGENT B1 ;  /* 0x0000000000017941 */ /* 0x000fea0003800200 */
.L_x_401:
        /* <DEDUP_REMOVED lines=33> */
[----:B------:R-:W1:Y:S04]  /*26c0*/  LDS.128 R8, [UR4+0x20] ;  /* 0x00002004ff087984 */ /* 0x000e680008000c00 */
[----:B--2---:R-:W2:Y:S04]  /*26d0*/  LDS.128 R4, [UR4+0x30] ;  /* 0x00003004ff047984 */ /* 0x004ea80008000c00 */
        /* <DEDUP_REMOVED lines=16> */
.L_x_400:
[----:B------:R-:W-:Y:S05]  /*27e0*/  BSYNC.RECONVERGENT B0 ;  /* 0x0000000000007941 */ /* 0x000fea0003800200 */
.L_x_384:
[----:B------:R-:W-:Y:S05]  /*27f0*/  @P0 EXIT ;  /* 0x000000000000094d */ /* 0x000fea0003800000 */
[----:B012---:R-:W0:Y:S02]  /*2800*/  LDC.64 R4, c[0x0][0x388] ;  /* 0x0000e200ff047b82 */ /* 0x007e240000000a00 */
[----:B0-----:R-:W-:-:S05]  /*2810*/  IMAD.WIDE.U32 R2, R3, 0x4, R4 ;  /* 0x0000000403027825 */ /* 0x001fca00078e0004 */
[----:B------:R-:W-:Y:S01]  /*2820*/  STG.E desc[UR6][R2.64], R20 ;  /* 0x0000001402007986 */ /* 0x000fe2000c101906 */
[----:B------:R-:W-:Y:S05]  /*2830*/  EXIT ;  /* 0x000000000000794d */ /* 0x000fea0003800000 */
.L_x_414:
        /* <DEDUP_REMOVED lines=12> */
.L_x_1388:


//--------------------- .text._ZN3cub18CUB_300001_SM_10006detail6reduce28DeviceReduceSingleTileKernelINS2_10policy_hubIfjN4cuda3std3__44plusIfEEE10Policy1000EN6thrust24THRUST_300001_SM_1000_NS6detail15normal_iteratorINSD_10device_ptrIfEEEEPfjS9_ffNS7_10__identityEEEvT0_T1_T2_T3_T4_T6_ --------------------------
	.section	.text._ZN3cub18CUB_300001_SM_10006detail6reduce28DeviceReduceSingleTileKernelINS2_10policy_hubIfjN4cuda3std3__44plusIfEEE10Policy1000EN6thrust24THRUST_300001_SM_1000_NS6detail15normal_iteratorINSD_10device_ptrIfEEEEPfjS9_ffNS7_10__identityEEEvT0_T1_T2_T3_T4_T6_,"ax",@progbits
	.align	128
        .global         _ZN3cub18CUB_300001_SM_10006detail6reduce28DeviceReduceSingleTileKernelINS2_10policy_hubIfjN4cuda3std3__44plusIfEEE10Policy1000EN6thrust24THRUST_300001_SM_1000_NS6detail15normal_iteratorINSD_10device_ptrIfEEEEPfjS9_ffNS7_10__identityEEEvT0_T1_T2_T3_T4_T6_
        .type           _ZN3cub18CUB_300001_SM_10006detail6reduce28DeviceReduceSingleTileKernelINS2_10policy_hubIfjN4cuda3std3__44plusIfEEE10Policy1000EN6thrust24THRUST_300001_SM_1000_NS6detail15normal_iteratorINSD_10device_ptrIfEEEEPfjS9_ffNS7_10__identityEEEvT0_T1_T2_T3_T4_T6_,@function
        .size           _ZN3cub18CUB_300001_SM_10006detail6reduce28DeviceReduceSingleTileKernelINS2_10policy_hubIfjN4cuda3std3__44plusIfEEE10Policy1000EN6thrust24THRUST_300001_SM_1000_NS6detail15normal_iteratorINSD_10device_ptrIfEEEEPfjS9_ffNS7_10__identityEEEvT0_T1_T2_T3_T4_T6_,(.L_x_1389 - _ZN3cub18CUB_300001_SM_10006detail6reduce28DeviceReduceSingleTileKernelINS2_10policy_hubIfjN4cuda3std3__44plusIfEEE10Policy1000EN6thrust24THRUST_300001_SM_1000_NS6detail15normal_iteratorINSD_10device_ptrIfEEEEPfjS9_ffNS7_10__identityEEEvT0_T1_T2_T3_T4_T6_)
        .other          _ZN3cub18CUB_300001_SM_10006detail6reduce28DeviceReduceSingleTileKernelINS2_10policy_hubIfjN4cuda3std3__44plusIfEEE10Policy1000EN6thrust24THRUST_300001_SM_1000_NS6detail15normal_iteratorINSD_10device_ptrIfEEEEPfjS9_ffNS7_10__identityEEEvT0_T1_T2_T3_T4_T6_,@"STO_CUDA_ENTRY STV_DEFAULT"
_ZN3cub18CUB_300001_SM_10006detail6reduce28DeviceReduceSingleTileKernelINS2_10policy_hubIfjN4cuda3std3__44plusIfEEE10Policy1000EN6thrust24THRUST_300001_SM_1000_NS6detail15normal_iteratorINSD_10device_ptrIfEEEEPfjS9_ffNS7_10__identityEEEvT0_T1_T2_T3_T4_T6_:
.text._ZN3cub18CUB_300001_SM_10006detail6reduce28DeviceReduceSingleTileKernelINS2_10policy_hubIfjN4cuda3std3__44plusIfEEE10Policy1000EN6thrust24THRUST_300001_SM_1000_NS6detail15normal_iteratorINSD_10device_ptrIfEEEEPfjS9_ffNS7_10__identityEEEvT0_T1_T2_T3_T4_T6_:
        /* <DEDUP_REMOVED lines=13> */
.L_x_415:
[----:B------:R-:W-:Y:S01]  /*00d0*/  ISETP.GT.U32.AND P0, PT, R4, 0x1fff, PT ;  /* 0x00001fff0400780c */ /* 0x000fe20003f04070 */
[----:B------:R-:W-:-:S12]  /*00e0*/  BSSY.RECONVERGENT B0, `(.L_x_416) ;  /* 0x000022c000007945 */ /* 0x000fd80003800200 */
[----:B------:R-:W-:Y:S05]  /*00f0*/  @P0 BRA `(.L_x_417) ;  /* 0x0000001000000947 */ /* 0x000fea0003800000 */
[----:B------:R-:W0:Y:S01]  /*0100*/  S2R R5, SR_TID.X ;  /* 0x0000000000057919 */ /* 0x000e220000002100 */
[----:B------:R-:W-:Y:S01]  /*0110*/  BSSY.RECONVERGENT B1, `(.L_x_418) ;  /* 0x0000009000017945 */ /* 0x000fe20003800200 */
[----:B------:R-:W-:Y:S01]  /*0120*/  HFMA2 R0, -RZ, RZ, 0, 0 ;  /* 0x00000000ff007431 */ /* 0x000fe200000001ff */
[----:B0-----:R-:W-:Y:S02]  /*0130*/  ISETP.GE.U32.AND P0, PT, R5, R4, PT ;  /* 0x000000040500720c */ /* 0x001fe40003f06070 */
[----:B------:R-:W-:-:S11]  /*0140*/  MOV R7, R5 ;  /* 0x0000000500077202 */ /* 0x000fd60000000f00 */
[----:B------:R-:W-:Y:S05]  /*0150*/  @P0 BRA `(.L_x_419) ;  /* 0x0000000000100947 */ /* 0x000fea0003800000 */
[----:B------:R-:W0:Y:S02]  /*0160*/  LDC.64 R2, c[0x0][0x380] ;  /* 0x0000e000ff027b82 */ /* 0x000e240000000a00 */
[----:B0-----:R-:W-:-:S05]  /*0170*/  IMAD.WIDE.U32 R2, R5, 0x4, R2 ;  /* 0x0000000405027825 */ /* 0x001fca00078e0002 */
[----:B------:R0:W5:Y:S01]  /*0180*/  LDG.E R0, desc[UR6][R2.64] ;  /* 0x0000000602007981 */ /* 0x000162000c1e1900 */
[----:B------:R-:W-:-:S07]  /*0190*/  IADD3 R7, PT, PT, R5, 0x200, RZ ;  /* 0x0000020005077810 */ /* 0x000fce0007ffe0ff */
.L_x_419:
[----:B------:R-:W-:Y:S05]  /*01a0*/  BSYNC.RECONVERGENT B1 ;  /* 0x0000000000017941 */ /* 0x000fea0003800200 */
.L_x_418:
[----:B------:R-:W-:Y:S01]  /*01b0*/  ISETP.GE.U32.AND P0, PT, R7, R4, PT ;  /* 0x000000040700720c */ /* 0x000fe20003f06070 */
[----:B------:R-:W-:-:S12]  /*01c0*/  BSSY.RECONVERGENT B1, `(.L_x_420) ;  /* 0x0000070000017945 */ /* 0x000fd80003800200 */
[----:B------:R-:W-:Y:S05]  /*01d0*/  @P0 BRA `(.L_x_421) ;  /* 0x0000000400b80947 */ /* 0x000fea0003800000 */
[----:B0-----:R-:W-:Y:S01]  /*01e0*/  LOP3.LUT R3, RZ, R7, RZ, 0x33, !PT ;  /* 0x00000007ff037212 */ /* 0x001fe200078e33ff */
[----:B------:R-:W-:Y:S03]  /*01f0*/  BSSY.RECONVERGENT B2, `(.L_x_422) ;  /* 0x0000033000027945 */ /* 0x000fe60003800200 */
[----:B------:R-:W-:-:S04]  /*0200*/  IADD3 R3, PT, PT, R3, R4, RZ ;  /* 0x0000000403037210 */ /* 0x000fc80007ffe0ff */
        /* <DEDUP_REMOVED lines=9> */
[----:B------:R-:W-:-:S04]  /*02a0*/  IADD3 R2, P0, PT, R2, 0x4000, RZ ;  /* 0x0000400002027810 */ /* 0x000fc80007f1e0ff */
[----:B------:R-:W-:-:S09]  /*02b0*/  IADD3.X R3, PT, PT, RZ, R3, RZ, P0, !PT ;  /* 0x00000003ff037210 */ /* 0x000fd200007fe4ff */
.L_x_424:
        /* <DEDUP_REMOVED lines=19> */
[----:B0-----:R-:W-:-:S04]  /*03f0*/  IADD3 R2, P2, PT, R2, 0x8000, RZ ;  /* 0x0000800002027810 */ /* 0x001fc80007f5e0ff */
[----:B------:R-:W-:Y:S01]  /*0400*/  IADD3.X R3, PT, PT, RZ, R3, RZ, P2, !PT ;  /* 0x00000003ff037210 */ /* 0x000fe200017fe4ff */
        /* <DEDUP_REMOVED lines=17> */
.L_x_423:
[----:B------:R-:W-:Y:S05]  /*0520*/  BSYNC.RECONVERGENT B2 ;  /* 0x0000000000027941 */ /* 0x000fea0003800200 */
.L_x_422:
[----:B------:R-:W-:Y:S05]  /*0530*/  @!P1 BRA `(.L_x_421) ;  /* 0x0000000000e09947 */ /* 0x000fea0003800000 */
[----:B------:R-:W-:Y:S01]  /*0540*/  ISETP.GE.U32.AND P0, PT, R22, 0x8, PT ;  /* 0x000000081600780c */ /* 0x000fe20003f06070 */
[----:B------:R-:W-:Y:S01]  /*0550*/  BSSY.RECONVERGENT B2, `(.L_x_425) ;  /* 0x0000017000027945 */ /* 0x000fe20003800200 */
[----:B------:R-:W-:-:S04]  /*0560*/  LOP3.LUT R10, R6, 0x7, RZ, 0xc0, !PT ;  /* 0x00000007060a7812 */ /* 0x000fc800078ec0ff */
[----:B------:R-:W-:-:S07]  /*0570*/  ISETP.NE.AND P1, PT, R10, RZ, PT ;  /* 0x000000ff0a00720c */ /* 0x000fce0003f25270 */
[----:B------:R-:W-:Y:S06]  /*0580*/  @!P0 BRA `(.L_x_426) ;  /* 0x00000000004c8947 */ /* 0x000fec0003800000 */
[----:B------:R-:W0:Y:S02]  /*0590*/  LDC.64 R2, c[0x0][0x380] ;  /* 0x0000e000ff027b82 */ /* 0x000e240000000a00 */
        /* <DEDUP_REMOVED lines=18> */
.L_x_426:
[----:B------:R-:W-:Y:S05]  /*06c0*/  BSYNC.RECONVERGENT B2 ;  /* 0x0000000000027941 */ /* 0x000fea0003800200 */
.L_x_425:
        /* <DEDUP_REMOVED lines=17> */
.L_x_428:
[----:B------:R-:W-:Y:S05]  /*07e0*/  BSYNC.RECONVERGENT B2 ;  /* 0x0000000000027941 */ /* 0x000fea0003800200 */
.L_x_427:
[----:B------:R-:W-:Y:S05]  /*07f0*/  @!P1 BRA `(.L_x_421) ;  /* 0x0000000000309947 */ /* 0x000fea0003800000 */
[----:B------:R-:W0:Y:S01]  /*0800*/  LDC.64 R2, c[0x0][0x380] ;  /* 0x0000e000ff027b82 */ /* 0x000e220000000a00 */
[----:B------:R-:W-:Y:S01]  /*0810*/  IADD3 R6, PT, PT, -R6, RZ, RZ ;  /* 0x000000ff06067210 */ /* 0x000fe20007ffe1ff */
[----:B0-----:R-:W-:-:S05]  /*0820*/  IMAD.WIDE.U32 R2, R7, 0x4, R2 ;  /* 0x0000000407027825 */ /* 0x001fca00078e0002 */
[----:B------:R-:W-:-:S07]  /*0830*/  MOV R7, R3 ;  /* 0x0000000300077202 */ /* 0x000fce0000000f00 */
.L_x_429:
[----:B------:R-:W-:-:S06]  /*0840*/  MOV R3, R7 ;  /* 0x0000000700037202 */ /* 0x000fcc0000000f00 */
[----:B------:R0:W2:Y:S01]  /*0850*/  LDG.E R3, desc[UR6][R2.64] ;  /* 0x0000000602037981 */ /* 0x0000a2000c1e1900 */
[----:B------:R-:W-:-:S04]  /*0860*/  IADD3 R6, PT, PT, R6, 0x1, RZ ;  /* 0x0000000106067810 */ /* 0x000fc80007ffe0ff */
[----:B------:R-:W-:Y:S02]  /*0870*/  ISETP.NE.AND P0, PT, R6, RZ, PT ;  /* 0x000000ff0600720c */ /* 0x000fe40003f05270 */
[----:B0-----:R-:W-:-:S04]  /*0880*/  IADD3 R2, P1, PT, R2, 0x800, RZ ;  /* 0x0000080002027810 */ /* 0x001fc80007f3e0ff */
[----:B------:R-:W-:Y:S01]  /*0890*/  IADD3.X R7, PT, PT, RZ, R7, RZ, P1, !PT ;  /* 0x00000007ff077210 */ /* 0x000fe20000ffe4ff */
[----:B--2--5:R-:W-:-:S06]  /*08a0*/  FADD R0, R3, R0 ;  /* 0x0000000003007221 */ /* 0x024fcc0000000000 */
[----:B------:R-:W-:Y:S05]  /*08b0*/  @P0 BRA `(.L_x_429) ;  /* 0xfffffffc00e00947 */ /* 0x000fea000383ffff */
.L_x_421:
[----:B------:R-:W-:Y:S05]  /*08c0*/  BSYNC.RECONVERGENT B1 ;  /* 0x0000000000017941 */ /* 0x000fea0003800200 */
.L_x_420:
[----:B------:R-:W-:Y:S02]  /*08d0*/  ISETP.GE.U32.AND P0, PT, R4, 0x200, PT ;  /* 0x000002000400780c */ /* 0x000fe40003f06070 */
        /* <DEDUP_REMOVED lines=36> */
[----:B------:R-:W3:Y:S04]  /*0b20*/  LDS.128 R8, [UR4+0x30] ;  /* 0x00003004ff087984 */ /* 0x000ee80008000c00 */
[----:B------:R-:W4:Y:S01]  /*0b30*/  LDS.128 R16, [UR4+0x40] ;  /* 0x00004004ff107984 */ /* 0x000f220008000c00 */
[----:B0-----:R-:W-:-:S04]  /*0b40*/  FADD R5, R0, R5 ;  /* 0x0000000500057221 */ /* 0x001fc80000000000 */
        /* <DEDUP_REMOVED lines=9> */
[----:B------:R-:W-:-:S04]  /*0be0*/  FADD R11, R10, R11 ;  /* 0x0000000b0a0b7221 */ /* 0x000fc80000000000 */
[----:B----4-:R-:W-:-:S04]  /*0bf0*/  FADD R16, R11, R16 ;  /* 0x000000100b107221 */ /* 0x010fc80000000000 */
[----:B------:R-:W-:-:S04]  /*0c00*/  FADD R17, R16, R17 ;  /* 0x0000001110117221 */ /* 0x000fc80000000000 */
[----:B------:R-:W-:-:S04]  /*0c10*/  FADD R18, R17, R18 ;  /* 0x0000001211127221 */ /* 0x000fc80000000000 */
[----:B------:R-:W-:Y:S01]  /*0c20*/  FADD R0, R18, R19 ;  /* 0x0000001312007221 */ /* 0x000fe20000000000 */
[----:B------:R-:W-:Y:S06]  /*0c30*/  BRA `(.L_x_431) ;  /* 0x0000001400d87947 */ /* 0x000fec0003800000 */
.L_x_430:
[----:B------:R-:W1:Y:S01]  /*0c40*/  S2R R6, SR_LANEID ;  /* 0x0000000000067919 */ /* 0x000e620000000000 */
[----:B------:R-:W-:-:S04]  /*0c50*/  LOP3.LUT R0, R5, 0x3e0, RZ, 0xc0, !PT ;  /* 0x000003e005007812 */ /* 0x000fc800078ec0ff */
[----:B0-----:R-:W-:Y:S02]  /*0c60*/  IADD3 R3, PT, PT, R0, 0x20, RZ ;  /* 0x0000002000037810 */ /* 0x001fe40007ffe0ff */
[----:B------:R-:W-:Y:S02]  /*0c70*/  LOP3.LUT R7, RZ, R0, RZ, 0x33, !PT ;  /* 0x00000000ff077212 */ /* 0x000fe400078e33ff */
[-C--:B------:R-:W-:Y:S02]  /*0c80*/  ISETP.GT.U32.AND P0, PT, R3, R4.reuse, PT ;  /* 0x000000040300720c */ /* 0x080fe40003f04070 */
        /* <DEDUP_REMOVED lines=40> */
[----:B------:R-:W0:Y:S04]  /*0f10*/  LDS.128 R20, [UR4+0x10] ;  /* 0x00001004ff147984 */ /* 0x000e280008000c00 */
        /* <DEDUP_REMOVED lines=30> */
.L_x_417:
[----:B------:R-:W0:Y:S01]  /*1100*/  S2R R0, SR_TID.X ;  /* 0x0000000000007919 */ /* 0x000e220000002100 */
[----:B------:R-:W1:Y:S02]  /*1110*/  LDCU.64 UR4, c[0x0][0x380] ;  /* 0x00007000ff0477ac */ /* 0x000e640008000a00 */
[----:B-1----:R-:W-:Y:S02]  /*1120*/  MOV R12, UR4 ;  /* 0x00000004000c7c02 */ /* 0x002fe40008000f00 */
[----:B------:R-:W-:-:S03]  /*1130*/  MOV R13, UR5 ;  /* 0x00000005000d7c02 */ /* 0x000fc60008000f00 */
        /* <DEDUP_REMOVED lines=17> */
[----:B------:R-:W-:Y:S01]  /*1250*/  UMOV UR4, 0x2000 ;  /* 0x0000200000047882 */ /* 0x000fe20000000000 */
[----:B--2---:R-:W-:Y:S01]  /*1260*/  FADD R20, R20, R21 ;  /* 0x0000001514147221 */ /* 0x004fe20000000000 */
[----:B------:R-:W-:-:S04]  /*1270*/  IADD3 R21, PT, PT, R4, -0x2000, RZ ;  /* 0xffffe00004157810 */ /* 0x000fc80007ffe0ff */
[----:B------:R-:W-:Y:S01]  /*1280*/  ISETP.GE.U32.AND P0, PT, R21, 0x2000, PT ;  /* 0x000020001500780c */ /* 0x000fe20003f06070 */
[----:B---3--:R-:W-:Y:S01]  /*1290*/  FADD R6, R6, R7 ;  /* 0x0000000706067221 */ /* 0x008fe20000000000 */
[----:B----4-:R-:W-:-:S04]  /*12a0*/  FADD R9, R8, R9 ;  /* 0x0000000908097221 */ /* 0x010fc80000000000 */
[----:B------:R-:W-:Y:S01]  /*12b0*/  FADD R6, R6, R9 ;  /* 0x0000000906067221 */ /* 0x000fe20000000000 */
[----:B-----5:R-:W-:Y:S01]  /*12c0*/  FADD R10, R10, R11 ;  /* 0x0000000b0a0a7221 */ /* 0x020fe20000000000 */
[----:B------:R-:W-:-:S04]  /*12d0*/  FADD R15, R14, R15 ;  /* 0x0000000f0e0f7221 */ /* 0x000fc80000000000 */
[----:B------:R-:W-:Y:S01]  /*12e0*/  FADD R15, R10, R15 ;  /* 0x0000000f0a0f7221 */ /* 0x000fe20000000000 */
[----:B------:R-:W-:Y:S01]  /*12f0*/  FADD R16, R16, R17 ;  /* 0x0000001110107221 */ /* 0x000fe20000000000 */
[----:B------:R-:W-:-:S04]  /*1300*/  FADD R19, R18, R19 ;  /* 0x0000001312137221 */ /* 0x000fc80000000000 */
[----:B------:R-:W-:Y:S01]  /*1310*/  FADD R16, R16, R19 ;  /* 0x0000001310107221 */ /* 0x000fe20000000000 */
[----:B------:R-:W-:-:S04]  /*1320*/  FADD R5, R5, R22 ;  /* 0x0000001605057221 */ /* 0x000fc80000000000 */
[----:B------:R-:W-:Y:S01]  /*1330*/  FADD R5, R20, R5 ;  /* 0x0000000514057221 */ /* 0x000fe20000000000 */
[----:B------:R-:W-:-:S03]  /*1340*/  FADD R6, R6, R15 ;  /* 0x0000000f06067221 */ /* 0x000fc60000000000 */
[----:B------:R-:W-:-:S04]  /*1350*/  FADD R5, R16, R5 ;  /* 0x0000000510057221 */ /* 0x000fc80000000000 */
[----:B------:R-:W-:Y:S01]  /*1360*/  FADD R5, R6, R5 ;  /* 0x0000000506057221 */ /* 0x000fe20000000000 */
[----:B------:R-:W-:Y:S06]  /*1370*/  @!P0 BRA `(.L_x_432) ;  /* 0x0000000000ac8947 */ /* 0x000fec0003800000 */
[----:B------:R-:W0:Y:S01]  /*1380*/  LDC R4, c[0x0][0x390] ;  /* 0x0000e400ff047b82 */ /* 0x000e220000000800 */
[----:B------:R-:W-:-:S07]  /*1390*/  UMOV UR4, 0x2000 ;  /* 0x0000200000047882 */ /* 0x000fce0000000000 */
[----:B------:R-:W1:Y:S02]  /*13a0*/  LDC.64 R12, c[0x0][0x380] ;  /* 0x0000e000ff0c7b82 */ /* 0x000e640000000a00 */
.L_x_434:
[----:B------:R-:W-:-:S05]  /*13b0*/  IADD3 R3, PT, PT, R0, UR4, RZ ;  /* 0x0000000400037c10 */ /* 0x000fca000fffe0ff */
        /* <DEDUP_REMOVED lines=17> */
[----:B0-----:R-:W-:-:S04]  /*14d0*/  IADD3 R2, PT, PT, R4, -UR4, RZ ;  /* 0x8000000404027c10 */ /* 0x001fc8000fffe0ff */
        /* <DEDUP_REMOVED lines=18> */
[----:B------:R-:W-:-:S06]  /*1600*/  UIADD3 UR4, UPT, UPT, UR4, 0x2000, URZ ;  /* 0x0000200004047890 */ /* 0x000fcc000fffe0ff */
[----:B------:R-:W-:-:S13]  /*1610*/  ISETP.LT.U32.AND P0, PT, R21, UR4, PT ;  /* 0x0000000415007c0c */ /* 0x000fda000bf01070 */
[----:B------:R-:W-:Y:S05]  /*1620*/  @!P0 BRA `(.L_x_434) ;  /* 0xfffffffc00608947 */ /* 0x000fea000383ffff */
.L_x_432:
[----:B------:R-:W-:Y:S01]  /*1630*/  IADD3 R3, PT, PT, R4, -UR4, RZ ;  /* 0x8000000404037c10 */ /* 0x000fe2000fffe0ff */
[----:B------:R-:W-:Y:S03]  /*1640*/  BSSY.RECONVERGENT B1, `(.L_x_433) ;  /* 0x00000a3000017945 */ /* 0x000fe60003800200 */
[----:B------:R-:W-:-:S04]  /*1650*/  ISETP.GE.AND P0, PT, R0, R3, PT ;  /* 0x000000030000720c */ /* 0x000fc80003f06270 */
[----:B------:R-:W-:-:S13]  /*1660*/  ISETP.LE.U32.OR P0, PT, R4, UR4, P0 ;  /* 0x0000000404007c0c */ /* 0x000fda0008703470 */
[----:B------:R-:W-:Y:S05]  /*1670*/  @P0 BRA `(.L_x_435) ;  /* 0x00000008007c0947 */ /* 0x000fea0003800000 */
[-C--:B------:R-:W-:Y:S01]  /*1680*/  LOP3.LUT R3, RZ, R0.reuse, RZ, 0x33, !PT ;  /* 0x00000000ff037212 */ /* 0x080fe200078e33ff */
[----:B------:R-:W-:Y:S01]  /*1690*/  BSSY.RECONVERGENT B2, `(.L_x_436) ;  /* 0x0000052000027945 */ /* 0x000fe20003800200 */
[----:B------:R-:W-:Y:S02]  /*16a0*/  MOV R6, R0 ;  /* 0x0000000000067202 */ /* 0x000fe40000000f00 */
[----:B------:R-:W-:-:S04]  /*16b0*/  IADD3 R3, PT, PT, R4, -UR4, R3 ;  /* 0x8000000404037c10 */ /* 0x000fc8000fffe003 */
[C---:B------:R-:W-:Y:S02]  /*16c0*/  ISETP.GE.U32.AND P0, PT, R3.reuse, 0x1e00, PT ;  /* 0x00001e000300780c */ /* 0x040fe40003f06070 */
[----:B------:R-:W-:-:S04]  /*16d0*/  LEA.HI R3, R3, 0x1, RZ, 0x17 ;  /* 0x0000000103037811 */ /* 0x000fc800078fb8ff */
[----:B------:R-:W-:-:S07]  /*16e0*/  LOP3.LUT R4, R3, 0xf, RZ, 0xc0, !PT ;  /* 0x0000000f03047812 */ /* 0x000fce00078ec0ff */
[----:B------:R-:W-:Y:S05]  /*16f0*/  @!P0 BRA `(.L_x_437) ;  /* 0x00000004002c8947 */ /* 0x000fea0003800000 */
[----:B------:R-:W-:Y:S01]  /*1700*/  LOP3.LUT R7, R3, 0xfffff0, RZ, 0xc0, !PT ;  /* 0x00fffff003077812 */ /* 0x000fe200078ec0ff */
[----:B------:R-:W-:Y:S01]  /*1710*/  BSSY.RECONVERGENT B3, `(.L_x_438) ;  /* 0x0000048000037945 */ /* 0x000fe20003800200 */
[C---:B------:R-:W-:Y:S02]  /*1720*/  LOP3.LUT R6, R0.reuse, 0x1000, RZ, 0xfc, !PT ;  /* 0x0000100000067812 */ /* 0x040fe400078efcff */
[----:B------:R-:W-:Y:S02]  /*1730*/  IADD3 R2, PT, PT, R0, UR4, RZ ;  /* 0x0000000400027c10 */ /* 0x000fe4000fffe0ff */
[----:B------:R-:W-:-:S07]  /*1740*/  IADD3 R7, PT, PT, -R7, RZ, RZ ;  /* 0x000000ff07077210 */ /* 0x000fce0007ffe1ff */
.L_x_439:
[C---:B------:R-:W-:Y:S01]  /*1750*/  IADD3 R19, PT, PT, R2.reuse, 0x200, RZ ;  /* 0x0000020002137810 */ /* 0x040fe20007ffe0ff */
[C---:B------:R-:W-:Y:S01]  /*1760*/  IMAD.WIDE.U32 R14, R2.reuse, 0x4, R12 ;  /* 0x00000004020e7825 */ /* 0x040fe200078e000c */
[----:B------:R-:W-:-:S03]  /*1770*/  IADD3 R11, PT, PT, R2, 0x400, RZ ;  /* 0x00000400020b7810 */ /* 0x000fc60007ffe0ff */
[--C-:B------:R-:W-:Y:S01]  /*1780*/  IMAD.WIDE.U32 R18, R19, 0x4, R12.reuse ;  /* 0x0000000413127825 */ /* 0x100fe200078e000c */
[----:B------:R0:W2:Y:S01]  /*1790*/  LDG.E R8, desc[UR6][R14.64] ;  /* 0x000000060e087981 */ /* 0x0000a2000c1e1900 */
[C---:B------:R-:W-:Y:S02]  /*17a0*/  IADD3 R21, PT, PT, R2.reuse, 0x600, RZ ;  /* 0x0000060002157810 */ /* 0x040fe40007ffe0ff */
[--C-:B------:R-:W-:Y:S01]  /*17b0*/  IMAD.WIDE.U32 R10, R11, 0x4, R12.reuse ;  /* 0x000000040b0a7825 */ /* 0x100fe200078e000c */
[----:B------:R1:W3:Y:S01]  /*17c0*/  LDG.E R9, desc[UR6][R18.64] ;  /* 0x0000000612097981 */ /* 0x0002e2000c1e1900 */
[C---:B------:R-:W-:Y:S02]  /*17d0*/  IADD3 R17, PT, PT, R2.reuse, 0x800, RZ ;  /* 0x0000080002117810 */ /* 0x040fe40007ffe0ff */
[--C-:B------:R-:W-:Y:S02]  /*17e0*/  IMAD.WIDE.U32 R20, R21, 0x4, R12.reuse ;  /* 0x0000000415147825 */ /* 0x100fe400078e000c */
[----:B------:R4:W5:Y:S01]  /*17f0*/  LDG.E R10, desc[UR6][R10.64] ;  /* 0x000000060a0a7981 */ /* 0x000962000c1e1900 */
[----:B------:R-:W-:Y:S01]  /*1800*/  IADD3 R29, PT, PT, R2, 0xa00, RZ ;  /* 0x00000a00021d7810 */ /* 0x000fe20007ffe0ff */
[----:B------:R-:W-:-:S02]  /*1810*/  IMAD.WIDE.U32 R16, R17, 0x4, R12 ;  /* 0x0000000411107825 */ /* 0x000fc400078e000c */
[----:B------:R4:W5:Y:S01]  /*1820*/  LDG.E R27, desc[UR6][R20.64] ;  /* 0x00000006141b7981 */ /* 0x000962000c1e1900 */
[C---:B------:R-:W-:Y:S01]  /*1830*/  IADD3 R23, PT, PT, R2.reuse, 0xc00, RZ ;  /* 0x00000c0002177810 */ /* 0x040fe20007ffe0ff */
[--C-:B------:R-:W-:Y:S02]  /*1840*/  IMAD.WIDE.U32 R28, R29, 0x4, R12.reuse ;  /* 0x000000041d1c7825 */ /* 0x100fe400078e000c */
[----:B------:R-:W5:Y:S01]  /*1850*/  LDG.E R26, desc[UR6][R16.64] ;  /* 0x00000006101a7981 */ /* 0x000f62000c1e1900 */
[C---:B------:R-:W-:Y:S01]  /*1860*/  IADD3 R22, PT, PT, R2.reuse, 0xe00, RZ ;  /* 0x00000e0002167810 */ /* 0x040fe20007ffe0ff */
[--C-:B0-----:R-:W-:Y:S02]  /*1870*/  IMAD.WIDE.U32 R14, R23, 0x4, R12.reuse ;  /* 0x00000004170e7825 */ /* 0x101fe400078e000c */
[----:B------:R0:W5:Y:S01]  /*1880*/  LDG.E R25, desc[UR6][R28.64] ;  /* 0x000000061c197981 */ /* 0x000162000c1e1900 */
[----:B------:R-:W-:Y:S01]  /*1890*/  IADD3 R23, PT, PT, R2, 0x1000, RZ ;  /* 0x0000100002177810 */ /* 0x000fe20007ffe0ff */
[----:B-1----:R-:W-:-:S02]  /*18a0*/  IMAD.WIDE.U32 R18, R22, 0x4, R12 ;  /* 0x0000000416127825 */ /* 0x002fc400078e000c */
[----:B------:R1:W5:Y:S01]  /*18b0*/  LDG.E R24, desc[UR6][R14.64] ;  /* 0x000000060e187981 */ /* 0x000362000c1e1900 */
[C---:B----4-:R-:W-:Y:S01]  /*18c0*/  IADD3 R11, PT, PT, R2.reuse, 0x1200, RZ ;  /* 0x00001200020b7810 */ /* 0x050fe20007ffe0ff */
[--C-:B------:R-:W-:Y:S02]  /*18d0*/  IMAD.WIDE.U32 R20, R23, 0x4, R12.reuse ;  /* 0x0000000417147825 */ /* 0x100fe400078e000c */
[----:B------:R4:W5:Y:S01]  /*18e0*/  LDG.E R23, desc[UR6][R18.64] ;  /* 0x0000000612177981 */ /* 0x000962000c1e1900 */
[C---:B0-----:R-:W-:Y:S01]  /*18f0*/  IADD3 R29, PT, PT, R2.reuse, 0x1400, RZ ;  /* 0x00001400021d7810 */ /* 0x041fe20007ffe0ff */
[--C-:B------:R-:W-:Y:S02]  /*1900*/  IMAD.WIDE.U32 R16, R11, 0x4, R12.reuse ;  /* 0x000000040b107825 */ /* 0x100fe400078e000c */
[----:B------:R-:W5:Y:S01]  /*1910*/  LDG.E R22, desc[UR6][R20.64] ;  /* 0x0000000614167981 */ /* 0x000f62000c1e1900 */
[----:B-1----:R-:W-:Y:S01]  /*1920*/  IADD3 R15, PT, PT, R2, 0x1600, RZ ;  /* 0x00001600020f7810 */ /* 0x002fe20007ffe0ff */
[----:B------:R-:W-:-:S02]  /*1930*/  IMAD.WIDE.U32 R28, R29, 0x4, R12 ;  /* 0x000000041d1c7825 */ /* 0x000fc400078e000c */
[----:B------:R0:W5:Y:S01]  /*1940*/  LDG.E R11, desc[UR6][R16.64] ;  /* 0x00000006100b7981 */ /* 0x000162000c1e1900 */
[C---:B----4-:R-:W-:Y:S01]  /*1950*/  IADD3 R19, PT, PT, R2.reuse, 0x1800, RZ ;  /* 0x0000180002137810 */ /* 0x050fe20007ffe0ff */
[--C-:B------:R-:W-:Y:S02]  /*1960*/  IMAD.WIDE.U32 R14, R15, 0x4, R12.reuse ;  /* 0x000000040f0e7825 */ /* 0x100fe400078e000c */
[----:B------:R-:W4:Y:S02]  /*1970*/  LDG.E R28, desc[UR6][R28.64] ;  /* 0x000000061c1c7981 */ /* 0x000f24000c1e1900 */
[----:B------:R-:W-:Y:S01]  /*1980*/  IMAD.WIDE.U32 R18, R19, 0x4, R12 ;  /* 0x0000000413127825 */ /* 0x000fe200078e000c */
[C---:B0-----:R-:W-:Y:S02]  /*1990*/  IADD3 R17, PT, PT, R2.reuse, 0x1a00, RZ ;  /* 0x00001a0002117810 */ /* 0x041fe40007ffe0ff */
[----:B------:R-:W-:-:S03]  /*19a0*/  IADD3 R21, PT, PT, R2, 0x1c00, RZ ;  /* 0x00001c0002157810 */ /* 0x000fc60007ffe0ff */
[----:B------:R-:W4:Y:S04]  /*19b0*/  LDG.E R18, desc[UR6][R18.64] ;  /* 0x0000000612127981 */ /* 0x000f28000c1e1900 */
[----:B------:R0:W4:Y:S01]  /*19c0*/  LDG.E R29, desc[UR6][R14.64] ;  /* 0x000000060e1d7981 */ /* 0x000122000c1e1900 */
[----:B------:R-:W-:Y:S01]  /*19d0*/  IADD3 R20, PT, PT, R2, 0x1e00, RZ ;  /* 0x00001e0002147810 */ /* 0x000fe20007ffe0ff */
[----:B0-----:R-:W-:-:S04]  /*19e0*/  IMAD.WIDE.U32 R14, R17, 0x4, R12 ;  /* 0x00000004110e7825 */ /* 0x001fc800078e000c */
[--C-:B------:R-:W-:Y:S02]  /*19f0*/  IMAD.WIDE.U32 R16, R21, 0x4, R12.reuse ;  /* 0x0000000415107825 */ /* 0x100fe400078e000c */
[----:B------:R-:W4:Y:S02]  /*1a00*/  LDG.E R14, desc[UR6][R14.64] ;  /* 0x000000060e0e7981 */ /* 0x000f24000c1e1900 */
[----:B------:R-:W-:Y:S02]  /*1a10*/  IMAD.WIDE.U32 R20, R20, 0x4, R12 ;  /* 0x0000000414147825 */ /* 0x000fe400078e000c */
[----:B------:R-:W4:Y:S04]  /*1a20*/  LDG.E R16, desc[UR6][R16.64] ;  /* 0x0000000610107981 */ /* 0x000f28000c1e1900 */
[----:B------:R-:W4:Y:S01]  /*1a30*/  LDG.E R20, desc[UR6][R20.64] ;  /* 0x0000000614147981 */ /* 0x000f22000c1e1900 */
[----:B------:R-:W-:-:S04]  /*1a40*/  IADD3 R7, PT, PT, R7, 0x10, RZ ;  /* 0x0000001007077810 */ /* 0x000fc80007ffe0ff */
[----:B------:R-:W-:Y:S02]  /*1a50*/  ISETP.NE.AND P0, PT, R7, RZ, PT ;  /* 0x000000ff0700720c */ /* 0x000fe40003f05270 */
[----:B------:R-:W-:Y:S02]  /*1a60*/  IADD3 R6, PT, PT, R6, 0x2000, RZ ;  /* 0x0000200006067810 */ /* 0x000fe40007ffe0ff */
[----:B------:R-:W-:Y:S01]  /*1a70*/  IADD3 R2, PT, PT, R2, 0x2000, RZ ;  /* 0x0000200002027810 */ /* 0x000fe20007ffe0ff */
[----:B--2---:R-:W-:-:S04]  /*1a80*/  FADD R8, R8, R5 ;  /* 0x0000000508087221 */ /* 0x004fc80000000000 */
[----:B---3--:R-:W-:-:S04]  /*1a90*/  FADD R9, R8, R9 ;  /* 0x0000000908097221 */ /* 0x008fc80000000000 */
        /* <DEDUP_REMOVED lines=8> */
[----:B----4-:R-:W-:-:S04]  /*1b20*/  FADD R28, R11, R28 ;  /* 0x0000001c0b1c7221 */ /* 0x010fc80000000000 */
[----:B------:R-:W-:-:S04]  /*1b30*/  FADD R29, R28, R29 ;  /* 0x0000001d1c1d7221 */ /* 0x000fc80000000000 */
[----:B------:R-:W-:-:S04]  /*1b40*/  FADD R29, R29, R18 ;  /* 0x000000121d1d7221 */ /* 0x000fc80000000000 */
[----:B------:R-:W-:-:S04]  /*1b50*/  FADD R29, R29, R14 ;  /* 0x0000000e1d1d7221 */ /* 0x000fc80000000000 */
[----:B------:R-:W-:-:S04]  /*1b60*/  FADD R29, R29, R16 ;  /* 0x000000101d1d7221 */ /* 0x000fc80000000000 */
[----:B------:R-:W-:Y:S01]  /*1b70*/  FADD R5, R29, R20 ;  /* 0x000000141d057221 */ /* 0x000fe20000000000 */
[----:B------:R-:W-:Y:S06]  /*1b80*/  @P0 BRA `(.L_x_439) ;  /* 0xfffffff800f00947 */ /* 0x000fec000383ffff */
[----:B------:R-:W-:Y:S05]  /*1b90*/  BSYNC.RECONVERGENT B3 ;  /* 0x0000000000037941 */ /* 0x000fea0003800200 */
.L_x_438:
[----:B------:R-:W-:-:S07]  /*1ba0*/  IADD3 R6, PT, PT, R6, -0x1000, RZ ;  /* 0xfffff00006067810 */ /* 0x000fce0007ffe0ff */
.L_x_437:
[----:B------:R-:W-:Y:S05]  /*1bb0*/  BSYNC.RECONVERGENT B2 ;  /* 0x0000000000027941 */ /* 0x000fea0003800200 */
.L_x_436:
[----:B------:R-:W-:-:S13]  /*1bc0*/  ISETP.NE.AND P0, PT, R4, RZ, PT ;  /* 0x000000ff0400720c */ /* 0x000fda0003f05270 */
[----:B------:R-:W-:Y:S05]  /*1bd0*/  @!P0 BRA `(.L_x_435) ;  /* 0x0000000400248947 */ /* 0x000fea0003800000 */
[----:B------:R-:W-:Y:S01]  /*1be0*/  ISETP.GE.U32.AND P0, PT, R4, 0x8, PT ;  /* 0x000000080400780c */ /* 0x000fe20003f06070 */
[----:B------:R-:W-:Y:S01]  /*1bf0*/  BSSY.RECONVERGENT B2, `(.L_x_440) ;  /* 0x0000025000027945 */ /* 0x000fe20003800200 */
[----:B------:R-:W-:-:S04]  /*1c00*/  LOP3.LUT R22, R3, 0x7, RZ, 0xc0, !PT ;  /* 0x0000000703167812 */ /* 0x000fc800078ec0ff */
[----:B------:R-:W-:-:S07]  /*1c10*/  ISETP.NE.AND P1, PT, R22, RZ, PT ;  /* 0x000000ff1600720c */ /* 0x000fce0003f25270 */
[----:B------:R-:W-:Y:S06]  /*1c20*/  @!P0 BRA `(.L_x_441) ;  /* 0x0000000000848947 */ /* 0x000fec0003800000 */
[----:B------:R-:W-:-:S04]  /*1c30*/  IADD3 R7, PT, PT, R6, UR4, RZ ;  /* 0x0000000406077c10 */ /* 0x000fc8000fffe0ff */
        /* <DEDUP_REMOVED lines=32> */
.L_x_441:
[----:B------:R-:W-:Y:S05]  /*1e40*/  BSYNC.RECONVERGENT B2 ;  /* 0x0000000000027941 */ /* 0x000fea0003800200 */
.L_x_440:
        /* <DEDUP_REMOVED lines=23> */
.L_x_443:
[----:B------:R-:W-:Y:S05]  /*1fc0*/  BSYNC.RECONVERGENT B2 ;  /* 0x0000000000027941 */ /* 0x000fea0003800200 */
.L_x_442:
[----:B------:R-:W-:Y:S05]  /*1fd0*/  @!P1 BRA `(.L_x_435) ;  /* 0x0000000000249947 */ /* 0x000fea0003800000 */
[----:B------:R-:W-:Y:S02]  /*1fe0*/  IADD3 R7, PT, PT, R6, UR4, RZ ;  /* 0x0000000406077c10 */ /* 0x000fe4000fffe0ff */
[----:B------:R-:W-:-:S07]  /*1ff0*/  IADD3 R4, PT, PT, -R4, RZ, RZ ;  /* 0x000000ff04047210 */ /* 0x000fce0007ffe1ff */
.L_x_444:
[----:B------:R-:W-:-:S06]  /*2000*/  IMAD.WIDE.U32 R2, R7, 0x4, R12 ;  /* 0x0000000407027825 */ /* 0x000fcc00078e000c */
[----:B------:R-:W2:Y:S01]  /*2010*/  LDG.E R2, desc[UR6][R2.64] ;  /* 0x0000000602027981 */ /* 0x000ea2000c1e1900 */
[----:B------:R-:W-:Y:S02]  /*2020*/  IADD3 R4, PT, PT, R4, 0x1, RZ ;  /* 0x0000000104047810 */ /* 0x000fe40007ffe0ff */
[----:B------:R-:W-:Y:S02]  /*2030*/  IADD3 R7, PT, PT, R7, 0x200, RZ ;  /* 0x0000020007077810 */ /* 0x000fe40007ffe0ff */
[----:B------:R-:W-:Y:S01]  /*2040*/  ISETP.NE.AND P0, PT, R4, RZ, PT ;  /* 0x000000ff0400720c */ /* 0x000fe20003f05270 */
[----:B--2---:R-:W-:-:S12]  /*2050*/  FADD R5, R2, R5 ;  /* 0x0000000502057221 */ /* 0x004fd80000000000 */
[----:B------:R-:W-:Y:S05]  /*2060*/  @P0 BRA `(.L_x_444) ;  /* 0xfffffffc00e40947 */ /* 0x000fea000383ffff */
.L_x_435:
[----:B------:R-:W-:Y:S05]  /*2070*/  BSYNC.RECONVERGENT B1 ;  /* 0x0000000000017941 */ /* 0x000fea0003800200 */
.L_x_433:
        /* <DEDUP_REMOVED lines=33> */
[----:B------:R-:W3:Y:S04]  /*2290*/  LDS.128 R8, [UR4+0x30] ;  /* 0x00003004ff087984 */ /* 0x000ee80008000c00 */
[----:B------:R-:W4:Y:S01]  /*22a0*/  LDS.128 R16, [UR4+0x40] ;  /* 0x00004004ff107984 */ /* 0x000f220008000c00 */
[----:B0-----:R-:W-:-:S04]  /*22b0*/  FADD R5, R0, R5 ;  /* 0x0000000500057221 */ /* 0x001fc80000000000 */
        /* <DEDUP_REMOVED lines=13> */
[----:B------:R-:W-:-:S07]  /*2390*/  FADD R0, R18, R19 ;  /* 0x0000001312007221 */ /* 0x000fce0000000000 */
.L_x_431:
[----:B------:R-:W-:Y:S05]  /*23a0*/  BSYNC.RECONVERGENT B0 ;  /* 0x0000000000007941 */ /* 0x000fea0003800200 */
.L_x_416:
[----:B------:R-:W-:Y:S05]  /*23b0*/  @P0 EXIT ;  /* 0x000000000000094d */ /* 0x000fea0003800000 */
[----:B012---:R-:W0:Y:S01]  /*23c0*/  LDC.64 R2, c[0x0][0x388] ;  /* 0x0000e200ff027b82 */ /* 0x007e220000000a00 */
[----:B------:R-:W1:Y:S02]  /*23d0*/  LDCU UR4, c[0x0][0x398] ;  /* 0x00007300ff0477ac */ /* 0x000e640008000800 */
[----:B-1----:R-:W-:-:S05]  /*23e0*/  FADD R5, R0, UR4 ;  /* 0x0000000400057e21 */ /* 0x002fca0008000000 */
[----:B0-----:R-:W-:Y:S01]  /*23f0*/  STG.E desc[UR6][R2.64], R5 ;  /* 0x0000000502007986 */ /* 0x001fe2000c101906 */
[----:B------:R-:W-:Y:S05]  /*2400*/  EXIT ;  /* 0x000000000000794d */ /* 0x000fea0003800000 */
.L_x_445:
        /* <DEDUP_REMOVED lines=15> */
.L_x_1389:


//--------------------- .text._ZN3cub18CUB_300001_SM_10006detail9transform16transform_kernelINS2_10policy_hubILb1EN4cuda3std3__45tupleIJN6thrust24THRUST_300001_SM_1000_NS17counting_iteratorIjNSA_11use_defaultESC_SC_EEEEEE10policy1000El3prgNSA_6detail15normal_iteratorINSA_10device_ptrIfEEEEJSD_EEEvT0_iT1_T2_DpNS2_10kernel_argIT3_EE --------------------------
	.section	.text._ZN3cub18CUB_300001_SM_10006detail9transform16transform_kernelINS2_10policy_hubILb1EN4cuda3std3__45tupleIJN6thrust24THRUST_300001_SM_1000_NS17counting_iteratorIjNSA_11use_defaultESC_SC_EEEEEE10policy1000El3prgNSA_6detail15normal_iteratorINSA_10device_ptrIfEEEEJSD_EEEvT0_iT1_T2_DpNS2_10kernel_argIT3_EE,"ax",@progbits
	.align	128
        .global         _ZN3cub18CUB_300001_SM_10006detail9transform16transform_kernelINS2_10policy_hubILb1EN4cuda3std3__45tupleIJN6thrust24THRUST_300001_SM_1000_NS17counting_iteratorIjNSA_11use_defaultESC_SC_EEEEEE10policy1000El3prgNSA_6detail15normal_iteratorINSA_10device_ptrIfEEEEJSD_EEEvT0_iT1_T2_DpNS2_10kernel_argIT3_EE
        .type           _ZN3cub18CUB_300001_SM_10006detail9transform16transform_kernelINS2_10policy_hubILb1EN4cuda3std3__45tupleIJN6thrust24THRUST_300001_SM_1000_NS17counting_iteratorIjNSA_11use_defaultESC_SC_EEEEEE10policy1000El3prgNSA_6detail15normal_iteratorINSA_10device_ptrIfEEEEJSD_EEEvT0_iT1_T2_DpNS2_10kernel_argIT3_EE,@function
        .size           _ZN3cub18CUB_300001_SM_10006detail9transform16transform_kernelINS2_10policy_hubILb1EN4cuda3std3__45tupleIJN6thrust24THRUST_300001_SM_1000_NS17counting_iteratorIjNSA_11use_defaultESC_SC_EEEEEE10policy1000El3prgNSA_6detail15normal_iteratorINSA_10device_ptrIfEEEEJSD_EEEvT0_iT1_T2_DpNS2_10kernel_argIT3_EE,(.L_x_1390 - _ZN3cub18CUB_300001_SM_10006detail9transform16transform_kernelINS2_10policy_hubILb1EN4cuda3std3__45tupleIJN6thrust24THRUST_300001_SM_1000_NS17counting_iteratorIjNSA_11use_defaultESC_SC_EEEEEE10policy1000El3prgNSA_6detail15normal_iteratorINSA_10device_ptrIfEEEEJSD_EEEvT0_iT1_T2_DpNS2_10kernel_argIT3_EE)
        .other          _ZN3cub18CUB_300001_SM_10006detail9transform16transform_kernelINS2_10policy_hubILb1EN4cuda3std3__45tupleIJN6thrust24THRUST_300001_SM_1000_NS17counting_iteratorIjNSA_11use_defaultESC_SC_EEEEEE10policy1000El3prgNSA_6detail15normal_iteratorINSA_10device_ptrIfEEEEJSD_EEEvT0_iT1_T2_DpNS2_10kernel_argIT3_EE,@"STO_CUDA_ENTRY STV_DEFAULT"
_ZN3cub18CUB_300001_SM_10006detail9transform16transform_kernelINS2_10policy_hubILb1EN4cuda3std3__45tupleIJN6thrust24THRUST_300001_SM_1000_NS17counting_iteratorIjNSA_11use_defaultESC_SC_EEEEEE10policy1000El3prgNSA_6detail15normal_iteratorINSA_10device_ptrIfEEEEJSD_EEEvT0_iT1_T2_DpNS2_10kernel_argIT3_EE:
.text._ZN3cub18CUB_300001_SM_10006detail9transform16transform_kernelINS2_10policy_hubILb1EN4cuda3std3__45tupleIJN6thrust24THRUST_300001_SM_1000_NS17counting_iteratorIjNSA_11use_defaultESC_SC_EEEEEE10policy1000El3prgNSA_6detail15normal_iteratorINSA_10device_ptrIfEEEEJSD_EEEvT0_iT1_T2_DpNS2_10kernel_argIT3_EE:
[----:B------:R-:W-:Y:S08]  /*0000*/  LDC R1, c[0x0][0x37c] ;  /* 0x0000df00ff017b82 */ /* 0x000ff00000000800 */
[----:B------:R-:W0:Y:S01]  /*0010*/  LDC R4, c[0x0][0x388] ;  /* 0x0000e200ff047b82 */ /* 0x000e220000000800 */
[----:B------:R-:W1:Y:S07]  /*0020*/  LDCU.64 UR6, c[0x0][0x380] ;  /* 0x00007000ff0677ac */ /* 0x000e6e0008000a00 */
[----:B------:R-:W2:Y:S08]  /*0030*/  S2UR UR4, SR_CTAID.X ;  /* 0x00000000000479c3 */ /* 0x000eb00000002500 */
[----:B------:R-:W3:Y:S01]  /*0040*/  LDC.64 R10, c[0x0][0x398] ;  /* 0x0000e600ff0a7b82 */ /* 0x000ee20000000a00 */
[----:B0-----:R-:W-:-:S05]  /*0050*/  IMAD.SHL.U32 R3, R4, 0x80, RZ ;  /* 0x0000008004037824 */ /* 0x001fca00078e00ff */
[----:B------:R-:W-:Y:S01]  /*0060*/  SHF.R.S32.HI R0, RZ, 0x1f, R3 ;  /* 0x0000001fff007819 */ /* 0x000fe20000011403 */
[----:B--2---:R-:W-:-:S04]  /*0070*/  IMAD.WIDE.U32 R22, R3, UR4, RZ ;  /* 0x0000000403167c25 */ /* 0x004fc8000f8e00ff */
[----:B------:R-:W-:Y:S01]  /*0080*/  IMAD R5, R0, UR4, RZ ;  /* 0x0000000400057c24 */ /* 0x000fe2000f8e02ff */
[C---:B-1----:R-:W-:Y:S01]  /*0090*/  IADD3 R24, P0, PT, -R22.reuse, UR6, RZ ;  /* 0x0000000616187c10 */ /* 0x042fe2000ff1e1ff */
[----:B------:R-:W0:Y:S02]  /*00a0*/  LDCU UR6, c[0x0][0x3a0] ;  /* 0x00007400ff0677ac */ /* 0x000e240008000800 */
[----:B------:R-:W-:Y:S01]  /*00b0*/  IMAD.IADD R2, R23, 0x1, R5 ;  /* 0x0000000117027824 */ /* 0x000fe200078e0205 */
[----:B---3--:R-:W-:Y:S01]  /*00c0*/  LEA R10, P1, R22, R10, 0x2 ;  /* 0x0000000a160a7211 */ /* 0x008fe200078210ff */
[----:B------:R-:W1:Y:S03]  /*00d0*/  LDCU.64 UR4, c[0x0][0x358] ;  /* 0x00006b00ff0477ac */ /* 0x000e660008000a00 */
[----:B------:R-:W-:Y:S02]  /*00e0*/  IADD3.X R5, PT, PT, ~R2, UR7, RZ, P0, !PT ;  /* 0x0000000702057c10 */ /* 0x000fe400087fe5ff */
[----:B------:R-:W-:-:S02]  /*00f0*/  ISETP.LT.U32.AND P0, PT, R24, R3, PT ;  /* 0x000000031800720c */ /* 0x000fc40003f01070 */
[----:B------:R-:W-:Y:S02]  /*0100*/  LEA.HI.X R11, R22, R11, R2, 0x2, P1 ;  /* 0x0000000b160b7211 */ /* 0x000fe400008f1402 */
[----:B------:R-:W-:-:S04]  /*0110*/  ISETP.LT.AND.EX P0, PT, R5, R0, PT, P0 ;  /* 0x000000000500720c */ /* 0x000fc80003f01300 */
[----:B------:R-:W-:Y:S02]  /*0120*/  SEL R24, R24, R3, P0 ;  /* 0x0000000318187207 */ /* 0x000fe40000000000 */
[----:B0-----:R-:W-:Y:S02]  /*0130*/  IADD3 R22, PT, PT, R22, UR6, RZ ;  /* 0x0000000616167c10 */ /* 0x001fe4000fffe0ff */
[----:B------:R-:W-:-:S13]  /*0140*/  ISETP.NE.AND P0, PT, R3, R24, PT ;  /* 0x000000180300720c */ /* 0x000fda0003f05270 */
[----:B-1----:R-:W-:Y:S05]  /*0150*/  @!P0 BRA `(.L_x_446) ;  /* 0x0000000400c48947 */ /* 0x002fea0003800000 */
[----:B------:R-:W-:-:S13]  /*0160*/  ISETP.GE.AND P0, PT, R4, 0x1, PT ;  /* 0x000000010400780c */ /* 0x000fda0003f06270 */
[----:B------:R-:W-:Y:S05]  /*0170*/  @!P0 EXIT ;  /* 0x000000000000894d */ /* 0x000fea0003800000 */
[----:B------:R-:W0:Y:S01]  /*0180*/  LDC R8, c[0x0][0x38c] ;  /* 0x0000e300ff087b82 */ /* 0x000e220000000800 */
[----:B------:R-:W1:Y:S01]  /*0190*/  S2R R20, SR_TID.X ;  /* 0x0000000000147919 */ /* 0x000e620000002100 */
[----:B------:R-:W0:Y:S01]  /*01a0*/  LDCU UR6, c[0x0][0x390] ;  /* 0x00007200ff0677ac */ /* 0x000e220008000800 */
[----:B------:R-:W-:Y:S02]  /*01b0*/  IMAD.MOV.U32 R9, RZ, RZ, RZ ;  /* 0x000000ffff097224 */ /* 0x000fe400078e00ff */
[----:B01----:R-:W-:-:S07]  /*01c0*/  FADD R8, -R8, UR6 ;  /* 0x0000000608087e21 */ /* 0x003fce0008000100 */
.L_x_455:
[----:B0-----:R-:W0:Y:S01]  /*01d0*/  LDCU UR6, c[0x0][0x388] ;  /* 0x00007100ff0677ac */ /* 0x001e220008000800 */
[C---:B------:R-:W-:Y:S01]  /*01e0*/  IMAD R7, R9.reuse, 0x80, R20 ;  /* 0x0000008009077824 */ /* 0x040fe200078e0214 */
[----:B------:R-:W-:Y:S01]  /*01f0*/  IADD3 R9, PT, PT, R9, 0x1, RZ ;  /* 0x0000000109097810 */ /* 0x000fe20007ffe0ff */
[----:B------:R-:W-:Y:S03]  /*0200*/  BSSY.RECONVERGENT B0, `(.L_x_447) ;  /* 0x0000064000007945 */ /* 0x000fe60003800200 */
[----:B------:R-:W-:Y:S02]  /*0210*/  ISETP.GE.AND P0, PT, R7, R24, PT ;  /* 0x000000180700720c */ /* 0x000fe40003f06270 */
[----:B0-----:R-:W-:-:S11]  /*0220*/  ISETP.NE.AND P2, PT, R9, UR6, PT ;  /* 0x0000000609007c0c */ /* 0x001fd6000bf45270 */
[----:B------:R-:W-:Y:S05]  /*0230*/  @P0 BRA `(.L_x_448) ;  /* 0x0000000400800947 */ /* 0x000fea0003800000 */
[----:B------:R-:W-:Y:S01]  /*0240*/  IMAD.IADD R6, R22, 0x1, R7 ;  /* 0x0000000116067824 */ /* 0x000fe200078e0207 */
[----:B------:R-:W-:Y:S01]  /*0250*/  BSSY.RECONVERGENT B1, `(.L_x_449) ;  /* 0x000004f000017945 */ /* 0x000fe20003800200 */
[----:B------:R-:W-:-:S03]  /*0260*/  IMAD.MOV.U32 R2, RZ, RZ, 0x845fed ;  /* 0x00845fedff027424 */ /* 0x000fc600078e00ff */
[----:B------:R-:W-:-:S13]  /*0270*/  ISETP.NE.AND P0, PT, R6, RZ, PT ;  /* 0x000000ff0600720c */ /* 0x000fda0003f05270 */
[----:B------:R-:W-:Y:S05]  /*0280*/  @!P0 BRA `(.L_x_450) ;  /* 0x00000004002c8947 */ /* 0x000fea0003800000 */
[----:B------:R-:W-:Y:S01]  /*0290*/  HFMA2 R5, -RZ, RZ, 0, 0 ;  /* 0x00000000ff057431 */ /* 0x000fe200000001ff */
[----:B------:R-:W-:Y:S01]  /*02a0*/  BSSY.RECONVERGENT B2, `(.L_x_451) ;  /* 0x0000037000027945 */ /* 0x000fe20003800200 */
[----:B------:R-:W-:Y:S01]  /*02b0*/  IMAD.MOV.U32 R4, RZ, RZ, 0xbc8f ;  /* 0x0000bc8fff047424 */ /* 0x000fe200078e00ff */
[----:B------:R-:W-:Y:S01]  /*02c0*/  MOV R2, 0x1 ;  /* 0x0000000100027802 */ /* 0x000fe20000000f00 */
[----:B------:R-:W-:Y:S02]  /*02d0*/  IMAD.MOV.U32 R3, RZ, RZ, RZ ;  /* 0x000000ffff037224 */ /* 0x000fe400078e00ff */
[----:B------:R-:W-:-:S07]  /*02e0*/  IMAD.MOV.U32 R0, RZ, RZ, RZ ;  /* 0x000000ffff007224 */ /* 0x000fce00078e00ff */
.L_x_454:
[-C--:B------:R-:W-:Y:S01]  /*02f0*/  IMAD R12, R3, R4.reuse, RZ ;  /* 0x00000004030c7224 */ /* 0x080fe200078e02ff */
[----:B------:R-:W-:Y:S01]  /*0300*/  BSSY.RECONVERGENT B3, `(.L_x_452) ;  /* 0x000002a000037945 */ /* 0x000fe20003800200 */
[----:B------:R-:W-:-:S04]  /*0310*/  IMAD.WIDE.U32 R18, R4, R4, RZ ;  /* 0x0000000404127225 */ /* 0x000fc800078e00ff */
[----:B------:R-:W-:Y:S02]  /*0320*/  IMAD R13, R4, R3, R12 ;  /* 0x00000003040d7224 */ /* 0x000fe400078e020c */
[----:B------:R-:W-:Y:S01]  /*0330*/  IMAD.WIDE.U32 R14, R18, 0x3, RZ ;  /* 0x00000003120e7825 */ /* 0x000fe200078e00ff */
[----:B------:R-:W-:-:S03]  /*0340*/  LOP3.LUT R14, R6, 0x1, RZ, 0xc0, !PT ;  /* 0x00000001060e7812 */ /* 0x000fc600078ec0ff */
[----:B------:R-:W-:Y:S01]  /*0350*/  IMAD.IADD R19, R19, 0x1, R13 ;  /* 0x0000000113137824 */ /* 0x000fe200078e020d */
[----:B------:R-:W-:-:S03]  /*0360*/  ISETP.NE.U32.AND P1, PT, R14, 0x1, PT ;  /* 0x000000010e00780c */ /* 0x000fc60003f25070 */
[----:B------:R-:W-:Y:S01]  /*0370*/  IMAD.WIDE.U32 R12, R19, 0x3, RZ ;  /* 0x00000003130c7825 */ /* 0x000fe200078e00ff */
[----:B------:R-:W-:-:S03]  /*0380*/  ISETP.NE.U32.AND.EX P1, PT, RZ, RZ, PT, P1 ;  /* 0x000000ffff00720c */ /* 0x000fc60003f25110 */
[----:B------:R-:W-:-:S04]  /*0390*/  IMAD.WIDE.U32 R12, P0, R18, -0x7fffffff, R12 ;  /* 0x80000001120c7825 */ /* 0x000fc8000780000c */
[----:B------:R-:W-:Y:S01]  /*03a0*/  IMAD.MOV.U32 R16, RZ, RZ, R13 ;  /* 0x000000ffff107224 */ /* 0x000fe200078e000d */
[----:B------:R-:W-:Y:S02]  /*03b0*/  IADD3.X R17, PT, PT, RZ, RZ, RZ, P0, !PT ;  /* 0x000000ffff117210 */ /* 0x000fe400007fe4ff */
[----:B------:R-:W-:-:S05]  /*03c0*/  IADD3 RZ, P0, PT, R15, R12, RZ ;  /* 0x0000000c0fff7210 */ /* 0x000fca0007f1e0ff */
[----:B------:R-:W-:Y:S01]  /*03d0*/  IMAD.WIDE.U32.X R16, R19, -0x7fffffff, R16, P0 ;  /* 0x8000000113107825 */ /* 0x000fe200000e0410 */
[----:B------:R-:W-:-:S04]  /*03e0*/  ISETP.GT.U32.AND P0, PT, R6, 0x1, PT ;  /* 0x000000010600780c */ /* 0x000fc80003f04070 */
[--C-:B------:R-:W-:Y:S02]  /*03f0*/  SHF.R.U64 R13, R16, 0x1e, R17.reuse ;  /* 0x0000001e100d7819 */ /* 0x100fe40000001211 */
[----:B------:R-:W-:-:S03]  /*0400*/  SHF.R.U32.HI R12, RZ, 0x1e, R17 ;  /* 0x0000001eff0c7819 */ /* 0x000fc60000011611 */
[----:B------:R-:W-:-:S04]  /*0410*/  IMAD.WIDE.U32 R18, R13, -0x7fffffff, R18 ;  /* 0x800000010d127825 */ /* 0x000fc800078e0012 */
[----:B------:R-:W-:Y:S01]  /*0420*/  IMAD R12, R12, -0x7fffffff, RZ ;  /* 0x800000010c0c7824 */ /* 0x000fe200078e02ff */
[----:B------:R-:W-:Y:S06]  /*0430*/  @P1 BRA `(.L_x_453) ;  /* 0x0000000000581947 */ /* 0x000fec0003800000 */
[-C--:B------:R-:W-:Y:S02]  /*0440*/  IMAD R0, R0, R4.reuse, RZ ;  /* 0x0000000400007224 */ /* 0x080fe400078e02ff */
[----:B------:R-:W-:-:S04]  /*0450*/  IMAD.WIDE.U32 R14, R2, R4, RZ ;  /* 0x00000004020e7225 */ /* 0x000fc800078e00ff */
[----:B------:R-:W-:Y:S02]  /*0460*/  IMAD R3, R3, R2, R0 ;  /* 0x0000000203037224 */ /* 0x000fe400078e0200 */
[----:B------:R-:W-:-:S04]  /*0470*/  IMAD.WIDE.U32 R26, R14, 0x5, RZ ;  /* 0x000000050e1a7825 */ /* 0x000fc800078e00ff */
[----:B------:R-:W-:-:S04]  /*0480*/  IMAD.IADD R15, R15, 0x1, R3 ;  /* 0x000000010f0f7824 */ /* 0x000fc800078e0203 */
[----:B------:R-:W-:-:S04]  /*0490*/  IMAD.WIDE.U32 R2, R15, 0x5, RZ ;  /* 0x000000050f027825 */ /* 0x000fc800078e00ff */
[----:B------:R-:W-:-:S04]  /*04a0*/  IMAD.WIDE.U32 R2, P1, R14, 0x2, R2 ;  /* 0x000000020e027825 */ /* 0x000fc80007820002 */
[----:B------:R-:W-:Y:S01]  /*04b0*/  IMAD.MOV.U32 R16, RZ, RZ, R3 ;  /* 0x000000ffff107224 */ /* 0x000fe200078e0003 */
[----:B------:R-:W-:Y:S02]  /*04c0*/  IADD3.X R17, PT, PT, RZ, RZ, RZ, P1, !PT ;  /* 0x000000ffff117210 */ /* 0x000fe40000ffe4ff */
[----:B------:R-:W-:-:S05]  /*04d0*/  IADD3 RZ, P1, PT, R27, R2, RZ ;  /* 0x000000021bff7210 */ /* 0x000fca0007f3e0ff */
[----:B------:R-:W-:-:S03]  /*04e0*/  IMAD.WIDE.U32.X R16, R15, 0x2, R16, P1 ;  /* 0x000000020f107825 */ /* 0x000fc600008e0410 */
[----:B------:R-:W-:-:S05]  /*04f0*/  IADD3 R3, P1, PT, R14, -R16, RZ ;  /* 0x800000100e037210 */ /* 0x000fca0007f3e0ff */
[----:B------:R-:W-:-:S05]  /*0500*/  IMAD.X R0, R15, 0x1, ~R17, P1 ;  /* 0x000000010f007824 */ /* 0x000fca00008e0e11 */
[--C-:B------:R-:W-:Y:S02]  /*0510*/  SHF.R.U64 R3, R3, 0x1, R0.reuse ;  /* 0x0000000103037819 */ /* 0x100fe40000001200 */
[----:B------:R-:W-:Y:S02]  /*0520*/  SHF.R.U32.HI R21, RZ, 0x1, R0 ;  /* 0x00000001ff157819 */ /* 0x000fe40000011600 */
[----:B------:R-:W-:-:S04]  /*0530*/  IADD3 R0, P1, PT, R3, R16, RZ ;  /* 0x0000001003007210 */ /* 0x000fc80007f3e0ff */
[----:B------:R-:W-:-:S04]  /*0540*/  IADD3.X R3, PT, PT, R21, R17, RZ, P1, !PT ;  /* 0x0000001115037210 */ /* 0x000fc80000ffe4ff */
[--C-:B------:R-:W-:Y:S02]  /*0550*/  SHF.R.U64 R17, R0, 0x1e, R3.reuse ;  /* 0x0000001e00117819 */ /* 0x100fe40000001203 */
[----:B------:R-:W-:-:S03]  /*0560*/  SHF.R.U32.HI R0, RZ, 0x1e, R3 ;  /* 0x0000001eff007819 */ /* 0x000fc60000011603 */
[----:B------:R-:W-:-:S04]  /*0570*/  IMAD.WIDE.U32 R2, R17, -0x7fffffff, R14 ;  /* 0x8000000111027825 */ /* 0x000fc800078e000e */
[----:B------:R-:W-:-:S05]  /*0580*/  IMAD R0, R0, -0x7fffffff, RZ ;  /* 0x8000000100007824 */ /* 0x000fca00078e02ff */
[----:B------:R-:W-:-:S07]  /*0590*/  IADD3 R0, PT, PT, R3, -R17, R0 ;  /* 0x8000001103007210 */ /* 0x000fce0007ffe000 */
.L_x_453:
[----:B------:R-:W-:Y:S05]  /*05a0*/  BSYNC.RECONVERGENT B3 ;  /* 0x0000000000037941 */ /* 0x000fea0003800200 */
.L_x_452:
[----:B------:R-:W-:Y:S01]  /*05b0*/  ISETP.GT.U32.AND.EX P0, PT, R5, RZ, PT, P0 ;  /* 0x000000ff0500720c */ /* 0x000fe20003f04100 */
[----:B------:R-:W-:Y:S01]  /*05c0*/  IMAD.MOV.U32 R4, RZ, RZ, R18 ;  /* 0x000000ffff047224 */ /* 0x000fe200078e0012 */
[--C-:B------:R-:W-:Y:S02]  /*05d0*/  SHF.R.U64 R6, R6, 0x1, R5.reuse ;  /* 0x0000000106067819 */ /* 0x100fe40000001205 */
[----:B------:R-:W-:Y:S02]  /*05e0*/  SHF.R.U32.HI R5, RZ, 0x1, R5 ;  /* 0x00000001ff057819 */ /* 0x000fe40000011605 */
[----:B------:R-:W-:-:S07]  /*05f0*/  IADD3 R3, PT, PT, R19, -R13, R12 ;  /* 0x8000000d13037210 */ /* 0x000fce0007ffe00c */
[----:B------:R-:W-:Y:S05]  /*0600*/  @P0 BRA `(.L_x_454) ;  /* 0xfffffffc00380947 */ /* 0x000fea000383ffff */
[----:B------:R-:W-:Y:S05]  /*0610*/  BSYNC.RECONVERGENT B2 ;  /* 0x0000000000027941 */ /* 0x000fea0003800200 */
.L_x_451:
[----:B------:R-:W-:Y:S02]  /*0620*/  IMAD R17, R0, 0x845fed, RZ ;  /* 0x00845fed00117824 */ /* 0x000fe400078e02ff */
[----:B------:R-:W-:-:S05]  /*0630*/  IMAD.WIDE.U32 R2, R2, 0x845fed, RZ ;  /* 0x00845fed02027825 */ /* 0x000fca00078e00ff */
[----:B------:R-:W-:-:S05]  /*0640*/  IADD3 R17, PT, PT, R3, R17, RZ ;  /* 0x0000001103117210 */ /* 0x000fca0007ffe0ff */
[----:B------:R-:W-:-:S04]  /*0650*/  IMAD.WIDE.U32 R4, R17, 0x5, RZ ;  /* 0x0000000511047825 */ /* 0x000fc800078e00ff */
[----:B------:R-:W-:-:S04]  /*0660*/  IMAD.WIDE.U32 R12, P0, R2, 0x2, R4 ;  /* 0x00000002020c7825 */ /* 0x000fc80007800004 */
[----:B------:R-:W-:Y:S01]  /*0670*/  IMAD.WIDE.U32 R4, R2, 0x5, RZ ;  /* 0x0000000502047825 */ /* 0x000fe200078e00ff */
[----:B------:R-:W-:-:S03]  /*0680*/  MOV R14, R13 ;  /* 0x0000000d000e7202 */ /* 0x000fc60000000f00 */
[----:B------:R-:W-:Y:S01]  /*0690*/  IMAD.X R15, RZ, RZ, RZ, P0 ;  /* 0x000000ffff0f7224 */ /* 0x000fe200000e06ff */
        /* <DEDUP_REMOVED lines=8> */
[----:B------:R-:W-:-:S05]  /*0720*/  SHF.R.U64 R3, R3, 0x1e, R4 ;  /* 0x0000001e03037819 */ /* 0x000fca0000001204 */
[----:B------:R-:W-:-:S07]  /*0730*/  IMAD R2, R3, -0x7fffffff, R2 ;  /* 0x8000000103027824 */ /* 0x000fce00078e0202 */
.L_x_450:
[----:B------:R-:W-:Y:S05]  /*0740*/  BSYNC.RECONVERGENT B1 ;  /* 0x0000000000017941 */ /* 0x000fea0003800200 */
.L_x_449:
[----:B------:R-:W-:Y:S01]  /*0750*/  IMAD.HI.U32 R0, R2, -0x4370ec6f, RZ ;  /* 0xbc8f139102007827 */ /* 0x000fe200078e00ff */
[----:B------:R-:W0:Y:S04]  /*0760*/  LDCU UR6, c[0x0][0x38c] ;  /* 0x00007180ff0677ac */ /* 0x000e280008000800 */
[----:B------:R-:W-:-:S05]  /*0770*/  SHF.R.U32.HI R3, RZ, 0xf, R0 ;  /* 0x0000000fff037819 */ /* 0x000fca0000011600 */
[C---:B------:R-:W-:Y:S02]  /*0780*/  IMAD R2, R3.reuse, -0xadc8, R2 ;  /* 0xffff523803027824 */ /* 0x040fe400078e0202 */
[----:B------:R-:W-:Y:S02]  /*0790*/  IMAD R3, R3, 0xd47, RZ ;  /* 0x00000d4703037824 */ /* 0x000fe400078e02ff */
[----:B------:R-:W-:-:S03]  /*07a0*/  IMAD R2, R2, 0xbc8f, RZ ;  /* 0x0000bc8f02027824 */ /* 0x000fc600078e02ff */
[----:B------:R-:W-:Y:S02]  /*07b0*/  LOP3.LUT R5, R3, 0x7fffffff, RZ, 0x3c, !PT ;  /* 0x7fffffff03057812 */ /* 0x000fe400078e3cff */
[----:B------:R-:W-:-:S13]  /*07c0*/  ISETP.GE.U32.AND P0, PT, R2, R3, PT ;  /* 0x000000030200720c */ /* 0x000fda0003f06070 */
[----:B------:R-:W-:-:S05]  /*07d0*/  @P0 IMAD.MOV R5, RZ, RZ, -R3 ;  /* 0x000000ffff050224 */ /* 0x000fca00078e0a03 */
[----:B------:R-:W-:Y:S01]  /*07e0*/  IADD3 R5, PT, PT, R2, -0x1, R5 ;  /* 0xffffffff02057810 */ /* 0x000fe20007ffe005 */
[----:B------:R-:W-:-:S03]  /*07f0*/  IMAD.WIDE R2, R7, 0x4, R10 ;  /* 0x0000000407027825 */ /* 0x000fc600078e020a */
[----:B------:R-:W-:-:S05]  /*0800*/  I2FP.F32.U32 R5, R5 ;  /* 0x0000000500057245 */ /* 0x000fca0000201000 */
[----:B------:R-:W-:-:S04]  /*0810*/  FMUL R5, R5, 4.6566128730773925781e-10 ;  /* 0x3000000005057820 */ /* 0x000fc80000400000 */
[----:B0-----:R-:W-:-:S05]  /*0820*/  FFMA R5, R8, R5, UR6 ;  /* 0x0000000608057e23 */ /* 0x001fca0008000005 */
[----:B------:R0:W-:Y:S02]  /*0830*/  STG.E desc[UR4][R2.64], R5 ;  /* 0x0000000502007986 */ /* 0x0001e4000c101904 */
.L_x_448:
[----:B------:R-:W-:Y:S05]  /*0840*/  BSYNC.RECONVERGENT B0 ;  /* 0x0000000000007941 */ /* 0x000fea0003800200 */
.L_x_447:
[----:B------:R-:W-:Y:S05]  /*0850*/  @P2 BRA `(.L_x_455) ;  /* 0xfffffff8005c2947 */ /* 0x000fea000383ffff */
[----:B------:R-:W-:Y:S05]  /*0860*/  EXIT ;  /* 0x000000000000794d */ /* 0x000fea0003800000 */
.L_x_446:
[----:B------:R-:W-:-:S13]  /*0870*/  ISETP.GE.AND P0, PT, R4, 0x1, PT ;  /* 0x000000010400780c */ /* 0x000fda0003f06270 */
[----:B------:R-:W-:Y:S05]  /*0880*/  @!P0 EXIT ;  /* 0x000000000000894d */ /* 0x000fea0003800000 */
[----:B------:R-:W0:Y:S01]  /*0890*/  LDC R12, c[0x0][0x38c] ;  /* 0x0000e300ff0c7b82 */ /* 0x000e220000000800 */
[----:B------:R-:W1:Y:S01]  /*08a0*/  S2R R0, SR_TID.X ;  /* 0x0000000000007919 */ /* 0x000e620000002100 */
[----:B------:R-:W0:Y:S01]  /*08b0*/  LDCU UR6, c[0x0][0x390] ;  /* 0x00007200ff0677ac */ /* 0x000e220008000800 */
[----:B------:R-:W-:Y:S02]  /*08c0*/  HFMA2 R13, -RZ, RZ, 0, 0 ;  /* 0x00000000ff0d7431 */ /* 0x000fe400000001ff */
[----:B01----:R-:W-:-:S07]  /*08d0*/  FADD R12, -R12, UR6 ;  /* 0x000000060c0c7e21 */ /* 0x003fce0008000100 */
.L_x_462:
[----:B------:R-:W-:Y:S01]  /*08e0*/  IMAD R15, R13, 0x80, R0 ;  /* 0x000000800d0f7824 */ /* 0x000fe200078e0200 */
[----:B------:R-:W-:Y:S01]  /*08f0*/  BSSY.RECONVERGENT B0, `(.L_x_456) ;  /* 0x000004f000007945 */ /* 0x000fe20003800200 */
[----:B------:R-:W-:-:S03]  /*0900*/  IMAD.MOV.U32 R18, RZ, RZ, 0x845fed ;  /* 0x00845fedff127424 */ /* 0x000fc600078e00ff */
[----:B------:R-:W-:-:S04]  /*0910*/  IADD3 R14, PT, PT, R22, R15, RZ ;  /* 0x0000000f160e7210 */ /* 0x000fc80007ffe0ff */
[----:B------:R-:W-:-:S13]  /*0920*/  ISETP.NE.AND P0, PT, R14, RZ, PT ;  /* 0x000000ff0e00720c */ /* 0x000fda0003f05270 */
[----:B0-----:R-:W-:Y:S05]  /*0930*/  @!P0 BRA `(.L_x_457) ;  /* 0x0000000400288947 */ /* 0x001fea0003800000 */
[----:B------:R-:W-:Y:S01]  /*0940*/  HFMA2 R19, -RZ, RZ, 0, 0 ;  /* 0x00000000ff137431 */ /* 0x000fe200000001ff */
[----:B------:R-:W-:Y:S01]  /*0950*/  BSSY.RECONVERGENT B1, `(.L_x_458) ;  /* 0x0000036000017945 */ /* 0x000fe20003800200 */
[----:B------:R-:W-:Y:S02]  /*0960*/  CS2R R16, SRZ ;  /* 0x0000000000107805 */ /* 0x000fe4000001ff00 */
[----:B------:R-:W-:Y:S01]  /*0970*/  MOV R21, 0xbc8f ;  /* 0x0000bc8f00157802 */ /* 0x000fe20000000f00 */
[----:B------:R-:W-:-:S07]  /*0980*/  IMAD.MOV.U32 R18, RZ, RZ, 0x1 ;  /* 0x00000001ff127424 */ /* 0x000fce00078e00ff */
.L_x_461:
        /* <DEDUP_REMOVED lines=23> */
[----:B------:R-:W-:-:S05]  /*0b00*/  IMAD R19, R16, R18, R19 ;  /* 0x0000001210137224 */ /* 0x000fca00078e0213 */
[----:B------:R-:W-:Y:S01]  /*0b10*/  IADD3 R5, PT, PT, R5, R19, RZ ;  /* 0x0000001305057210 */ /* 0x000fe20007ffe0ff */
[----:B------:R-:W-:-:S04]  /*0b20*/  IMAD.WIDE.U32 R18, R4, 0x5, RZ ;  /* 0x0000000504127825 */ /* 0x000fc800078e00ff */
[----:B------:R-:W-:-:S04]  /*0b30*/  IMAD.WIDE.U32 R8, R5, 0x5, RZ ;  /* 0x0000000505087825 */ /* 0x000fc800078e00ff */
[----:B------:R-:W-:-:S04]  /*0b40*/  IMAD.WIDE.U32 R8, P1, R4, 0x2, R8 ;  /* 0x0000000204087825 */ /* 0x000fc80007820008 */
[----:B------:R-:W-:Y:S01]  /*0b50*/  IMAD.X R21, RZ, RZ, RZ, P1 ;  /* 0x000000ffff157224 */ /* 0x000fe200008e06ff */
[----:B------:R-:W-:Y:S02]  /*0b60*/  IADD3 RZ, P1, PT, R19, R8, RZ ;  /* 0x0000000813ff7210 */ /* 0x000fe40007f3e0ff */
[----:B------:R-:W-:-:S05]  /*0b70*/  MOV R20, R9 ;  /* 0x0000000900147202 */ /* 0x000fca0000000f00 */
        /* <DEDUP_REMOVED lines=12> */
.L_x_460:
[----:B------:R-:W-:Y:S05]  /*0c40*/  BSYNC.RECONVERGENT B2 ;  /* 0x0000000000027941 */ /* 0x000fea0003800200 */
.L_x_459:
[----:B------:R-:W-:Y:S01]  /*0c50*/  ISETP.GT.U32.AND.EX P0, PT, R17, RZ, PT, P0 ;  /* 0x000000ff1100720c */ /* 0x000fe20003f04100 */
[----:B------:R-:W-:Y:S01]  /*0c60*/  IMAD.MOV.U32 R21, RZ, RZ, R2 ;  /* 0x000000ffff157224 */ /* 0x000fe200078e0002 */
[--C-:B------:R-:W-:Y:S02]  /*0c70*/  SHF.R.U64 R14, R14, 0x1, R17.reuse ;  /* 0x000000010e0e7819 */ /* 0x100fe40000001211 */
[----:B------:R-:W-:Y:S02]  /*0c80*/  SHF.R.U32.HI R17, RZ, 0x1, R17 ;  /* 0x00000001ff117819 */ /* 0x000fe40000011611 */
[----:B------:R-:W-:-:S07]  /*0c90*/  IADD3 R16, PT, PT, R3, -R7, R6 ;  /* 0x8000000703107210 */ /* 0x000fce0007ffe006 */
[----:B------:R-:W-:Y:S05]  /*0ca0*/  @P0 BRA `(.L_x_461) ;  /* 0xfffffffc00380947 */ /* 0x000fea000383ffff */
[----:B------:R-:W-:Y:S05]  /*0cb0*/  BSYNC.RECONVERGENT B1 ;  /* 0x0000000000017941 */ /* 0x000fea0003800200 */
.L_x_458:
        /* <DEDUP_REMOVED lines=18> */
.L_x_457:
[----:B------:R-:W-:Y:S05]  /*0de0*/  BSYNC.RECONVERGENT B0 ;  /* 0x0000000000007941 */ /* 0x000fea0003800200 */
.L_x_456:
[----:B------:R-:W-:Y:S01]  /*0df0*/  IMAD.HI.U32 R2, R18, -0x4370ec6f, RZ ;  /* 0xbc8f139112027827 */ /* 0x000fe200078e00ff */
[----:B------:R-:W0:Y:S01]  /*0e00*/  LDCU.64 UR6, c[0x0][0x388] ;  /* 0x00007100ff0677ac */ /* 0x000e220008000a00 */
[----:B------:R-:W-:-:S03]  /*0e10*/  IADD3 R13, PT, PT, R13, 0x1, RZ ;  /* 0x000000010d0d7810 */ /* 0x000fc60007ffe0ff */
[----:B------:R-:W-:-:S05]  /*0e20*/  SHF.R.U32.HI R3, RZ, 0xf, R2 ;  /* 0x0000000fff037819 */ /* 0x000fca0000011602 */
[C---:B------:R-:W-:Y:S02]  /*0e30*/  IMAD R18, R3.reuse, -0xadc8, R18 ;  /* 0xffff523803127824 */ /* 0x040fe400078e0212 */
[----:B------:R-:W-:Y:S02]  /*0e40*/  IMAD R3, R3, 0xd47, RZ ;  /* 0x00000d4703037824 */ /* 0x000fe400078e02ff */
[----:B------:R-:W-:-:S03]  /*0e50*/  IMAD R18, R18, 0xbc8f, RZ ;  /* 0x0000bc8f12127824 */ /* 0x000fc600078e02ff */
[----:B------:R-:W-:Y:S02]  /*0e60*/  LOP3.LUT R5, R3, 0x7fffffff, RZ, 0x3c, !PT ;  /* 0x7fffffff03057812 */ /* 0x000fe400078e3cff */
[----:B------:R-:W-:-:S13]  /*0e70*/  ISETP.GE.U32.AND P0, PT, R18, R3, PT ;  /* 0x000000031200720c */ /* 0x000fda0003f06070 */
[----:B------:R-:W-:Y:S01]  /*0e80*/  @P0 IMAD.MOV R5, RZ, RZ, -R3 ;  /* 0x000000ffff050224 */ /* 0x000fe200078e0a03 */
[----:B0-----:R-:W-:Y:S01]  /*0e90*/  ISETP.NE.AND P0, PT, R13, UR6, PT ;  /* 0x000000060d007c0c */ /* 0x001fe2000bf05270 */
[----:B------:R-:W-:-:S03]  /*0ea0*/  IMAD.WIDE R2, R15, 0x4, R10 ;  /* 0x000000040f027825 */ /* 0x000fc600078e020a */
[----:B------:R-:W-:-:S04]  /*0eb0*/  IADD3 R5, PT, PT, R18, -0x1, R5 ;  /* 0xffffffff12057810 */ /* 0x000fc80007ffe005 */
[----:B------:R-:W-:-:S05]  /*0ec0*/  I2FP.F32.U32 R5, R5 ;  /* 0x0000000500057245 */ /* 0x000fca0000201000 */
[----:B------:R-:W-:-:S04]  /*0ed0*/  FMUL R5, R5, 4.6566128730773925781e-10 ;  /* 0x3000000005057820 */ /* 0x000fc80000400000 */
[----:B------:R-:W-:-:S05]  /*0ee0*/  FFMA R5, R12, R5, UR7 ;  /* 0x000000070c057e23 */ /* 0x000fca0008000005 */
[----:B------:R0:W-:Y:S01]  /*0ef0*/  STG.E desc[UR4][R2.64], R5 ;  /* 0x0000000502007986 */ /* 0x0001e2000c101904 */
[----:B------:R-:W-:Y:S05]  /*0f00*/  @!P0 EXIT ;  /* 0x000000000000894d */ /* 0x000fea0003800000 */
[----:B------:R-:W-:Y:S05]  /*0f10*/  BRA `(.L_x_462) ;  /* 0xfffffff800707947 */ /* 0x000fea000383ffff */
.L_x_463:
        /* <DEDUP_REMOVED lines=14> */
.L_x_1390:


//--------------------- .text._ZN3cub18CUB_300001_SM_10006detail9transform16transform_kernelINS2_10policy_hubILb1EN4cuda3std3__45tupleIJN6thrust24THRUST_300001_SM_1000_NS17counting_iteratorIjNSA_11use_defaultESC_SC_EEEEEE10policy1000Ei3prgNSA_6detail15normal_iteratorINSA_10device_ptrIfEEEEJSD_EEEvT0_iT1_T2_DpNS2_10kernel_argIT3_EE --------------------------
	.section	.text._ZN3cub18CUB_300001_SM_10006detail9transform16transform_kernelINS2_10policy_hubILb1EN4cuda3std3__45tupleIJN6thrust24THRUST_300001_SM_1000_NS17counting_iteratorIjNSA_11use_defaultESC_SC_EEEEEE10policy1000Ei3prgNSA_6detail15normal_iteratorINSA_10device_ptrIfEEEEJSD_EEEvT0_iT1_T2_DpNS2_10kernel_argIT3_EE,"ax",@progbits
	.align	128
        .global         _ZN3cub18CUB_300001_SM_10006detail9transform16transform_kernelINS2_10policy_hubILb1EN4cuda3std3__45tupleIJN6thrust24THRUST_300001_SM_1000_NS17counting_iteratorIjNSA_11use_defaultESC_SC_EEEEEE10policy1000Ei3prgNSA_6detail15normal_iteratorINSA_10device_ptrIfEEEEJSD_EEEvT0_iT1_T2_DpNS2_10kernel_argIT3_EE
        .type           _ZN3cub18CUB_300001_SM_10006detail9transform16transform_kernelINS2_10policy_hubILb1EN4cuda3std3__45tupleIJN6thrust24THRUST_300001_SM_1000_NS17counting_iteratorIjNSA_11use_defaultESC_SC_EEEEEE10policy1000Ei3prgNSA_6detail15normal_iteratorINSA_10device_ptrIfEEEEJSD_EEEvT0_iT1_T2_DpNS2_10kernel_argIT3_EE,@function
        .size           _ZN3cub18CUB_300001_SM_10006detail9transform16transform_kernelINS2_10policy_hubILb1EN4cuda3std3__45tupleIJN6thrust24THRUST_300001_SM_1000_NS17counting_iteratorIjNSA_11use_defaultESC_SC_EEEEEE10policy1000Ei3prgNSA_6detail15normal_iteratorINSA_10device_ptrIfEEEEJSD_EEEvT0_iT1_T2_DpNS2_10kernel_argIT3_EE,(.L_x_1391 - _ZN3cub18CUB_300001_SM_10006detail9transform16transform_kernelINS2_10policy_hubILb1EN4cuda3std3__45tupleIJN6thrust24THRUST_300001_SM_1000_NS17counting_iteratorIjNSA_11use_defaultESC_SC_EEEEEE10policy1000Ei3prgNSA_6detail15normal_iteratorINSA_10device_ptrIfEEEEJSD_EEEvT0_iT1_T2_DpNS2_10kernel_argIT3_EE)
        .other          _ZN3cub18CUB_300001_SM_10006detail9transform16transform_kernelINS2_10policy_hubILb1EN4cuda3std3__45tupleIJN6thrust24THRUST_300001_SM_1000_NS17counting_iteratorIjNSA_11use_defaultESC_SC_EEEEEE10policy1000Ei3prgNSA_6detail15normal_iteratorINSA_10device_ptrIfEEEEJSD_EEEvT0_iT1_T2_DpNS2_10kernel_argIT3_EE,@"STO_CUDA_ENTRY STV_DEFAULT"
_ZN3cub18CUB_300001_SM_10006detail9transform16transform_kernelINS2_10policy_hubILb1EN4cuda3std3__45tupleIJN6thrust24THRUST_300001_SM_1000_NS17counting_iteratorIjNSA_11use_defaultESC_SC_EEEEEE10policy1000Ei3prgNSA_6detail15normal_iteratorINSA_10device_ptrIfEEEEJSD_EEEvT0_iT1_T2_DpNS2_10kernel_argIT3_EE:
.text._ZN3cub18CUB_300001_SM_10006detail9transform16transform_kernelINS2_10policy_hubILb1EN4cuda3std3__45tupleIJN6thrust24THRUST_300001_SM_1000_NS17counting_iteratorIjNSA_11use_defaultESC_SC_EEEEEE10policy1000Ei3prgNSA_6detail15normal_iteratorINSA_10device_ptrIfEEEEJSD_EEEvT0_iT1_T2_DpNS2_10kernel_argIT3_EE:
[----:B------:R-:W-:Y:S08]  /*0000*/  LDC R1, c[0x0][0x37c] ;  /* 0x0000df00ff017b82 */ /* 0x000ff00000000800 */
[----:B------:R-:W0:Y:S01]  /*0010*/  LDC.64 R6, c[0x0][0x380] ;  /* 0x0000e000ff067b82 */ /* 0x000e220000000a00 */
[----:B------:R-:W1:Y:S07]  /*0020*/  LDCU UR6, c[0x0][0x398] ;  /* 0x00007300ff0677ac */ /* 0x000e6e0008000800 */
[----:B------:R-:W2:Y:S08]  /*0030*/  S2UR UR4, SR_CTAID.X ;  /* 0x00000000000479c3 */ /* 0x000eb00000002500 */
[----:B------:R-:W3:Y:S01]  /*0040*/  LDC.64 R10, c[0x0][0x390] ;  /* 0x0000e400ff0a7b82 */ /* 0x000ee20000000a00 */
[----:B0-----:R-:W-:-:S04]  /*0050*/  IMAD.SHL.U32 R24, R7, 0x80, RZ ;  /* 0x0000008007187824 */ /* 0x001fc800078e00ff */
[----:B--2---:R-:W-:Y:S01]  /*0060*/  IMAD R3, R24, UR4, RZ ;  /* 0x0000000418037c24 */ /* 0x004fe2000f8e02ff */
[----:B------:R-:W0:Y:S03]  /*0070*/  LDCU.64 UR4, c[0x0][0x358] ;  /* 0x00006b00ff0477ac */ /* 0x000e260008000a00 */
[C---:B-1----:R-:W-:Y:S01]  /*0080*/  VIADD R22, R3.reuse, UR6 ;  /* 0x0000000603167c36 */ /* 0x042fe20008000000 */
[C---:B------:R-:W-:Y:S01]  /*0090*/  IADD3 R5, PT, PT, -R3.reuse, R6, RZ ;  /* 0x0000000603057210 */ /* 0x040fe20007ffe1ff */
[----:B---3--:R-:W-:-:S03]  /*00a0*/  IMAD.WIDE R10, R3, 0x4, R10 ;  /* 0x00000004030a7825 */ /* 0x008fc600078e020a */
[CC--:B------:R-:W-:Y:S02]  /*00b0*/  ISETP.GT.AND P0, PT, R24.reuse, R5.reuse, PT ;  /* 0x000000051800720c */ /* 0x0c0fe40003f04270 */
[----:B------:R-:W-:-:S11]  /*00c0*/  VIMNMX R24, PT, PT, R24, R5, PT ;  /* 0x0000000518187248 */ /* 0x000fd60003fe0100 */
[----:B0-----:R-:W-:Y:S05]  /*00d0*/  @P0 BRA `(.L_x_464) ;  /* 0x0000000400ac0947 */ /* 0x001fea0003800000 */
[----:B------:R-:W-:-:S13]  /*00e0*/  ISETP.GE.AND P0, PT, R7, 0x1, PT ;  /* 0x000000010700780c */ /* 0x000fda0003f06270 */
[----:B------:R-:W-:Y:S05]  /*00f0*/  @!P0 EXIT ;  /* 0x000000000000894d */ /* 0x000fea0003800000 */
[----:B------:R-:W0:Y:S01]  /*0100*/  LDC.64 R2, c[0x0][0x388] ;  /* 0x0000e200ff027b82 */ /* 0x000e220000000a00 */
[----:B------:R-:W1:Y:S01]  /*0110*/  S2R R0, SR_TID.X ;  /* 0x0000000000007919 */ /* 0x000e620000002100 */
[----:B------:R-:W-:Y:S02]  /*0120*/  HFMA2 R13, -RZ, RZ, 0, 0 ;  /* 0x00000000ff0d7431 */ /* 0x000fe400000001ff */
[----:B01----:R-:W-:-:S07]  /*0130*/  FADD R12, R3, -R2 ;  /* 0x80000002030c7221 */ /* 0x003fce0000000000 */
.L_x_471:
        /* <DEDUP_REMOVED lines=11> */
.L_x_470:
        /* <DEDUP_REMOVED lines=43> */
.L_x_469:
[----:B------:R-:W-:Y:S05]  /*04a0*/  BSYNC.RECONVERGENT B2 ;  /* 0x0000000000027941 */ /* 0x000fea0003800200 */
.L_x_468:
[----:B------:R-:W-:Y:S01]  /*04b0*/  ISETP.GT.U32.AND.EX P0, PT, R17, RZ, PT, P0 ;  /* 0x000000ff1100720c */ /* 0x000fe20003f04100 */
[----:B------:R-:W-:Y:S01]  /*04c0*/  IMAD.MOV.U32 R21, RZ, RZ, R2 ;  /* 0x000000ffff157224 */ /* 0x000fe200078e0002 */
[--C-:B------:R-:W-:Y:S02]  /*04d0*/  SHF.R.U64 R14, R14, 0x1, R17.reuse ;  /* 0x000000010e0e7819 */ /* 0x100fe40000001211 */
[----:B------:R-:W-:Y:S02]  /*04e0*/  SHF.R.U32.HI R17, RZ, 0x1, R17 ;  /* 0x00000001ff117819 */ /* 0x000fe40000011611 */
[----:B------:R-:W-:-:S07]  /*04f0*/  IADD3 R16, PT, PT, R3, -R7, R6 ;  /* 0x8000000703107210 */ /* 0x000fce0007ffe006 */
[----:B------:R-:W-:Y:S05]  /*0500*/  @P0 BRA `(.L_x_470) ;  /* 0xfffffffc00380947 */ /* 0x000fea000383ffff */
[----:B------:R-:W-:Y:S05]  /*0510*/  BSYNC.RECONVERGENT B1 ;  /* 0x0000000000017941 */ /* 0x000fea0003800200 */
.L_x_467:
        /* <DEDUP_REMOVED lines=18> */
.L_x_466:
[----:B------:R-:W-:Y:S05]  /*0640*/  BSYNC.RECONVERGENT B0 ;  /* 0x0000000000007941 */ /* 0x000fea0003800200 */
.L_x_465:
[----:B------:R-:W-:Y:S01]  /*0650*/  IMAD.HI.U32 R2, R18, -0x4370ec6f, RZ ;  /* 0xbc8f139112027827 */ /* 0x000fe200078e00ff */
[----:B------:R-:W0:Y:S01]  /*0660*/  LDCU UR7, c[0x0][0x384] ;  /* 0x00007080ff0777ac */ /* 0x000e220008000800 */
[----:B------:R-:W-:-:S03]  /*0670*/  IADD3 R13, PT, PT, R13, 0x1, RZ ;  /* 0x000000010d0d7810 */ /* 0x000fc60007ffe0ff */
[----:B------:R-:W-:Y:S01]  /*0680*/  SHF.R.U32.HI R3, RZ, 0xf, R2 ;  /* 0x0000000fff037819 */ /* 0x000fe20000011602 */
[----:B------:R-:W1:Y:S04]  /*0690*/  LDCU UR6, c[0x0][0x388] ;  /* 0x00007100ff0677ac */ /* 0x000e680008000800 */
        /* <DEDUP_REMOVED lines=11> */
[----:B-1----:R-:W-:-:S05]  /*0750*/  FFMA R5, R12, R5, UR6 ;  /* 0x000000060c057e23 */ /* 0x002fca0008000005 */
[----:B------:R0:W-:Y:S01]  /*0760*/  STG.E desc[UR4][R2.64], R5 ;  /* 0x0000000502007986 */ /* 0x0001e2000c101904 */
[----:B------:R-:W-:Y:S05]  /*0770*/  @!P0 EXIT ;  /* 0x000000000000894d */ /* 0x000fea0003800000 */
[----:B------:R-:W-:Y:S05]  /*0780*/  BRA `(.L_x_471) ;  /* 0xfffffff8006c7947 */ /* 0x000fea000383ffff */
.L_x_464:
[----:B------:R-:W-:-:S13]  /*0790*/  ISETP.GE.AND P0, PT, R7, 0x1, PT ;  /* 0x000000010700780c */ /* 0x000fda0003f06270 */
[----:B------:R-:W-:Y:S05]  /*07a0*/  @!P0 EXIT ;  /* 0x000000000000894d */ /* 0x000fea0003800000 */
[----:B------:R-:W0:Y:S01]  /*07b0*/  LDC.64 R2, c[0x0][0x388] ;  /* 0x0000e200ff027b82 */ /* 0x000e220000000a00 */
[----:B------:R-:W1:Y:S01]  /*07c0*/  S2R R20, SR_TID.X ;  /* 0x0000000000147919 */ /* 0x000e620000002100 */
[----:B------:R-:W-:Y:S02]  /*07d0*/  IMAD.MOV.U32 R9, RZ, RZ, RZ ;  /* 0x000000ffff097224 */ /* 0x000fe400078e00ff */
[----:B01----:R-:W-:-:S07]  /*07e0*/  FADD R8, R3, -R2 ;  /* 0x8000000203087221 */ /* 0x003fce0000000000 */
.L_x_480:
[----:B0-----:R-:W0:Y:S01]  /*07f0*/  LDCU UR6, c[0x0][0x384] ;  /* 0x00007080ff0677ac */ /* 0x001e220008000800 */
[C---:B------:R-:W-:Y:S01]  /*0800*/  LEA R7, R9.reuse, R20, 0x7 ;  /* 0x0000001409077211 */ /* 0x040fe200078e38ff */
[----:B------:R-:W-:Y:S01]  /*0810*/  VIADD R9, R9, 0x1 ;  /* 0x0000000109097836 */ /* 0x000fe20000000000 */
[----:B------:R-:W-:Y:S02]  /*0820*/  BSSY.RECONVERGENT B0, `(.L_x_472) ;  /* 0x0000064000007945 */ /* 0x000fe40003800200 */
[----:B------:R-:W-:Y:S02]  /*0830*/  ISETP.GE.AND P0, PT, R7, R24, PT ;  /* 0x000000180700720c */ /* 0x000fe40003f06270 */
[----:B0-----:R-:W-:-:S11]  /*0840*/  ISETP.NE.AND P2, PT, R9, UR6, PT ;  /* 0x0000000609007c0c */ /* 0x001fd6000bf45270 */
[----:B------:R-:W-:Y:S05]  /*0850*/  @P0 BRA `(.L_x_473) ;  /* 0x0000000400800947 */ /* 0x000fea0003800000 */
[----:B------:R-:W-:Y:S01]  /*0860*/  IADD3 R6, PT, PT, R22, R7, RZ ;  /* 0x0000000716067210 */ /* 0x000fe20007ffe0ff */
[----:B------:R-:W-:Y:S01]  /*0870*/  BSSY.RECONVERGENT B1, `(.L_x_474) ;  /* 0x000004f000017945 */ /* 0x000fe20003800200 */
[----:B------:R-:W-:Y:S02]  /*0880*/  IMAD.MOV.U32 R2, RZ, RZ, 0x845fed ;  /* 0x00845fedff027424 */ /* 0x000fe400078e00ff */
[----:B------:R-:W-:-:S13]  /*0890*/  ISETP.NE.AND P0, PT, R6, RZ, PT ;  /* 0x000000ff0600720c */ /* 0x000fda0003f05270 */
[----:B------:R-:W-:Y:S05]  /*08a0*/  @!P0 BRA `(.L_x_475) ;  /* 0x00000004002c8947 */ /* 0x000fea0003800000 */
[----:B------:R-:W-:Y:S01]  /*08b0*/  HFMA2 R5, -RZ, RZ, 0, 0 ;  /* 0x00000000ff057431 */ /* 0x000fe200000001ff */
[----:B------:R-:W-:Y:S01]  /*08c0*/  BSSY.RECONVERGENT B2, `(.L_x_476) ;  /* 0x0000037000027945 */ /* 0x000fe20003800200 */
[----:B------:R-:W-:Y:S02]  /*08d0*/  HFMA2 R0, -RZ, RZ, 0, 0 ;  /* 0x00000000ff007431 */ /* 0x000fe400000001ff */
[----:B------:R-:W-:Y:S01]  /*08e0*/  IMAD.MOV.U32 R4, RZ, RZ, 0xbc8f ;  /* 0x0000bc8fff047424 */ /* 0x000fe200078e00ff */
[----:B------:R-:W-:Y:S01]  /*08f0*/  MOV R3, RZ ;  /* 0x000000ff00037202 */ /* 0x000fe20000000f00 */
[----:B------:R-:W-:-:S07]  /*0900*/  IMAD.MOV.U32 R2, RZ, RZ, 0x1 ;  /* 0x00000001ff027424 */ /* 0x000fce00078e00ff */
.L_x_479:
        /* <DEDUP_REMOVED lines=24> */
[----:B------:R-:W-:-:S03]  /*0a90*/  IMAD.WIDE.U32 R26, R14, 0x5, RZ ;  /* 0x000000050e1a7825 */ /* 0x000fc600078e00ff */
[----:B------:R-:W-:-:S05]  /*0aa0*/  IADD3 R15, PT, PT, R15, R3, RZ ;  /* 0x000000030f0f7210 */ /* 0x000fca0007ffe0ff */
        /* <DEDUP_REMOVED lines=17> */
.L_x_478:
[----:B------:R-:W-:Y:S05]  /*0bc0*/  BSYNC.RECONVERGENT B3 ;  /* 0x0000000000037941 */ /* 0x000fea0003800200 */
.L_x_477:
[----:B------:R-:W-:Y:S01]  /*0bd0*/  ISETP.GT.U32.AND.EX P0, PT, R5, RZ, PT, P0 ;  /* 0x000000ff0500720c */ /* 0x000fe20003f04100 */
[----:B------:R-:W-:Y:S01]  /*0be0*/  IMAD.MOV.U32 R4, RZ, RZ, R18 ;  /* 0x000000ffff047224 */ /* 0x000fe200078e0012 */
[--C-:B------:R-:W-:Y:S02]  /*0bf0*/  SHF.R.U64 R6, R6, 0x1, R5.reuse ;  /* 0x0000000106067819 */ /* 0x100fe40000001205 */
[----:B------:R-:W-:Y:S02]  /*0c00*/  SHF.R.U32.HI R5, RZ, 0x1, R5 ;  /* 0x00000001ff057819 */ /* 0x000fe40000011605 */
[----:B------:R-:W-:-:S07]  /*0c10*/  IADD3 R3, PT, PT, R19, -R13, R12 ;  /* 0x8000000d13037210 */ /* 0x000fce0007ffe00c */
[----:B------:R-:W-:Y:S05]  /*0c20*/  @P0 BRA `(.L_x_479) ;  /* 0xfffffffc00380947 */ /* 0x000fea000383ffff */
[----:B------:R-:W-:Y:S05]  /*0c30*/  BSYNC.RECONVERGENT B2 ;  /* 0x0000000000027941 */ /* 0x000fea0003800200 */
.L_x_476:
        /* <DEDUP_REMOVED lines=18> */
.L_x_475:
[----:B------:R-:W-:Y:S05]  /*0d60*/  BSYNC.RECONVERGENT B1 ;  /* 0x0000000000017941 */ /* 0x000fea0003800200 */
.L_x_474:
        /* <DEDUP_REMOVED lines=15> */
.L_x_473:
[----:B------:R-:W-:Y:S05]  /*0e60*/  BSYNC.RECONVERGENT B0 ;  /* 0x0000000000007941 */ /* 0x000fea0003800200 */
.L_x_472:
[----:B------:R-:W-:Y:S05]  /*0e70*/  @P2 BRA `(.L_x_480) ;  /* 0xfffffff8005c2947 */ /* 0x000fea000383ffff */
[----:B------:R-:W-:Y:S05]  /*0e80*/  EXIT ;  /* 0x000000000000794d */ /* 0x000fea0003800000 */
.L_x_481:
        /* <DEDUP_REMOVED lines=15> */
.L_x_1391:


//--------------------- .text._ZN3cub18CUB_300001_SM_10006detail9transform16transform_kernelINS2_10policy_hubILb1EN4cuda3std3__45tupleIJN6thrust24THRUST_300001_SM_1000_NS6detail15normal_iteratorINSA_10device_ptrIfEEEEEEEE10policy1000El6squareIfESF_JPfEEEvT0_iT1_T2_DpNS2_10kernel_argIT3_EE --------------------------
	.section	.text._ZN3cub18CUB_300001_SM_10006detail9transform16transform_kernelINS2_10policy_hubILb1EN4cuda3std3__45tupleIJN6thrust24THRUST_300001_SM_1000_NS6detail15normal_iteratorINSA_10device_ptrIfEEEEEEEE10policy1000El6squareIfESF_JPfEEEvT0_iT1_T2_DpNS2_10kernel_argIT3_EE,"ax",@progbits
	.align	128
        .global         _ZN3cub18CUB_300001_SM_10006detail9transform16transform_kernelINS2_10policy_hubILb1EN4cuda3std3__45tupleIJN6thrust24THRUST_300001_SM_1000_NS6detail15normal_iteratorINSA_10device_ptrIfEEEEEEEE10policy1000El6squareIfESF_JPfEEEvT0_iT1_T2_DpNS2_10kernel_argIT3_EE
        .type           _ZN3cub18CUB_300001_SM_10006detail9transform16transform_kernelINS2_10policy_hubILb1EN4cuda3std3__45tupleIJN6thrust24THRUST_300001_SM_1000_NS6detail15normal_iteratorINSA_10device_ptrIfEEEEEEEE10policy1000El6squareIfESF_JPfEEEvT0_iT1_T2_DpNS2_10kernel_argIT3_EE,@function
        .size           _ZN3cub18CUB_300001_SM_10006detail9transform16transform_kernelINS2_10policy_hubILb1EN4cuda3std3__45tupleIJN6thrust24THRUST_300001_SM_1000_NS6detail15normal_iteratorINSA_10device_ptrIfEEEEEEEE10policy1000El6squareIfESF_JPfEEEvT0_iT1_T2_DpNS2_10kernel_argIT3_EE,(.L_x_1392 - _ZN3cub18CUB_300001_SM_10006detail9transform16transform_kernelINS2_10policy_hubILb1EN4cuda3std3__45tupleIJN6thrust24THRUST_300001_SM_1000_NS6detail15normal_iteratorINSA_10device_ptrIfEEEEEEEE10policy1000El6squareIfESF_JPfEEEvT0_iT1_T2_DpNS2_10kernel_argIT3_EE)
        .other          _ZN3cub18CUB_300001_SM_10006detail9transform16transform_kernelINS2_10policy_hubILb1EN4cuda3std3__45tupleIJN6thrust24THRUST_300001_SM_1000_NS6detail15normal_iteratorINSA_10device_ptrIfEEEEEEEE10policy1000El6squareIfESF_JPfEEEvT0_iT1_T2_DpNS2_10kernel_argIT3_EE,@"STO_CUDA_ENTRY STV_DEFAULT"
_ZN3cub18CUB_300001_SM_10006detail9transform16transform_kernelINS2_10policy_hubILb1EN4cuda3std3__45tupleIJN6thrust24THRUST_300001_SM_1000_NS6detail15normal_iteratorINSA_10device_ptrIfEEEEEEEE10policy1000El6squareIfESF_JPfEEEvT0_iT1_T2_DpNS2_10kernel_argIT3_EE:
.text._ZN3cub18CUB_300001_SM_10006detail9transform16transform_kernelINS2_10policy_hubILb1EN4cuda3std3__45tupleIJN6thrust24THRUST_300001_SM_1000_NS6detail15normal_iteratorINSA_10device_ptrIfEEEEEEEE10policy1000El6squareIfESF_JPfEEEvT0_iT1_T2_DpNS2_10kernel_argIT3_EE:
[----:B------:R-:W-:Y:S08]  /*0000*/  LDC R1, c[0x0][0x37c] ;  /* 0x0000df00ff017b82 */ /* 0x000ff00000000800 */
[----:B------:R-:W0:Y:S01]  /*0010*/  LDC R0, c[0x0][0x388] ;  /* 0x0000e200ff007b82 */ /* 0x000e220000000800 */
[----:B------:R-:W1:Y:S01]  /*0020*/  LDCU.64 UR6, c[0x0][0x380] ;  /* 0x00007000ff0677ac */ /* 0x000e620008000a00 */
[----:B------:R-:W2:Y:S01]  /*0030*/  S2R R7, SR_TID.X ;  /* 0x0000000000077919 */ /* 0x000ea20000002100 */
[----:B------:R-:W-:Y:S05]  /*0040*/  BSSY.RECONVERGENT B0, `(.L_x_482) ;  /* 0x000001a000007945 */ /* 0x000fea0003800200 */
[----:B------:R-:W3:Y:S01]  /*0050*/  S2UR UR4, SR_CTAID.X ;  /* 0x00000000000479c3 */ /* 0x000ee20000002500 */
[----:B0-----:R-:W-:-:S04]  /*0060*/  SHF.L.U32 R5, R0, 0x7, RZ ;  /* 0x0000000700057819 */ /* 0x001fc800000006ff */
[----:B------:R-:W-:Y:S01]  /*0070*/  SHF.R.S32.HI R4, RZ, 0x1f, R5 ;  /* 0x0000001fff047819 */ /* 0x000fe20000011405 */
[----:B---3--:R-:W-:Y:S01]  /*0080*/  IMAD.WIDE.U32 R2, R5, UR4, RZ ;  /* 0x0000000405027c25 */ /* 0x008fe2000f8e00ff */
[----:B--2---:R-:W-:-:S03]  /*0090*/  SHF.L.U32 R11, R7, 0x7, RZ ;  /* 0x00000007070b7819 */ /* 0x004fc600000006ff */
[----:B------:R-:W-:Y:S01]  /*00a0*/  IMAD R13, R4, UR4, RZ ;  /* 0x00000004040d7c24 */ /* 0x000fe2000f8e02ff */
[----:B-1----:R-:W-:-:S03]  /*00b0*/  IADD3 R6, P1, PT, -R2, UR6, RZ ;  /* 0x0000000602067c10 */ /* 0x002fc6000ff3e1ff */
[----:B------:R-:W-:Y:S01]  /*00c0*/  IMAD.IADD R13, R3, 0x1, R13 ;  /* 0x00000001030d7824 */ /* 0x000fe200078e020d */
[----:B------:R-:W-:-:S04]  /*00d0*/  ISETP.LT.U32.AND P0, PT, R6, R5, PT ;  /* 0x000000050600720c */ /* 0x000fc80003f01070 */
[----:B------:R-:W-:-:S04]  /*00e0*/  IADD3.X R9, PT, PT, ~R13, UR7, RZ, P1, !PT ;  /* 0x000000070d097c10 */ /* 0x000fc80008ffe5ff */
[----:B------:R-:W-:-:S04]  /*00f0*/  ISETP.LT.AND.EX P0, PT, R9, R4, PT, P0 ;  /* 0x000000040900720c */ /* 0x000fc80003f01300 */
[----:B------:R-:W-:-:S05]  /*0100*/  SEL R6, R6, R5, P0 ;  /* 0x0000000506067207 */ /* 0x000fca0000000000 */
[----:B------:R-:W-:-:S05]  /*0110*/  IMAD.SHL.U32 R4, R6, 0x4, RZ ;  /* 0x0000000406047824 */ /* 0x000fca00078e00ff */
[----:B------:R-:W-:-:S13]  /*0120*/  ISETP.GE.AND P0, PT, R11, R4, PT ;  /* 0x000000040b00720c */ /* 0x000fda0003f06270 */
[----:B------:R-:W-:Y:S05]  /*0130*/  @P0 BRA `(.L_x_483) ;  /* 0x0000000000280947 */ /* 0x000fea0003800000 */
[----:B------:R-:W0:Y:S02]  /*0140*/  LDC.64 R8, c[0x0][0x398] ;  /* 0x0000e600ff087b82 */ /* 0x000e240000000a00 */
[----:B0-----:R-:W-:-:S04]  /*0150*/  LEA R8, P0, R2, R8, 0x2 ;  /* 0x0000000802087211 */ /* 0x001fc800078010ff */
[----:B------:R-:W-:-:S03]  /*0160*/  LEA.HI.X R9, R2, R9, R13, 0x2, P0 ;  /* 0x0000000902097211 */ /* 0x000fc600000f140d */
[----:B------:R-:W-:-:S07]  /*0170*/  IMAD.WIDE.U32 R8, R7, 0x80, R8 ;  /* 0x0000008007087825 */ /* 0x000fce00078e0008 */
.L_x_484:
[----:B------:R-:W-:Y:S01]  /*0180*/  IADD3 R11, PT, PT, R11, 0x4000, RZ ;  /* 0x000040000b0b7810 */ /* 0x000fe20007ffe0ff */
[----:B------:R0:W-:Y:S03]  /*0190*/  CCTL.E.PF2 [R8] ;  /* 0x000000000800798f */ /* 0x0001e60000800100 */
[----:B------:R-:W-:Y:S02]  /*01a0*/  ISETP.GE.AND P0, PT, R11, R4, PT ;  /* 0x000000040b00720c */ /* 0x000fe40003f06270 */
[----:B0-----:R-:W-:-:S05]  /*01b0*/  IADD3 R8, P1, PT, R8, 0x4000, RZ ;  /* 0x0000400008087810 */ /* 0x001fca0007f3e0ff */
[----:B------:R-:W-:-:S06]  /*01c0*/  IMAD.X R9, RZ, RZ, R9, P1 ;  /* 0x000000ffff097224 */ /* 0x000fcc00008e0609 */
[----:B------:R-:W-:Y:S05]  /*01d0*/  @!P0 BRA `(.L_x_484) ;  /* 0xfffffffc00e88947 */ /* 0x000fea000383ffff */
.L_x_483:
[----:B------:R-:W-:Y:S05]  /*01e0*/  BSYNC.RECONVERGENT B0 ;  /* 0x0000000000007941 */ /* 0x000fea0003800200 */
.L_x_482:
[----:B------:R-:W0:Y:S01]  /*01f0*/  LDCU.128 UR8, c[0x0][0x390] ;  /* 0x00007200ff0877ac */ /* 0x000e220008000c00 */
[----:B------:R-:W-:Y:S02]  /*0200*/  ISETP.NE.AND P0, PT, R5, R6, PT ;  /* 0x000000060500720c */ /* 0x000fe40003f05270 */
[C---:B------:R-:W-:Y:S01]  /*0210*/  SHF.L.U32 R3, R2.reuse, 0x2, RZ ;  /* 0x0000000202037819 */ /* 0x040fe200000006ff */
[----:B------:R-:W1:Y:S01]  /*0220*/  LDCU.64 UR4, c[0x0][0x358] ;  /* 0x00006b00ff0477ac */ /* 0x000e620008000a00 */
[----:B------:R-:W-:Y:S02]  /*0230*/  SHF.L.U64.HI R8, R2, 0x2, R13 ;  /* 0x0000000202087819 */ /* 0x000fe4000001020d */
[C---:B0-----:R-:W-:Y:S02]  /*0240*/  IADD3 R4, P1, PT, R3.reuse, UR10, RZ ;  /* 0x0000000a03047c10 */ /* 0x041fe4000ff3e0ff */
[----:B------:R-:W-:Y:S02]  /*0250*/  IADD3 R2, P2, PT, R3, UR8, RZ ;  /* 0x0000000803027c10 */ /* 0x000fe4000ff5e0ff */
[----:B------:R-:W-:-:S02]  /*0260*/  IADD3.X R5, PT, PT, R8, UR11, RZ, P1, !PT ;  /* 0x0000000b08057c10 */ /* 0x000fc40008ffe4ff */
[----:B------:R-:W-:Y:S01]  /*0270*/  IADD3.X R3, PT, PT, R8, UR9, RZ, P2, !PT ;  /* 0x0000000908037c10 */ /* 0x000fe200097fe4ff */
[----:B-1----:R-:W-:Y:S08]  /*0280*/  @!P0 BRA `(.L_x_485) ;  /* 0x0000000800ec8947 */ /* 0x002ff00003800000 */
[----:B------:R-:W-:-:S13]  /*0290*/  ISETP.GE.AND P0, PT, R0, 0x1, PT ;  /* 0x000000010000780c */ /* 0x000fda0003f06270 */
[----:B------:R-:W-:Y:S05]  /*02a0*/  @!P0 EXIT ;  /* 0x000000000000894d */ /* 0x000fea0003800000 */
[C---:B------:R-:W-:Y:S01]  /*02b0*/  ISETP.GE.U32.AND P0, PT, R0.reuse, 0x8, PT ;  /* 0x000000080000780c */ /* 0x040fe20003f06070 */
[----:B------:R-:W-:Y:S01]  /*02c0*/  IMAD.MOV.U32 R8, RZ, RZ, RZ ;  /* 0x000000ffff087224 */ /* 0x000fe200078e00ff */
[----:B------:R-:W-:-:S11]  /*02d0*/  LOP3.LUT R18, R0, 0x7, RZ, 0xc0, !PT ;  /* 0x0000000700127812 */ /* 0x000fd600078ec0ff */
[----:B------:R-:W-:Y:S05]  /*02e0*/  @!P0 BRA `(.L_x_486) ;  /* 0x0000000400cc8947 */ /* 0x000fea0003800000 */
[----:B------:R-:W-:-:S13]  /*02f0*/  ISETP.GE.AND P1, PT, R7, R6, PT ;  /* 0x000000060700720c */ /* 0x000fda0003f26270 */
[----:B------:R-:W-:-:S06]  /*0300*/  @!P1 IMAD.WIDE.U32 R8, R7, 0x4, R4 ;  /* 0x0000000407089825 */ /* 0x000fcc00078e0004 */
[----:B------:R-:W2:Y:S01]  /*0310*/  @!P1 LDG.E R8, desc[UR4][R8.64] ;  /* 0x0000000408089981 */ /* 0x000ea2000c1e1900 */
[C---:B------:R-:W-:Y:S01]  /*0320*/  IADD3 R17, PT, PT, R7.reuse, 0x80, RZ ;  /* 0x0000008007117810 */ /* 0x040fe20007ffe0ff */
[----:B------:R-:W-:-:S03]  /*0330*/  @!P1 IMAD.WIDE.U32 R12, R7, 0x4, R2 ;  /* 0x00000004070c9825 */ /* 0x000fc600078e0002 */
[C---:B------:R-:W-:Y:S01]  /*0340*/  ISETP.GE.AND P0, PT, R17.reuse, R6, PT ;  /* 0x000000061100720c */ /* 0x040fe20003f06270 */
[----:B------:R-:W-:-:S04]  /*0350*/  IMAD.WIDE R10, R17, 0x4, R4 ;  /* 0x00000004110a7825 */ /* 0x000fc800078e0204 */
[----:B--2---:R-:W-:-:S05]  /*0360*/  @!P1 FMUL R15, R8, R8 ;  /* 0x00000008080f9220 */ /* 0x004fca0000400000 */
[----:B------:R0:W-:Y:S04]  /*0370*/  @!P1 STG.E desc[UR4][R12.64], R15 ;  /* 0x0000000f0c009986 */ /* 0x0001e8000c101904 */
[----:B------:R-:W2:Y:S01]  /*0380*/  @!P0 LDG.E R14, desc[UR4][R10.64] ;  /* 0x000000040a0e8981 */ /* 0x000ea2000c1e1900 */
[C---:B------:R-:W-:Y:S01]  /*0390*/  VIADD R19, R7.reuse, 0x100 ;  /* 0x0000010007137836 */ /* 0x040fe20000000000 */
[C---:B------:R-:W-:Y:S01]  /*03a0*/  IADD3 R21, PT, PT, R7.reuse, 0x180, RZ ;  /* 0x0000018007157810 */ /* 0x040fe20007ffe0ff */
[----:B------:R-:W-:Y:S01]  /*03b0*/  VIADD R23, R7, 0x200 ;  /* 0x0000020007177836 */ /* 0x000fe20000000000 */
[----:B------:R-:W-:Y:S01]  /*03c0*/  LOP3.LUT R8, R0, 0x7ffffff8, RZ, 0xc0, !PT ;  /* 0x7ffffff800087812 */ /* 0x000fe200078ec0ff */
[----:B------:R-:W-:Y:S01]  /*03d0*/  BSSY.RECONVERGENT B0, `(.L_x_487) ;  /* 0x0000012000007945 */ /* 0x000fe20003800200 */
[----:B------:R-:W-:-:S02]  /*03e0*/  ISETP.GE.AND P6, PT, R19, R6, PT ;  /* 0x000000061300720c */ /* 0x000fc40003fc6270 */
[-C--:B------:R-:W-:Y:S01]  /*03f0*/  ISETP.GE.AND P5, PT, R21, R6.reuse, PT ;  /* 0x000000061500720c */ /* 0x080fe20003fa6270 */
[----:B0-----:R-:W-:Y:S01]  /*0400*/  IMAD.WIDE R12, R17, 0x4, R2 ;  /* 0x00000004110c7825 */ /* 0x001fe200078e0202 */
[-C--:B------:R-:W-:Y:S02]  /*0410*/  ISETP.GE.AND P4, PT, R23, R6.reuse, PT ;  /* 0x000000061700720c */ /* 0x080fe40003f86270 */
[C---:B------:R-:W-:Y:S01]  /*0420*/  IADD3 R19, PT, PT, R7.reuse, 0x280, RZ ;  /* 0x0000028007137810 */ /* 0x040fe20007ffe0ff */
[C---:B------:R-:W-:Y:S01]  /*0430*/  VIADD R21, R7.reuse, 0x300 ;  /* 0x0000030007157836 */ /* 0x040fe20000000000 */
[----:B------:R-:W-:Y:S02]  /*0440*/  IADD3 R23, PT, PT, R7, 0x380, RZ ;  /* 0x0000038007177810 */ /* 0x000fe40007ffe0ff */
[-C--:B------:R-:W-:Y:S02]  /*0450*/  ISETP.GE.AND P3, PT, R19, R6.reuse, PT ;  /* 0x000000061300720c */ /* 0x080fe40003f66270 */
[----:B------:R-:W-:-:S02]  /*0460*/  ISETP.GE.AND P2, PT, R21, R6, PT ;  /* 0x000000061500720c */ /* 0x000fc40003f46270 */
[----:B------:R-:W-:Y:S01]  /*0470*/  ISETP.GE.AND P1, PT, R23, R6, PT ;  /* 0x000000061700720c */ /* 0x000fe20003f26270 */
[----:B--2---:R-:W-:-:S05]  /*0480*/  @!P0 FMUL R9, R14, R14 ;  /* 0x0000000e0e098220 */ /* 0x004fca0000400000 */
[----:B------:R0:W-:Y:S01]  /*0490*/  @!P0 STG.E desc[UR4][R12.64], R9 ;  /* 0x000000090c008986 */ /* 0x0001e2000c101904 */
[----:B------:R-:W-:Y:S01]  /*04a0*/  ISETP.NE.AND P0, PT, R8, 0x8, PT ;  /* 0x000000080800780c */ /* 0x000fe20003f05270 */
[----:B------:R-:W-:-:S12]  /*04b0*/  @P6 BRA `(.L_x_488) ;  /* 0x00000000000c6947 */ /* 0x000fd80003800000 */
[----:B------:R-:W0:Y:S02]  /*04c0*/  LDG.E R0, desc[UR4][R10.64+0x200] ;  /* 0x000200040a007981 */ /* 0x000e24000c1e1900 */
[----:B0-----:R-:W-:-:S05]  /*04d0*/  FMUL R9, R0, R0 ;  /* 0x0000000000097220 */ /* 0x001fca0000400000 */
[----:B------:R1:W-:Y:S02]  /*04e0*/  STG.E desc[UR4][R12.64+0x200], R9 ;  /* 0x000200090c007986 */ /* 0x0003e4000c101904 */
.L_x_488:
[----:B------:R-:W-:Y:S05]  /*04f0*/  BSYNC.RECONVERGENT B0 ;  /* 0x0000000000007941 */ /* 0x000fea0003800200 */
.L_x_487:
[----:B------:R-:W-:Y:S04]  /*0500*/  BSSY.RECONVERGENT B0, `(.L_x_489) ;  /* 0x0000005000007945 */ /* 0x000fe80003800200 */
[----:B------:R-:W-:Y:S05]  /*0510*/  @P5 BRA `(.L_x_490) ;  /* 0x00000000000c5947 */ /* 0x000fea0003800000 */
[----:B------:R-:W0:Y:S02]  /*0520*/  LDG.E R0, desc[UR4][R10.64+0x400] ;  /* 0x000400040a007981 */ /* 0x000e24000c1e1900 */
[----:B01----:R-:W-:-:S05]  /*0530*/  FMUL R9, R0, R0 ;  /* 0x0000000000097220 */ /* 0x003fca0000400000 */
[----:B------:R2:W-:Y:S02]  /*0540*/  STG.E desc[UR4][R12.64+0x400], R9 ;  /* 0x000400090c007986 */ /* 0x0005e4000c101904 */
.L_x_490:
[----:B------:R-:W-:Y:S05]  /*0550*/  BSYNC.RECONVERGENT B0 ;  /* 0x0000000000007941 */ /* 0x000fea0003800200 */
.L_x_489:
[----:B------:R-:W-:Y:S04]  /*0560*/  BSSY.RECONVERGENT B0, `(.L_x_491) ;  /* 0x0000005000007945 */ /* 0x000fe80003800200 */
[----:B------:R-:W-:Y:S05]  /*0570*/  @P4 BRA `(.L_x_492) ;  /* 0x00000000000c4947 */ /* 0x000fea0003800000 */
[----:B------:R-:W0:Y:S02]  /*0580*/  LDG.E R0, desc[UR4][R10.64+0x600] ;  /* 0x000600040a007981 */ /* 0x000e24000c1e1900 */
[----:B012---:R-:W-:-:S05]  /*0590*/  FMUL R9, R0, R0 ;  /* 0x0000000000097220 */ /* 0x007fca0000400000 */
[----:B------:R3:W-:Y:S02]  /*05a0*/  STG.E desc[UR4][R12.64+0x600], R9 ;  /* 0x000600090c007986 */ /* 0x0007e4000c101904 */
.L_x_492:
[----:B------:R-:W-:Y:S05]  /*05b0*/  BSYNC.RECONVERGENT B0 ;  /* 0x0000000000007941 */ /* 0x000fea0003800200 */
.L_x_491:
[----:B------:R-:W-:Y:S04]  /*05c0*/  BSSY.RECONVERGENT B0, `(.L_x_493) ;  /* 0x0000005000007945 */ /* 0x000fe80003800200 */
[----:B------:R-:W-:Y:S05]  /*05d0*/  @P3 BRA `(.L_x_494) ;  /* 0x00000000000c3947 */ /* 0x000fea0003800000 */
[----:B------:R-:W0:Y:S02]  /*05e0*/  LDG.E R0, desc[UR4][R10.64+0x800] ;  /* 0x000800040a007981 */ /* 0x000e24000c1e1900 */
[----:B0123--:R-:W-:-:S05]  /*05f0*/  FMUL R9, R0, R0 ;  /* 0x0000000000097220 */ /* 0x00ffca0000400000 */
[----:B------:R4:W-:Y:S02]  /*0600*/  STG.E desc[UR4][R12.64+0x800], R9 ;  /* 0x000800090c007986 */ /* 0x0009e4000c101904 */
.L_x_494:
[----:B------:R-:W-:Y:S05]  /*0610*/  BSYNC.RECONVERGENT B0 ;  /* 0x0000000000007941 */ /* 0x000fea0003800200 */
.L_x_493:
[----:B------:R-:W-:Y:S04]  /*0620*/  BSSY.RECONVERGENT B0, `(.L_x_495) ;  /* 0x0000005000007945 */ /* 0x000fe80003800200 */
[----:B------:R-:W-:Y:S05]  /*0630*/  @P2 BRA `(.L_x_496) ;  /* 0x00000000000c2947 */ /* 0x000fea0003800000 */
[----:B------:R-:W0:Y:S02]  /*0640*/  LDG.E R0, desc[UR4][R10.64+0xa00] ;  /* 0x000a00040a007981 */ /* 0x000e24000c1e1900 */
[----:B01234-:R-:W-:-:S05]  /*0650*/  FMUL R9, R0, R0 ;  /* 0x0000000000097220 */ /* 0x01ffca0000400000 */
[----:B------:R0:W-:Y:S02]  /*0660*/  STG.E desc[UR4][R12.64+0xa00], R9 ;  /* 0x000a00090c007986 */ /* 0x0001e4000c101904 */
.L_x_496:
[----:B------:R-:W-:Y:S05]  /*0670*/  BSYNC.RECONVERGENT B0 ;  /* 0x0000000000007941 */ /* 0x000fea0003800200 */
.L_x_495:
[----:B------:R-:W-:Y:S04]  /*0680*/  BSSY.RECONVERGENT B0, `(.L_x_497) ;  /* 0x0000005000007945 */ /* 0x000fe80003800200 */
[----:B------:R-:W-:Y:S05]  /*0690*/  @P1 BRA `(.L_x_498) ;  /* 0x00000000000c1947 */ /* 0x000fea0003800000 */
[----:B------:R-:W0:Y:S02]  /*06a0*/  LDG.E R10, desc[UR4][R10.64+0xc00] ;  /* 0x000c00040a0a7981 */ /* 0x000e24000c1e1900 */
[----:B01234-:R-:W-:-:S05]  /*06b0*/  FMUL R9, R10, R10 ;  /* 0x0000000a0a097220 */ /* 0x01ffca0000400000 */
[----:B------:R0:W-:Y:S02]  /*06c0*/  STG.E desc[UR4][R12.64+0xc00], R9 ;  /* 0x000c00090c007986 */ /* 0x0001e4000c101904 */
.L_x_498:
[----:B------:R-:W-:Y:S05]  /*06d0*/  BSYNC.RECONVERGENT B0 ;  /* 0x0000000000007941 */ /* 0x000fea0003800200 */
.L_x_497:
[----:B------:R-:W-:Y:S05]  /*06e0*/  @!P0 BRA `(.L_x_486) ;  /* 0x0000000000cc8947 */ /* 0x000fea0003800000 */
[----:B------:R-:W-:-:S07]  /*06f0*/  IMAD.MOV.U32 R0, RZ, RZ, 0x8 ;  /* 0x00000008ff007424 */ /* 0x000fce00078e00ff */
.L_x_501:
[----:B01234-:R-:W-:-:S04]  /*0700*/  LEA R9, R0, R7, 0x7 ;  /* 0x0000000700097211 */ /* 0x01ffc800078e38ff */
        /* <DEDUP_REMOVED lines=8> */
[----:B------:R-:W-:Y:S04]  /*0790*/  @!P0 STG.E desc[UR4][R16.64], R25 ;  /* 0x0000001910008986 */ /* 0x000fe8000c101904 */
[----:B------:R-:W2:Y:S01]  /*07a0*/  @!P1 LDG.E R19, desc[UR4][R12.64] ;  /* 0x000000040c139981 */ /* 0x000ea2000c1e1900 */
[----:B------:R-:W-:-:S05]  /*07b0*/  VIADD R11, R9, 0x100 ;  /* 0x00000100090b7836 */ /* 0x000fca0000000000 */
[----:B------:R-:W-:Y:S01]  /*07c0*/  ISETP.GE.AND P0, PT, R11, R6, PT ;  /* 0x000000060b00720c */ /* 0x000fe20003f06270 */
[----:B------:R-:W-:-:S04]  /*07d0*/  IMAD.WIDE R10, R21, 0x4, R2 ;  /* 0x00000004150a7825 */ /* 0x000fc800078e0202 */
[----:B--2---:R-:W-:-:S05]  /*07e0*/  @!P1 FMUL R19, R19, R19 ;  /* 0x0000001313139220 */ /* 0x004fca0000400000 */
[----:B------:R0:W-:Y:S04]  /*07f0*/  @!P1 STG.E desc[UR4][R10.64], R19 ;  /* 0x000000130a009986 */ /* 0x0001e8000c101904 */
[----:B------:R-:W2:Y:S01]  /*0800*/  @!P0 LDG.E R14, desc[UR4][R12.64+0x200] ;  /* 0x000200040c0e8981 */ /* 0x000ea2000c1e1900 */
[----:B------:R-:W-:-:S04]  /*0810*/  IADD3 R15, PT, PT, R9, 0x180, RZ ;  /* 0x00000180090f7810 */ /* 0x000fc80007ffe0ff */
[----:B------:R-:W-:Y:S01]  /*0820*/  ISETP.GE.AND P1, PT, R15, R6, PT ;  /* 0x000000060f00720c */ /* 0x000fe20003f26270 */
[----:B--2---:R-:W-:-:S05]  /*0830*/  @!P0 FMUL R23, R14, R14 ;  /* 0x0000000e0e178220 */ /* 0x004fca0000400000 */
[----:B------:R1:W-:Y:S07]  /*0840*/  @!P0 STG.E desc[UR4][R10.64+0x200], R23 ;  /* 0x000200170a008986 */ /* 0x0003ee000c101904 */
[----:B------:R-:W2:Y:S01]  /*0850*/  @!P1 LDG.E R14, desc[UR4][R12.64+0x400] ;  /* 0x000400040c0e9981 */ /* 0x000ea2000c1e1900 */
[----:B------:R-:W-:-:S04]  /*0860*/  IADD3 R15, PT, PT, R9, 0x200, RZ ;  /* 0x00000200090f7810 */ /* 0x000fc80007ffe0ff */
[----:B------:R-:W-:Y:S01]  /*0870*/  ISETP.GE.AND P0, PT, R15, R6, PT ;  /* 0x000000060f00720c */ /* 0x000fe20003f06270 */
[----:B------:R-:W-:Y:S02]  /*0880*/  VIADD R15, R9, 0x280 ;  /* 0x00000280090f7836 */ /* 0x000fe40000000000 */
[----:B--2---:R-:W-:-:S05]  /*0890*/  @!P1 FMUL R21, R14, R14 ;  /* 0x0000000e0e159220 */ /* 0x004fca0000400000 */
[----:B------:R1:W-:Y:S05]  /*08a0*/  @!P1 STG.E desc[UR4][R10.64+0x400], R21 ;  /* 0x000400150a009986 */ /* 0x0003ea000c101904 */
[----:B------:R-:W0:Y:S01]  /*08b0*/  @!P0 LDG.E R14, desc[UR4][R12.64+0x600] ;  /* 0x000600040c0e8981 */ /* 0x000e22000c1e1900 */
[----:B------:R-:W-:Y:S02]  /*08c0*/  ISETP.GE.AND P1, PT, R15, R6, PT ;  /* 0x000000060f00720c */ /* 0x000fe40003f26270 */
[----:B------:R-:W-:Y:S01]  /*08d0*/  IADD3 R15, PT, PT, R9, 0x300, RZ ;  /* 0x00000300090f7810 */ /* 0x000fe20007ffe0ff */
[----:B0-----:R-:W-:-:S05]  /*08e0*/  @!P0 FMUL R19, R14, R14 ;  /* 0x0000000e0e138220 */ /* 0x001fca0000400000 */
[----:B------:R1:W-:Y:S05]  /*08f0*/  @!P0 STG.E desc[UR4][R10.64+0x600], R19 ;  /* 0x000600130a008986 */ /* 0x0003ea000c101904 */
[----:B------:R-:W2:Y:S01]  /*0900*/  @!P1 LDG.E R14, desc[UR4][R12.64+0x800] ;  /* 0x000800040c0e9981 */ /* 0x000ea2000c1e1900 */
[----:B------:R-:W-:Y:S01]  /*0910*/  ISETP.GE.AND P0, PT, R15, R6, PT ;  /* 0x000000060f00720c */ /* 0x000fe20003f06270 */
[----:B--2---:R-:W-:-:S05]  /*0920*/  @!P1 FMUL R17, R14, R14 ;  /* 0x0000000e0e119220 */ /* 0x004fca0000400000 */
[----:B------:R1:W-:Y:S07]  /*0930*/  @!P1 STG.E desc[UR4][R10.64+0x800], R17 ;  /* 0x000800110a009986 */ /* 0x0003ee000c101904 */
[----:B------:R-:W2:Y:S01]  /*0940*/  @!P0 LDG.E R14, desc[UR4][R12.64+0xa00] ;  /* 0x000a00040c0e8981 */ /* 0x000ea2000c1e1900 */
[----:B------:R-:W-:Y:S01]  /*0950*/  IADD3 R9, PT, PT, R9, 0x380, RZ ;  /* 0x0000038009097810 */ /* 0x000fe20007ffe0ff */
[----:B------:R-:W-:Y:S01]  /*0960*/  VIADD R0, R0, 0x8 ;  /* 0x0000000800007836 */ /* 0x000fe20000000000 */
[----:B------:R-:W-:Y:S04]  /*0970*/  BSSY.RECONVERGENT B0, `(.L_x_499) ;  /* 0x0000009000007945 */ /* 0x000fe80003800200 */
[----:B------:R-:W-:Y:S01]  /*0980*/  ISETP.NE.AND P1, PT, R0, R8, PT ;  /* 0x000000080000720c */ /* 0x000fe20003f25270 */
[----:B--2---:R-:W-:-:S05]  /*0990*/  @!P0 FMUL R15, R14, R14 ;  /* 0x0000000e0e0f8220 */ /* 0x004fca0000400000 */
[----:B------:R1:W-:Y:S01]  /*09a0*/  @!P0 STG.E desc[UR4][R10.64+0xa00], R15 ;  /* 0x000a000f0a008986 */ /* 0x0003e2000c101904 */
[----:B------:R-:W-:-:S13]  /*09b0*/  ISETP.GE.AND P0, PT, R9, R6, PT ;  /* 0x000000060900720c */ /* 0x000fda0003f06270 */
[----:B-1----:R-:W-:Y:S05]  /*09c0*/  @P0 BRA `(.L_x_500) ;  /* 0x00000000000c0947 */ /* 0x002fea0003800000 */
[----:B------:R-:W2:Y:S02]  /*09d0*/  LDG.E R12, desc[UR4][R12.64+0xc00] ;  /* 0x000c00040c0c7981 */ /* 0x000ea4000c1e1900 */
[----:B--2---:R-:W-:-:S05]  /*09e0*/  FMUL R9, R12, R12 ;  /* 0x0000000c0c097220 */ /* 0x004fca0000400000 */
[----:B------:R0:W-:Y:S02]  /*09f0*/  STG.E desc[UR4][R10.64+0xc00], R9 ;  /* 0x000c00090a007986 */ /* 0x0001e4000c101904 */
.L_x_500:
[----:B------:R-:W-:Y:S05]  /*0a00*/  BSYNC.RECONVERGENT B0 ;  /* 0x0000000000007941 */ /* 0x000fea0003800200 */
.L_x_499:
[----:B------:R-:W-:Y:S05]  /*0a10*/  @P1 BRA `(.L_x_501) ;  /* 0xfffffffc00381947 */ /* 0x000fea000383ffff */
.L_x_486:
[----:B------:R-:W-:-:S13]  /*0a20*/  ISETP.NE.AND P0, PT, R18, RZ, PT ;  /* 0x000000ff1200720c */ /* 0x000fda0003f05270 */
[----:B------:R-:W-:Y:S05]  /*0a30*/  @!P0 EXIT ;  /* 0x000000000000894d */ /* 0x000fea0003800000 */
[----:B------:R-:W5:Y:S01]  /*0a40*/  LDC R0, c[0x0][0x388] ;  /* 0x0000e200ff007b82 */ /* 0x000f620000000800 */
[----:B------:R-:W-:Y:S02]  /*0a50*/  ISETP.GE.U32.AND P0, PT, R18, 0x4, PT ;  /* 0x000000041200780c */ /* 0x000fe40003f06070 */
[----:B-----5:R-:W-:-:S04]  /*0a60*/  LOP3.LUT R20, R0, 0x3, RZ, 0xc0, !PT ;  /* 0x0000000300147812 */ /* 0x020fc800078ec0ff */
[----:B------:R-:W-:-:S07]  /*0a70*/  ISETP.NE.AND P2, PT, R20, RZ, PT ;  /* 0x000000ff1400720c */ /* 0x000fce0003f45270 */
[----:B------:R-:W-:Y:S06]  /*0a80*/  @!P0 BRA `(.L_x_502) ;  /* 0x0000000000748947 */ /* 0x000fec0003800000 */
[----:B------:R-:W-:-:S04]  /*0a90*/  LEA R19, R8, R7, 0x7 ;  /* 0x0000000708137211 */ /* 0x000fc800078e38ff */
[----:B------:R-:W-:-:S13]  /*0aa0*/  ISETP.GE.AND P0, PT, R19, R6, PT ;  /* 0x000000061300720c */ /* 0x000fda0003f06270 */
[----:B0-----:R-:W-:-:S06]  /*0ab0*/  @!P0 IMAD.WIDE R10, R19, 0x4, R4 ;  /* 0x00000004130a8825 */ /* 0x001fcc00078e0204 */
[----:B------:R-:W5:Y:S01]  /*0ac0*/  @!P0 LDG.E R10, desc[UR4][R10.64] ;  /* 0x000000040a0a8981 */ /* 0x000f62000c1e1900 */
[C---:B------:R-:W-:Y:S01]  /*0ad0*/  IADD3 R17, PT, PT, R19.reuse, 0x80, RZ ;  /* 0x0000008013117810 */ /* 0x040fe20007ffe0ff */
[----:B-1234-:R-:W-:-:S03]  /*0ae0*/  @!P0 IMAD.WIDE R12, R19, 0x4, R2 ;  /* 0x00000004130c8825 */ /* 0x01efc600078e0202 */
[----:B------:R-:W-:-:S13]  /*0af0*/  ISETP.GE.AND P1, PT, R17, R6, PT ;  /* 0x000000061100720c */ /* 0x000fda0003f26270 */
[----:B------:R-:W-:-:S04]  /*0b00*/  @!P1 IMAD.WIDE R14, R17, 0x4, R4 ;  /* 0x00000004110e9825 */ /* 0x000fc800078e0204 */
[----:B-----5:R-:W-:-:S05]  /*0b10*/  @!P0 FMUL R9, R10, R10 ;  /* 0x0000000a0a098220 */ /* 0x020fca0000400000 */
[----:B------:R0:W-:Y:S04]  /*0b20*/  @!P0 STG.E desc[UR4][R12.64], R9 ;  /* 0x000000090c008986 */ /* 0x0001e8000c101904 */
[----:B------:R-:W2:Y:S01]  /*0b30*/  @!P1 LDG.E R14, desc[UR4][R14.64] ;  /* 0x000000040e0e9981 */ /* 0x000ea2000c1e1900 */
[----:B------:R-:W-:Y:S02]  /*0b40*/  VIADD R23, R19, 0x100 ;  /* 0x0000010013177836 */ /* 0x000fe40000000000 */
[----:B------:R-:W-:-:S03]  /*0b50*/  @!P1 IMAD.WIDE R16, R17, 0x4, R2 ;  /* 0x0000000411109825 */ /* 0x000fc600078e0202 */
[----:B------:R-:W-:-:S13]  /*0b60*/  ISETP.GE.AND P0, PT, R23, R6, PT ;  /* 0x000000061700720c */ /* 0x000fda0003f06270 */
[----:B------:R-:W-:-:S04]  /*0b70*/  @!P0 IMAD.WIDE R10, R23, 0x4, R4 ;  /* 0x00000004170a8825 */ /* 0x000fc800078e0204 */
[----:B--2---:R-:W-:-:S05]  /*0b80*/  @!P1 FMUL R21, R14, R14 ;  /* 0x0000000e0e159220 */ /* 0x004fca0000400000 */
[----:B------:R1:W-:Y:S04]  /*0b90*/  @!P1 STG.E desc[UR4][R16.64], R21 ;  /* 0x0000001510009986 */ /* 0x0003e8000c101904 */
[----:B------:R-:W2:Y:S01]  /*0ba0*/  @!P0 LDG.E R10, desc[UR4][R10.64] ;  /* 0x000000040a0a8981 */ /* 0x000ea2000c1e1900 */
[----:B------:R-:W-:Y:S01]  /*0bb0*/  IADD3 R19, PT, PT, R19, 0x180, RZ ;  /* 0x0000018013137810 */ /* 0x000fe20007ffe0ff */
[----:B0-----:R-:W-:-:S03]  /*0bc0*/  @!P0 IMAD.WIDE R12, R23, 0x4, R2 ;  /* 0x00000004170c8825 */ /* 0x001fc600078e0202 */
[----:B------:R-:W-:-:S13]  /*0bd0*/  ISETP.GE.AND P1, PT, R19, R6, PT ;  /* 0x000000061300720c */ /* 0x000fda0003f26270 */
[----:B------:R-:W-:-:S04]  /*0be0*/  @!P1 IMAD.WIDE R14, R19, 0x4, R4 ;  /* 0x00000004130e9825 */ /* 0x000fc800078e0204 */
[----:B--2---:R-:W-:-:S05]  /*0bf0*/  @!P0 FMUL R9, R10, R10 ;  /* 0x0000000a0a098220 */ /* 0x004fca0000400000 */
[----:B------:R1:W-:Y:S04]  /*0c00*/  @!P0 STG.E desc[UR4][R12.64], R9 ;  /* 0x000000090c008986 */ /* 0x0003e8000c101904 */
[----:B------:R-:W2:Y:S01]  /*0c10*/  @!P1 LDG.E R14, desc[UR4][R14.64] ;  /* 0x000000040e0e9981 */ /* 0x000ea2000c1e1900 */
[----:B------:R-:W-:Y:S01]  /*0c20*/  @!P1 IMAD.WIDE R18, R19, 0x4, R2 ;  /* 0x0000000413129825 */ /* 0x000fe200078e0202 */
[----:B------:R-:W-:-:S03]  /*0c30*/  IADD3 R8, PT, PT, R8, 0x4, RZ ;  /* 0x0000000408087810 */ /* 0x000fc60007ffe0ff */
[----:B--2---:R-:W-:-:S05]  /*0c40*/  @!P1 FMUL R23, R14, R14 ;  /* 0x0000000e0e179220 */ /* 0x004fca0000400000 */
[----:B------:R1:W-:Y:S02]  /*0c50*/  @!P1 STG.E desc[UR4][R18.64], R23 ;  /* 0x0000001712009986 */ /* 0x0003e4000c101904 */
.L_x_502:
[----:B------:R-:W-:Y:S05]  /*0c60*/  @!P2 EXIT ;  /* 0x000000000000a94d */ /* 0x000fea0003800000 */
[----:B------:R-:W-:Y:S02]  /*0c70*/  ISETP.NE.AND P0, PT, R20, 0x1, PT ;  /* 0x000000011400780c */ /* 0x000fe40003f05270 */
[----:B------:R-:W-:-:S04]  /*0c80*/  LOP3.LUT R0, R0, 0x1, RZ, 0xc0, !PT ;  /* 0x0000000100007812 */ /* 0x000fc800078ec0ff */
[----:B------:R-:W-:-:S07]  /*0c90*/  ISETP.NE.U32.AND P2, PT, R0, 0x1, PT ;  /* 0x000000010000780c */ /* 0x000fce0003f45070 */
[----:B------:R-:W-:Y:S06]  /*0ca0*/  @!P0 BRA `(.L_x_503) ;  /* 0x00000000003c8947 */ /* 0x000fec0003800000 */
[----:B01234-:R-:W-:-:S05]  /*0cb0*/  IMAD R13, R8, 0x80, R7 ;  /* 0x00000080080d7824 */ /* 0x01ffca00078e0207 */
[----:B------:R-:W-:-:S13]  /*0cc0*/  ISETP.GE.AND P0, PT, R13, R6, PT ;  /* 0x000000060d00720c */ /* 0x000fda0003f06270 */
[----:B------:R-:W-:-:S06]  /*0cd0*/  @!P0 IMAD.WIDE R10, R13, 0x4, R4 ;  /* 0x000000040d0a8825 */ /* 0x000fcc00078e0204 */
[----:B------:R-:W2:Y:S01]  /*0ce0*/  @!P0 LDG.E R10, desc[UR4][R10.64] ;  /* 0x000000040a0a8981 */ /* 0x000ea2000c1e1900 */
[C---:B------:R-:W-:Y:S01]  /*0cf0*/  IADD3 R17, PT, PT, R13.reuse, 0x80, RZ ;  /* 0x000000800d117810 */ /* 0x040fe20007ffe0ff */
[----:B------:R-:W-:-:S03]  /*0d00*/  @!P0 IMAD.WIDE R12, R13, 0x4, R2 ;  /* 0x000000040d0c8825 */ /* 0x000fc600078e0202 */
        /* <DEDUP_REMOVED lines=9> */
.L_x_503:
[----:B------:R-:W-:Y:S05]  /*0da0*/  @P2 EXIT ;  /* 0x000000000000294d */ /* 0x000fea0003800000 */
[----:B------:R-:W-:-:S05]  /*0db0*/  IMAD R7, R8, 0x80, R7 ;  /* 0x0000008008077824 */ /* 0x000fca00078e0207 */
[----:B------:R-:W-:-:S13]  /*0dc0*/  ISETP.GE.AND P0, PT, R7, R6, PT ;  /* 0x000000060700720c */ /* 0x000fda0003f06270 */
[----:B------:R-:W-:Y:S05]  /*0dd0*/  @P0 EXIT ;  /* 0x000000000000094d */ /* 0x000fea0003800000 */
[----:B------:R-:W-:-:S06]  /*0de0*/  IMAD.WIDE R4, R7, 0x4, R4 ;  /* 0x0000000407047825 */ /* 0x000fcc00078e0204 */
[----:B------:R-:W5:Y:S01]  /*0df0*/  LDG.E R4, desc[UR4][R4.64] ;  /* 0x0000000404047981 */ /* 0x000f62000c1e1900 */
[----:B------:R-:W-:-:S04]  /*0e00*/  IMAD.WIDE R2, R7, 0x4, R2 ;  /* 0x0000000407027825 */ /* 0x000fc800078e0202 */
[----:B-----5:R-:W-:-:S05]  /*0e10*/  FMUL R7, R4, R4 ;  /* 0x0000000404077220 */ /* 0x020fca0000400000 */
[----:B------:R-:W-:Y:S01]  /*0e20*/  STG.E desc[UR4][R2.64], R7 ;  /* 0x0000000702007986 */ /* 0x000fe2000c101904 */
[----:B------:R-:W-:Y:S05]  /*0e30*/  EXIT ;  /* 0x000000000000794d */ /* 0x000fea0003800000 */
.L_x_485:
[----:B------:R-:W-:-:S13]  /*0e40*/  ISETP.GE.AND P0, PT, R0, 0x1, PT ;  /* 0x000000010000780c */ /* 0x000fda0003f06270 */
[----:B------:R-:W-:Y:S05]  /*0e50*/  @!P0 EXIT ;  /* 0x000000000000894d */ /* 0x000fea0003800000 */
[C---:B------:R-:W-:Y:S01]  /*0e60*/  ISETP.GE.U32.AND P1, PT, R0.reuse, 0x10, PT ;  /* 0x000000100000780c */ /* 0x040fe20003f26070 */
[----:B------:R-:W-:Y:S01]  /*0e70*/  HFMA2 R6, -RZ, RZ, 0, 0 ;  /* 0x00000000ff067431 */ /* 0x000fe200000001ff */
[----:B------:R-:W-:-:S04]  /*0e80*/  LOP3.LUT R20, R0, 0xf, RZ, 0xc0, !PT ;  /* 0x0000000f00147812 */ /* 0x000fc800078ec0ff */
[----:B------:R-:W-:-:S07]  /*0e90*/  ISETP.NE.AND P0, PT, R20, RZ, PT ;  /* 0x000000ff1400720c */ /* 0x000fce0003f05270 */
[----:B------:R-:W-:Y:S06]  /*0ea0*/  @!P1 BRA `(.L_x_504) ;  /* 0x0000000400189947 */ /* 0x000fec0003800000 */
[C---:B------:R-:W-:Y:S01]  /*0eb0*/  IMAD.WIDE.U32 R14, R7.reuse, 0x4, RZ ;  /* 0x00000004070e7825 */ /* 0x040fe200078e00ff */
[----:B------:R-:W-:Y:S02]  /*0ec0*/  LOP3.LUT R6, R0, 0x7ffffff0, RZ, 0xc0, !PT ;  /* 0x7ffffff000067812 */ /* 0x000fe400078ec0ff */
[----:B------:R-:W-:Y:S02]  /*0ed0*/  IADD3 R12, PT, PT, R7, 0x480, RZ ;  /* 0x00000480070c7810 */ /* 0x000fe40007ffe0ff */
[----:B------:R-:W-:Y:S01]  /*0ee0*/  LOP3.LUT R13, R14, 0x1000, RZ, 0xfc, !PT ;  /* 0x000010000e0d7812 */ /* 0x000fe200078efcff */
[----:B------:R-:W-:-:S07]  /*0ef0*/  IMAD.MOV R14, RZ, RZ, -R6 ;  /* 0x000000ffff0e7224 */ /* 0x000fce00078e0a06 */
.L_x_505:
[----:B------:R-:W-:-:S04]  /*0f00*/  IADD3 R10, P1, PT, R13, R4, RZ ;  /* 0x000000040d0a7210 */ /* 0x000fc80007f3e0ff */
[----:B0-----:R-:W-:-:S05]  /*0f10*/  IADD3.X R11, PT, PT, R15, R5, RZ, P1, !PT ;  /* 0x000000050f0b7210 */ /* 0x001fca0000ffe4ff */
[----:B------:R-:W2:Y:S01]  /*0f20*/  LDG.E R16, desc[UR4][R10.64+-0x1000] ;  /* 0xfff000040a107981 */ /* 0x000ea2000c1e1900 */
[----:B------:R-:W-:-:S04]  /*0f30*/  IADD3 R8, P1, PT, R13, R2, RZ ;  /* 0x000000020d087210 */ /* 0x000fc80007f3e0ff */
[----:B------:R-:W-:Y:S01]  /*0f40*/  IADD3.X R9, PT, PT, R15, R3, RZ, P1, !PT ;  /* 0x000000030f097210 */ /* 0x000fe20000ffe4ff */
[----:B--2---:R-:W-:-:S05]  /*0f50*/  FMUL R17, R16, R16 ;  /* 0x0000001010117220 */ /* 0x004fca0000400000 */
[----:B------:R0:W-:Y:S04]  /*0f60*/  STG.E desc[UR4][R8.64+-0x1000], R17 ;  /* 0xfff0001108007986 */ /* 0x0001e8000c101904 */
[----:B------:R-:W2:Y:S02]  /*0f70*/  LDG.E R16, desc[UR4][R10.64+-0xe00] ;  /* 0xfff200040a107981 */ /* 0x000ea4000c1e1900 */
[----:B--2---:R-:W-:-:S05]  /*0f80*/  FMUL R19, R16, R16 ;  /* 0x0000001010137220 */ /* 0x004fca0000400000 */
[----:B------:R-:W-:Y:S04]  /*0f90*/  STG.E desc[UR4][R8.64+-0xe00], R19 ;  /* 0xfff2001308007986 */ /* 0x000fe8000c101904 */
[----:B------:R-:W2:Y:S02]  /*0fa0*/  LDG.E R16, desc[UR4][R10.64+-0xc00] ;  /* 0xfff400040a107981 */ /* 0x000ea4000c1e1900 */
[----:B--2---:R-:W-:-:S05]  /*0fb0*/  FMUL R21, R16, R16 ;  /* 0x0000001010157220 */ /* 0x004fca0000400000 */
[----:B------:R1:W-:Y:S04]  /*0fc0*/  STG.E desc[UR4][R8.64+-0xc00], R21 ;  /* 0xfff4001508007986 */ /* 0x0003e8000c101904 */
[----:B------:R-:W2:Y:S02]  /*0fd0*/  LDG.E R16, desc[UR4][R10.64+-0xa00] ;  /* 0xfff600040a107981 */ /* 0x000ea4000c1e1900 */
[----:B--2---:R-:W-:-:S05]  /*0fe0*/  FMUL R23, R16, R16 ;  /* 0x0000001010177220 */ /* 0x004fca0000400000 */
[----:B------:R2:W-:Y:S04]  /*0ff0*/  STG.E desc[UR4][R8.64+-0xa00], R23 ;  /* 0xfff6001708007986 */ /* 0x0005e8000c101904 */
[----:B------:R-:W0:Y:S02]  /*1000*/  LDG.E R16, desc[UR4][R10.64+-0x800] ;  /* 0xfff800040a107981 */ /* 0x000e24000c1e1900 */
[----:B0-----:R-:W-:-:S05]  /*1010*/  FMUL R17, R16, R16 ;  /* 0x0000001010117220 */ /* 0x001fca0000400000 */
[----:B------:R0:W-:Y:S04]  /*1020*/  STG.E desc[UR4][R8.64+-0x800], R17 ;  /* 0xfff8001108007986 */ /* 0x0001e8000c101904 */
[----:B------:R-:W3:Y:S02]  /*1030*/  LDG.E R16, desc[UR4][R10.64+-0x600] ;  /* 0xfffa00040a107981 */ /* 0x000ee4000c1e1900 */
[----:B---3--:R-:W-:-:S05]  /*1040*/  FMUL R25, R16, R16 ;  /* 0x0000001010197220 */ /* 0x008fca0000400000 */
[----:B------:R3:W-:Y:S04]  /*1050*/  STG.E desc[UR4][R8.64+-0x600], R25 ;  /* 0xfffa001908007986 */ /* 0x0007e8000c101904 */
[----:B------:R-:W1:Y:S02]  /*1060*/  LDG.E R16, desc[UR4][R10.64+-0x400] ;  /* 0xfffc00040a107981 */ /* 0x000e64000c1e1900 */
[----:B-1----:R-:W-:-:S05]  /*1070*/  FMUL R21, R16, R16 ;  /* 0x0000001010157220 */ /* 0x002fca0000400000 */
[----:B------:R1:W-:Y:S04]  /*1080*/  STG.E desc[UR4][R8.64+-0x400], R21 ;  /* 0xfffc001508007986 */ /* 0x0003e8000c101904 */
[----:B------:R-:W2:Y:S01]  /*1090*/  LDG.E R16, desc[UR4][R10.64+-0x200] ;  /* 0xfffe00040a107981 */ /* 0x000ea2000c1e1900 */
[----:B------:R-:W-:Y:S01]  /*10a0*/  MOV R19, 0x0 ;  /* 0x0000000000137802 */ /* 0x000fe20000000f00 */
[----:B------:R-:W-:Y:S02]  /*10b0*/  IMAD.MOV.U32 R18, RZ, RZ, 0x600 ;  /* 0x00000600ff127424 */ /* 0x000fe400078e00ff */
[----:B--2---:R-:W-:-:S05]  /*10c0*/  FMUL R23, R16, R16 ;  /* 0x0000001010177220 */ /* 0x004fca0000400000 */
[----:B------:R2:W-:Y:S04]  /*10d0*/  STG.E desc[UR4][R8.64+-0x200], R23 ;  /* 0xfffe001708007986 */ /* 0x0005e8000c101904 */
[----:B------:R-:W3:Y:S01]  /*10e0*/  LDG.E R22, desc[UR4][R10.64] ;  /* 0x000000040a167981 */ /* 0x000ee2000c1e1900 */
[----:B------:R-:W-:-:S03]  /*10f0*/  IMAD.WIDE R18, R12, 0x4, R18 ;  /* 0x000000040c127825 */ /* 0x000fc600078e0212 */
[----:B------:R-:W-:-:S04]  /*1100*/  IADD3 R16, P1, PT, R18, R4, RZ ;  /* 0x0000000412107210 */ /* 0x000fc80007f3e0ff */
[----:B0-----:R-:W-:Y:S01]  /*1110*/  IADD3.X R17, PT, PT, R19, R5, RZ, P1, !PT ;  /* 0x0000000513117210 */ /* 0x001fe20000ffe4ff */
[----:B---3--:R-:W-:-:S05]  /*1120*/  FMUL R25, R22, R22 ;  /* 0x0000001616197220 */ /* 0x008fca0000400000 */
[----:B------:R0:W-:Y:S04]  /*1130*/  STG.E desc[UR4][R8.64], R25 ;  /* 0x0000001908007986 */ /* 0x0001e8000c101904 */
[----:B-1----:R-:W3:Y:S01]  /*1140*/  LDG.E R21, desc[UR4][R16.64+-0x600] ;  /* 0xfffa000410157981 */ /* 0x002ee2000c1e1900 */
[----:B------:R-:W-:-:S05]  /*1150*/  IADD3 R18, P1, PT, R18, R2, RZ ;  /* 0x0000000212127210 */ /* 0x000fca0007f3e0ff */
[----:B------:R-:W-:Y:S02]  /*1160*/  IMAD.X R19, R19, 0x1, R3, P1 ;  /* 0x0000000113137824 */ /* 0x000fe400008e0603 */
[----:B---3--:R-:W-:-:S05]  /*1170*/  FMUL R21, R21, R21 ;  /* 0x0000001515157220 */ /* 0x008fca0000400000 */
[----:B------:R1:W-:Y:S04]  /*1180*/  STG.E desc[UR4][R18.64+-0x600], R21 ;  /* 0xfffa001512007986 */ /* 0x0003e8000c101904 */
[----:B------:R-:W3:Y:S02]  /*1190*/  LDG.E R10, desc[UR4][R16.64+-0x400] ;  /* 0xfffc0004100a7981 */ /* 0x000ee4000c1e1900 */
[----:B---3--:R-:W-:-:S05]  /*11a0*/  FMUL R11, R10, R10 ;  /* 0x0000000a0a0b7220 */ /* 0x008fca0000400000 */
[----:B------:R3:W-:Y:S04]  /*11b0*/  STG.E desc[UR4][R18.64+-0x400], R11 ;  /* 0xfffc000b12007986 */ /* 0x0007e8000c101904 */
[----:B------:R-:W2:Y:S02]  /*11c0*/  LDG.E R10, desc[UR4][R16.64+-0x200] ;  /* 0xfffe0004100a7981 */ /* 0x000ea4000c1e1900 */
[----:B--2---:R-:W-:-:S05]  /*11d0*/  FMUL R23, R10, R10 ;  /* 0x0000000a0a177220 */ /* 0x004fca0000400000 */
[----:B------:R2:W-:Y:S04]  /*11e0*/  STG.E desc[UR4][R18.64+-0x200], R23 ;  /* 0xfffe001712007986 */ /* 0x0005e8000c101904 */
[----:B0-----:R-:W4:Y:S02]  /*11f0*/  LDG.E R8, desc[UR4][R16.64] ;  /* 0x0000000410087981 */ /* 0x001f24000c1e1900 */
[----:B----4-:R-:W-:-:S05]  /*1200*/  FMUL R9, R8, R8 ;  /* 0x0000000808097220 */ /* 0x010fca0000400000 */
[----:B------:R0:W-:Y:S04]  /*1210*/  STG.E desc[UR4][R18.64], R9 ;  /* 0x0000000912007986 */ /* 0x0001e8000c101904 */
[----:B------:R-:W1:Y:S02]  /*1220*/  LDG.E R8, desc[UR4][R16.64+0x200] ;  /* 0x0002000410087981 */ /* 0x000e64000c1e1900 */
[----:B-1----:R-:W-:-:S05]  /*1230*/  FMUL R21, R8, R8 ;  /* 0x0000000808157220 */ /* 0x002fca0000400000 */
[----:B------:R0:W-:Y:S04]  /*1240*/  STG.E desc[UR4][R18.64+0x200], R21 ;  /* 0x0002001512007986 */ /* 0x0001e8000c101904 */
[----:B------:R-:W3:Y:S02]  /*1250*/  LDG.E R8, desc[UR4][R16.64+0x400] ;  /* 0x0004000410087981 */ /* 0x000ee4000c1e1900 */
[----:B---3--:R-:W-:-:S05]  /*1260*/  FMUL R11, R8, R8 ;  /* 0x00000008080b7220 */ /* 0x008fca0000400000 */
[----:B------:R0:W-:Y:S04]  /*1270*/  STG.E desc[UR4][R18.64+0x400], R11 ;  /* 0x0004000b12007986 */ /* 0x0001e8000c101904 */
[----:B------:R-:W2:Y:S01]  /*1280*/  LDG.E R8, desc[UR4][R16.64+0x600] ;  /* 0x0006000410087981 */ /* 0x000ea2000c1e1900 */
[----:B------:R-:W-:Y:S01]  /*1290*/  IADD3 R14, PT, PT, R14, 0x10, RZ ;  /* 0x000000100e0e7810 */ /* 0x000fe20007ffe0ff */
[----:B------:R-:W-:Y:S01]  /*12a0*/  VIADD R12, R12, 0x800 ;  /* 0x000008000c0c7836 */ /* 0x000fe20000000000 */
[----:B------:R-:W-:Y:S02]  /*12b0*/  IADD3 R13, P2, PT, R13, 0x2000, RZ ;  /* 0x000020000d0d7810 */ /* 0x000fe40007f5e0ff */
[----:B------:R-:W-:Y:S02]  /*12c0*/  ISETP.NE.AND P1, PT, R14, RZ, PT ;  /* 0x000000ff0e00720c */ /* 0x000fe40003f25270 */
[----:B------:R-:W-:Y:S01]  /*12d0*/  IADD3.X R15, PT, PT, RZ, R15, RZ, P2, !PT ;  /* 0x0000000fff0f7210 */ /* 0x000fe200017fe4ff */
[----:B--2---:R-:W-:-:S05]  /*12e0*/  FMUL R23, R8, R8 ;  /* 0x0000000808177220 */ /* 0x004fca0000400000 */
[----:B------:R0:W-:Y:S05]  /*12f0*/  STG.E desc[UR4][R18.64+0x600], R23 ;  /* 0x0006001712007986 */ /* 0x0001ea000c101904 */
[----:B------:R-:W-:Y:S05]  /*1300*/  @P1 BRA `(.L_x_505) ;  /* 0xfffffff800fc1947 */ /* 0x000fea000383ffff */
.L_x_504:
[----:B------:R-:W-:Y:S05]  /*1310*/  @!P0 EXIT ;  /* 0x000000000000894d */ /* 0x000fea0003800000 */
[----:B------:R-:W-:Y:S02]  /*1320*/  ISETP.GE.U32.AND P0, PT, R20, 0x8, PT ;  /* 0x000000081400780c */ /* 0x000fe40003f06070 */
[----:B------:R-:W-:-:S04]  /*1330*/  LOP3.LUT R14, R0, 0x7, RZ, 0xc0, !PT ;  /* 0x00000007000e7812 */ /* 0x000fc800078ec0ff */
[----:B------:R-:W-:-:S07]  /*1340*/  ISETP.NE.AND P1, PT, R14, RZ, PT ;  /* 0x000000ff0e00720c */ /* 0x000fce0003f25270 */
[----:B------:R-:W-:Y:S06]  /*1350*/  @!P0 BRA `(.L_x_506) ;  /* 0x0000000000708947 */ /* 0x000fec0003800000 */
[----:B0-----:R-:W-:-:S05]  /*1360*/  LEA R11, R6, R7, 0x7 ;  /* 0x00000007060b7211 */ /* 0x001fca00078e38ff */
[----:B------:R-:W-:-:S05]  /*1370*/  IMAD.WIDE R8, R11, 0x4, R4 ;  /* 0x000000040b087825 */ /* 0x000fca00078e0204 */
[----:B------:R-:W2:Y:S01]  /*1380*/  LDG.E R12, desc[UR4][R8.64] ;  /* 0x00000004080c7981 */ /* 0x000ea2000c1e1900 */
[----:B------:R-:W-:-:S04]  /*1390*/  IMAD.WIDE R10, R11, 0x4, R2 ;  /* 0x000000040b0a7825 */ /* 0x000fc800078e0202 */
[----:B--2---:R-:W-:-:S05]  /*13a0*/  FMUL R13, R12, R12 ;  /* 0x0000000c0c0d7220 */ /* 0x004fca0000400000 */
[----:B------:R0:W-:Y:S04]  /*13b0*/  STG.E desc[UR4][R10.64], R13 ;  /* 0x0000000d0a007986 */ /* 0x0001e8000c101904 */
[----:B------:R-:W2:Y:S02]  /*13c0*/  LDG.E R12, desc[UR4][R8.64+0x200] ;  /* 0x00020004080c7981 */ /* 0x000ea4000c1e1900 */
[----:B--2---:R-:W-:-:S05]  /*13d0*/  FMUL R15, R12, R12 ;  /* 0x0000000c0c0f7220 */ /* 0x004fca0000400000 */
[----:B------:R1:W-:Y:S04]  /*13e0*/  STG.E desc[UR4][R10.64+0x200], R15 ;  /* 0x0002000f0a007986 */ /* 0x0003e8000c101904 */
[----:B------:R-:W2:Y:S02]  /*13f0*/  LDG.E R12, desc[UR4][R8.64+0x400] ;  /* 0x00040004080c7981 */ /* 0x000ea4000c1e1900 */
[----:B--2---:R-:W-:-:S05]  /*1400*/  FMUL R17, R12, R12 ;  /* 0x0000000c0c117220 */ /* 0x004fca0000400000 */
[----:B------:R2:W-:Y:S04]  /*1410*/  STG.E desc[UR4][R10.64+0x400], R17 ;  /* 0x000400110a007986 */ /* 0x0005e8000c101904 */
[----:B------:R-:W3:Y:S02]  /*1420*/  LDG.E R12, desc[UR4][R8.64+0x600] ;  /* 0x00060004080c7981 */ /* 0x000ee4000c1e1900 */
[----:B---3--:R-:W-:-:S05]  /*1430*/  FMUL R19, R12, R12 ;  /* 0x0000000c0c137220 */ /* 0x008fca0000400000 */
[----:B------:R3:W-:Y:S04]  /*1440*/  STG.E desc[UR4][R10.64+0x600], R19 ;  /* 0x000600130a007986 */ /* 0x0007e8000c101904 */
[----:B------:R-:W0:Y:S02]  /*1450*/  LDG.E R12, desc[UR4][R8.64+0x800] ;  /* 0x00080004080c7981 */ /* 0x000e24000c1e1900 */
[----:B0-----:R-:W-:-:S05]  /*1460*/  FMUL R13, R12, R12 ;  /* 0x0000000c0c0d7220 */ /* 0x001fca0000400000 */
[----:B------:R4:W-:Y:S04]  /*1470*/  STG.E desc[UR4][R10.64+0x800], R13 ;  /* 0x0008000d0a007986 */ /* 0x0009e8000c101904 */
[----:B------:R-:W1:Y:S02]  /*1480*/  LDG.E R12, desc[UR4][R8.64+0xa00] ;  /* 0x000a0004080c7981 */ /* 0x000e64000c1e1900 */
[----:B-1----:R-:W-:-:S05]  /*1490*/  FMUL R15, R12, R12 ;  /* 0x0000000c0c0f7220 */ /* 0x002fca0000400000 */
[----:B------:R4:W-:Y:S04]  /*14a0*/  STG.E desc[UR4][R10.64+0xa00], R15 ;  /* 0x000a000f0a007986 */ /* 0x0009e8000c101904 */
[----:B------:R-:W2:Y:S02]  /*14b0*/  LDG.E R12, desc[UR4][R8.64+0xc00] ;  /* 0x000c0004080c7981 */ /* 0x000ea4000c1e1900 */
[----:B--2---:R-:W-:-:S05]  /*14c0*/  FMUL R17, R12, R12 ;  /* 0x0000000c0c117220 */ /* 0x004fca0000400000 */
[----:B------:R4:W-:Y:S04]  /*14d0*/  STG.E desc[UR4][R10.64+0xc00], R17 ;  /* 0x000c00110a007986 */ /* 0x0009e8000c101904 */
[----:B------:R-:W3:Y:S01]  /*14e0*/  LDG.E R12, desc[UR4][R8.64+0xe00] ;  /* 0x000e0004080c7981 */ /* 0x000ee2000c1e1900 */
[----:B------:R-:W-:Y:S01]  /*14f0*/  IADD3 R6, PT, PT, R6, 0x8, RZ ;  /* 0x0000000806067810 */ /* 0x000fe20007ffe0ff */
[----:B---3--:R-:W-:-:S05]  /*1500*/  FMUL R19, R12, R12 ;  /* 0x0000000c0c137220 */ /* 0x008fca0000400000 */
[----:B------:R4:W-:Y:S02]  /*1510*/  STG.E desc[UR4][R10.64+0xe00], R19 ;  /* 0x000e00130a007986 */ /* 0x0009e4000c101904 */
.L_x_506:
[----:B------:R-:W-:Y:S05]  /*1520*/  @!P1 EXIT ;  /* 0x000000000000994d */ /* 0x000fea0003800000 */
[----:B------:R-:W-:Y:S02]  /*1530*/  ISETP.GE.U32.AND P0, PT, R14, 0x4, PT ;  /* 0x000000040e00780c */ /* 0x000fe40003f06070 */
[----:B------:R-:W-:-:S04]  /*1540*/  LOP3.LUT R12, R0, 0x3, RZ, 0xc0, !PT ;  /* 0x00000003000c7812 */ /* 0x000fc800078ec0ff */
[----:B------:R-:W-:-:S07]  /*1550*/  ISETP.NE.AND P1, PT, R12, RZ, PT ;  /* 0x000000ff0c00720c */ /* 0x000fce0003f25270 */
[----:B------:R-:W-:Y:S06]  /*1560*/  @!P0 BRA `(.L_x_507) ;  /* 0x0000000000408947 */ /* 0x000fec0003800000 */
[----:B0-----:R-:W-:-:S04]  /*1570*/  IMAD R9, R6, 0x80, R7 ;  /* 0x0000008006097824 */ /* 0x001fc800078e0207 */
[----:B----4-:R-:W-:-:S05]  /*1580*/  IMAD.WIDE R10, R9, 0x4, R4 ;  /* 0x00000004090a7825 */ /* 0x010fca00078e0204 */
        /* <DEDUP_REMOVED lines=10> */
[----:B------:R-:W2:Y:S01]  /*1630*/  LDG.E R0, desc[UR4][R10.64+0x600] ;  /* 0x000600040a007981 */ /* 0x000ea2000c1e1900 */
[----:B------:R-:W-:Y:S01]  /*1640*/  IADD3 R6, PT, PT, R6, 0x4, RZ ;  /* 0x0000000406067810 */ /* 0x000fe20007ffe0ff */
[----:B--2---:R-:W-:-:S05]  /*1650*/  FMUL R19, R0, R0 ;  /* 0x0000000000137220 */ /* 0x004fca0000400000 */
[----:B------:R1:W-:Y:S02]  /*1660*/  STG.E desc[UR4][R8.64+0x600], R19 ;  /* 0x0006001308007986 */ /* 0x0003e4000c101904 */
.L_x_507:
[----:B------:R-:W-:Y:S05]  /*1670*/  @!P1 EXIT ;  /* 0x000000000000994d */ /* 0x000fea0003800000 */
[----:B0---4-:R-:W-:Y:S01]  /*1680*/  LEA R11, R6, R7, 0x7 ;  /* 0x00000007060b7211 */ /* 0x011fe200078e38ff */
[----:B------:R-:W-:-:S07]  /*1690*/  IMAD.MOV R0, RZ, RZ, -R12 ;  /* 0x000000ffff007224 */ /* 0x000fce00078e0a0c */
.L_x_508:
[----:B-1----:R-:W-:-:S06]  /*16a0*/  IMAD.WIDE R8, R11, 0x4, R4 ;  /* 0x000000040b087825 */ /* 0x002fcc00078e0204 */
[----:B------:R-:W2:Y:S01]  /*16b0*/  LDG.E R8, desc[UR4][R8.64] ;  /* 0x0000000408087981 */ /* 0x000ea2000c1e1900 */
[----:B------:R-:W-:Y:S01]  /*16c0*/  IADD3 R0, PT, PT, R0, 0x1, RZ ;  /* 0x0000000100007810 */ /* 0x000fe20007ffe0ff */
[----:B0-----:R-:W-:-:S03]  /*16d0*/  IMAD.WIDE R6, R11, 0x4, R2 ;  /* 0x000000040b067825 */ /* 0x001fc600078e0202 */
[----:B------:R-:W-:Y:S01]  /*16e0*/  ISETP.NE.AND P0, PT, R0, RZ, PT ;  /* 0x000000ff0000720c */ /* 0x000fe20003f05270 */
[----:B--2---:R-:W-:-:S05]  /*16f0*/  FMUL R13, R8, R8 ;  /* 0x00000008080d7220 */ /* 0x004fca0000400000 */
[----:B------:R0:W-:Y:S07]  /*1700*/  STG.E desc[UR4][R6.64], R13 ;  /* 0x0000000d06007986 */ /* 0x0001ee000c101904 */
[----:B------:R-:W-:Y:S05]  /*1710*/  @!P0 EXIT ;  /* 0x000000000000894d */ /* 0x000fea0003800000 */
[----:B------:R-:W-:Y:S01]  /*1720*/  IADD3 R11, PT, PT, R11, 0x80, RZ ;  /* 0x000000800b0b7810 */ /* 0x000fe20007ffe0ff */
[----:B------:R-:W-:Y:S06]  /*1730*/  BRA `(.L_x_508) ;  /* 0xfffffffc00d87947 */ /* 0x000fec000383ffff */
.L_x_509:
        /* <DEDUP_REMOVED lines=12> */
.L_x_1392:


//--------------------- .text._ZN3cub18CUB_300001_SM_10006detail9transform16transform_kernelINS2_10policy_hubILb1EN4cuda3std3__45tupleIJN6thrust24THRUST_300001_SM_1000_NS6detail15normal_iteratorINSA_10device_ptrIfEEEEEEEE10policy1000Ei6squareIfESF_JPfEEEvT0_iT1_T2_DpNS2_10kernel_argIT3_EE --------------------------
	.section	.text._ZN3cub18CUB_300001_SM_10006detail9transform16transform_kernelINS2_10policy_hubILb1EN4cuda3std3__45tupleIJN6thrust24THRUST_300001_SM_1000_NS6detail15normal_iteratorINSA_10device_ptrIfEEEEEEEE10policy1000Ei6squareIfESF_JPfEEEvT0_iT1_T2_DpNS2_10kernel_argIT3_EE,"ax",@progbits
	.align	128
        .global         _ZN3cub18CUB_300001_SM_10006detail9transform16transform_kernelINS2_10policy_hubILb1EN4cuda3std3__45tupleIJN6thrust24THRUST_300001_SM_1000_NS6detail15normal_iteratorINSA_10device_ptrIfEEEEEEEE10policy1000Ei6squareIfESF_JPfEEEvT0_iT1_T2_DpNS2_10kernel_argIT3_EE
        .type           _ZN3cub18CUB_300001_SM_10006detail9transform16transform_kernelINS2_10policy_hubILb1EN4cuda3std3__45tupleIJN6thrust24THRUST_300001_SM_1000_NS6detail15normal_iteratorINSA_10device_ptrIfEEEEEEEE10policy1000Ei6squareIfESF_JPfEEEvT0_iT1_T2_DpNS2_10kernel_argIT3_EE,@function
        .size           _ZN3cub18CUB_300001_SM_10006detail9transform16transform_kernelINS2_10policy_hubILb1EN4cuda3std3__45tupleIJN6thrust24THRUST_300001_SM_1000_NS6detail15normal_iteratorINSA_10device_ptrIfEEEEEEEE10policy1000Ei6squareIfESF_JPfEEEvT0_iT1_T2_DpNS2_10kernel_argIT3_EE,(.L_x_1393 - _ZN3cub18CUB_300001_SM_10006detail9transform16transform_kernelINS2_10policy_hubILb1EN4cuda3std3__45tupleIJN6thrust24THRUST_300001_SM_1000_NS6detail15normal_iteratorINSA_10device_ptrIfEEEEEEEE10policy1000Ei6squareIfESF_JPfEEEvT0_iT1_T2_DpNS2_10kernel_argIT3_EE)
        .other          _ZN3cub18CUB_300001_SM_10006detail9transform16transform_kernelINS2_10policy_hubILb1EN4cuda3std3__45tupleIJN6thrust24THRUST_300001_SM_1000_NS6detail15normal_iteratorINSA_10device_ptrIfEEEEEEEE10policy1000Ei6squareIfESF_JPfEEEvT0_iT1_T2_DpNS2_10kernel_argIT3_EE,@"STO_CUDA_ENTRY STV_DEFAULT"
_ZN3cub18CUB_300001_SM_10006detail9transform16transform_kernelINS2_10policy_hubILb1EN4cuda3std3__45tupleIJN6thrust24THRUST_300001_SM_1000_NS6detail15normal_iteratorINSA_10device_ptrIfEEEEEEEE10policy1000Ei6squareIfESF_JPfEEEvT0_iT1_T2_DpNS2_10kernel_argIT3_EE:
.text._ZN3cub18CUB_300001_SM_10006detail9transform16transform_kernelINS2_10policy_hubILb1EN4cuda3std3__45tupleIJN6thrust24THRUST_300001_SM_1000_NS6detail15normal_iteratorINSA_10device_ptrIfEEEEEEEE10policy1000Ei6squareIfESF_JPfEEEvT0_iT1_T2_DpNS2_10kernel_argIT3_EE:
[----:B------:R-:W-:Y:S08]  /*0000*/  LDC R1, c[0x0][0x37c] ;  /* 0x0000df00ff017b82 */ /* 0x000ff00000000800 */
[----:B------:R-:W0:Y:S01]  /*0010*/  LDC.64 R8, c[0x0][0x380] ;  /* 0x0000e000ff087b82 */ /* 0x000e220000000a00 */
[----:B------:R-:W1:Y:S01]  /*0020*/  S2R R0, SR_TID.X ;  /* 0x0000000000007919 */ /* 0x000e620000002100 */
[----:B------:R-:W2:Y:S01]  /*0030*/  LDCU.64 UR6, c[0x0][0x358] ;  /* 0x00006b00ff0677ac */ /* 0x000ea20008000a00 */
[----:B------:R-:W-:Y:S05]  /*0040*/  BSSY.RECONVERGENT B0, `(.L_x_510) ;  /* 0x0000016000007945 */ /* 0x000fea0003800200 */
[----:B------:R-:W3:Y:S08]  /*0050*/  S2UR UR4, SR_CTAID.X ;  /* 0x00000000000479c3 */ /* 0x000ef00000002500 */
[----:B------:R-:W4:Y:S01]  /*0060*/  LDC.64 R2, c[0x0][0x398] ;  /* 0x0000e600ff027b82 */ /* 0x000f220000000a00 */
[----:B0-----:R-:W-:-:S07]  /*0070*/  SHF.L.U32 R7, R9, 0x7, RZ ;  /* 0x0000000709077819 */ /* 0x001fce00000006ff */
[----:B------:R-:W0:Y:S01]  /*0080*/  LDC.64 R4, c[0x0][0x390] ;  /* 0x0000e400ff047b82 */ /* 0x000e220000000a00 */
[----:B---3--:R-:W-:Y:S01]  /*0090*/  IMAD R13, R7, UR4, RZ ;  /* 0x00000004070d7c24 */ /* 0x008fe2000f8e02ff */
[----:B-1----:R-:W-:-:S04]  /*00a0*/  SHF.L.U32 R15, R0, 0x7, RZ ;  /* 0x00000007000f7819 */ /* 0x002fc800000006ff */
[----:B------:R-:W-:-:S04]  /*00b0*/  IADD3 R8, PT, PT, -R13, R8, RZ ;  /* 0x000000080d087210 */ /* 0x000fc80007ffe1ff */
[CC--:B------:R-:W-:Y:S02]  /*00c0*/  VIMNMX R6, PT, PT, R7.reuse, R8.reuse, PT ;  /* 0x0000000807067248 */ /* 0x0c0fe40003fe0100 */
[----:B------:R-:W-:Y:S02]  /*00d0*/  ISETP.GT.AND P0, PT, R7, R8, PT ;  /* 0x000000080700720c */ /* 0x000fe40003f04270 */
[----:B------:R-:W-:-:S04]  /*00e0*/  SHF.L.U32 R12, R6, 0x2, RZ ;  /* 0x00000002060c7819 */ /* 0x000fc800000006ff */
[----:B------:R-:W-:-:S13]  /*00f0*/  ISETP.GE.AND P1, PT, R15, R12, PT ;  /* 0x0000000c0f00720c */ /* 0x000fda0003f26270 */
[----:B--2-4-:R-:W-:Y:S05]  /*0100*/  @P1 BRA `(.L_x_511) ;  /* 0x0000000000241947 */ /* 0x014fea0003800000 */
[----:B------:R-:W1:Y:S02]  /*0110*/  LDC.64 R10, c[0x0][0x398] ;  /* 0x0000e600ff0a7b82 */ /* 0x000e640000000a00 */
[----:B-1----:R-:W-:-:S04]  /*0120*/  IMAD.WIDE.U32 R10, R0, 0x80, R10 ;  /* 0x00000080000a7825 */ /* 0x002fc800078e000a */
[----:B------:R-:W-:-:S07]  /*0130*/  IMAD.WIDE R10, R13, 0x4, R10 ;  /* 0x000000040d0a7825 */ /* 0x000fce00078e020a */
.L_x_512:
[----:B------:R-:W-:Y:S01]  /*0140*/  VIADD R15, R15, 0x4000 ;  /* 0x000040000f0f7836 */ /* 0x000fe20000000000 */
[----:B------:R1:W-:Y:S04]  /*0150*/  CCTL.E.PF2 [R10] ;  /* 0x000000000a00798f */ /* 0x0003e80000800100 */
[----:B------:R-:W-:Y:S02]  /*0160*/  ISETP.GE.AND P1, PT, R15, R12, PT ;  /* 0x0000000c0f00720c */ /* 0x000fe40003f26270 */
[----:B-1----:R-:W-:-:S04]  /*0170*/  IADD3 R10, P2, PT, R10, 0x4000, RZ ;  /* 0x000040000a0a7810 */ /* 0x002fc80007f5e0ff */
[----:B------:R-:W-:-:S07]  /*0180*/  IADD3.X R11, PT, PT, RZ, R11, RZ, P2, !PT ;  /* 0x0000000bff0b7210 */ /* 0x000fce00017fe4ff */
[----:B------:R-:W-:Y:S05]  /*0190*/  @!P1 BRA `(.L_x_512) ;  /* 0xfffffffc00e89947 */ /* 0x000fea000383ffff */
.L_x_511:
[----:B------:R-:W-:Y:S05]  /*01a0*/  BSYNC.RECONVERGENT B0 ;  /* 0x0000000000007941 */ /* 0x000fea0003800200 */
.L_x_510:
[----:B------:R-:W-:-:S04]  /*01b0*/  IMAD.WIDE R2, R13, 0x4, R2 ;  /* 0x000000040d027825 */ /* 0x000fc800078e0202 */
[----:B0-----:R-:W-:Y:S01]  /*01c0*/  IMAD.WIDE R4, R13, 0x4, R4 ;  /* 0x000000040d047825 */ /* 0x001fe200078e0204 */
[----:B------:R-:W-:Y:S06]  /*01d0*/  @P0 BRA `(.L_x_513) ;  /* 0x0000000800440947 */ /* 0x000fec0003800000 */
        /* <DEDUP_REMOVED lines=10> */
[----:B------:R-:W-:Y:S02]  /*0280*/  LOP3.LUT R13, R14, 0x1000, RZ, 0xfc, !PT ;  /* 0x000010000e0d7812 */ /* 0x000fe400078efcff */
[----:B------:R-:W-:-:S07]  /*0290*/  IADD3 R12, PT, PT, -R7, RZ, RZ ;  /* 0x000000ff070c7210 */ /* 0x000fce0007ffe1ff */
.L_x_515:
[----:B------:R-:W-:-:S05]  /*02a0*/  IADD3 R10, P1, PT, R2, R13, RZ ;  /* 0x0000000d020a7210 */ /* 0x000fca0007f3e0ff */
[----:B0-----:R-:W-:-:S05]  /*02b0*/  IMAD.X R11, R3, 0x1, R15, P1 ;  /* 0x00000001030b7824 */ /* 0x001fca00008e060f */
        /* <DEDUP_REMOVED lines=24> */
[----:B------:R-:W-:Y:S01]  /*0440*/  HFMA2 R19, -RZ, RZ, 0, 0 ;  /* 0x00000000ff137431 */ /* 0x000fe200000001ff */
[----:B------:R-:W-:Y:S01]  /*0450*/  MOV R18, 0x600 ;  /* 0x0000060000127802 */ /* 0x000fe20000000f00 */
        /* <DEDUP_REMOVED lines=8> */
[----:B------:R-:W1:Y:S01]  /*04e0*/  LDG.E R14, desc[UR6][R16.64+-0x600] ;  /* 0xfffa0006100e7981 */ /* 0x000e62000c1e1900 */
[----:B------:R-:W-:-:S05]  /*04f0*/  IADD3 R18, P1, PT, R4, R18, RZ ;  /* 0x0000001204127210 */ /* 0x000fca0007f3e0ff */
[----:B------:R-:W-:Y:S02]  /*0500*/  IMAD.X R19, R5, 0x1, R19, P1 ;  /* 0x0000000105137824 */ /* 0x000fe400008e0613 */
[----:B-1----:R-:W-:-:S05]  /*0510*/  FMUL R21, R14, R14 ;  /* 0x0000000e0e157220 */ /* 0x002fca0000400000 */
        /* <DEDUP_REMOVED lines=17> */
[----:B------:R-:W-:Y:S02]  /*0630*/  IADD3 R12, PT, PT, R12, 0x10, RZ ;  /* 0x000000100c0c7810 */ /* 0x000fe40007ffe0ff */
[----:B------:R-:W-:Y:S02]  /*0640*/  IADD3 R13, P2, PT, R13, 0x2000, RZ ;  /* 0x000020000d0d7810 */ /* 0x000fe40007f5e0ff */
[----:B------:R-:W-:Y:S02]  /*0650*/  ISETP.NE.AND P1, PT, R12, RZ, PT ;  /* 0x000000ff0c00720c */ /* 0x000fe40003f25270 */
[----:B------:R-:W-:-:S02]  /*0660*/  IADD3.X R15, PT, PT, RZ, R15, RZ, P2, !PT ;  /* 0x0000000fff0f7210 */ /* 0x000fc400017fe4ff */
[----:B------:R-:W-:Y:S01]  /*0670*/  IADD3 R6, PT, PT, R6, 0x800, RZ ;  /* 0x0000080006067810 */ /* 0x000fe20007ffe0ff */
[----:B--2---:R-:W-:-:S05]  /*0680*/  FMUL R23, R8, R8 ;  /* 0x0000000808177220 */ /* 0x004fca0000400000 */
[----:B------:R0:W-:Y:S03]  /*0690*/  STG.E desc[UR6][R18.64+0x600], R23 ;  /* 0x0006001712007986 */ /* 0x0001e6000c101906 */
[----:B------:R-:W-:Y:S05]  /*06a0*/  @P1 BRA `(.L_x_515) ;  /* 0xfffffff800fc1947 */ /* 0x000fea000383ffff */
.L_x_514:
[----:B------:R-:W-:Y:S05]  /*06b0*/  @!P0 EXIT ;  /* 0x000000000000894d */ /* 0x000fea0003800000 */
[----:B------:R-:W1:Y:S01]  /*06c0*/  LDCU UR4, c[0x0][0x384] ;  /* 0x00007080ff0477ac */ /* 0x000e620008000800 */
[----:B------:R-:W-:Y:S01]  /*06d0*/  ISETP.GE.U32.AND P0, PT, R20, 0x8, PT ;  /* 0x000000081400780c */ /* 0x000fe20003f06070 */
[----:B-1----:R-:W-:-:S06]  /*06e0*/  ULOP3.LUT UR5, UR4, 0x7, URZ, 0xc0, !UPT ;  /* 0x0000000704057892 */ /* 0x002fcc000f8ec0ff */
[----:B------:R-:W-:-:S06]  /*06f0*/  ISETP.NE.AND P1, PT, RZ, UR5, PT ;  /* 0x00000005ff007c0c */ /* 0x000fcc000bf25270 */
[----:B------:R-:W-:Y:S07]  /*0700*/  @!P0 BRA `(.L_x_516) ;  /* 0x0000000000708947 */ /* 0x000fee0003800000 */
        /* <DEDUP_REMOVED lines=25> */
[----:B------:R-:W-:Y:S02]  /*08a0*/  VIADD R7, R7, 0x8 ;  /* 0x0000000807077836 */ /* 0x000fe40000000000 */
[----:B---3--:R-:W-:-:S05]  /*08b0*/  FMUL R19, R6, R6 ;  /* 0x0000000606137220 */ /* 0x008fca0000400000 */
[----:B------:R4:W-:Y:S02]  /*08c0*/  STG.E desc[UR6][R10.64+0xe00], R19 ;  /* 0x000e00130a007986 */ /* 0x0009e4000c101906 */
.L_x_516:
[----:B------:R-:W-:Y:S05]  /*08d0*/  @!P1 EXIT ;  /* 0x000000000000994d */ /* 0x000fea0003800000 */
[----:B------:R-:W-:Y:S02]  /*08e0*/  UISETP.GE.U32.AND UP0, UPT, UR5, 0x4, UPT ;  /* 0x000000040500788c */ /* 0x000fe4000bf06070 */
[----:B------:R-:W-:-:S06]  /*08f0*/  ULOP3.LUT UR4, UR4, 0x3, URZ, 0xc0, !UPT ;  /* 0x0000000304047892 */ /* 0x000fcc000f8ec0ff */
[----:B------:R-:W-:Y:S01]  /*0900*/  ISETP.NE.AND P0, PT, RZ, UR4, PT ;  /* 0x00000004ff007c0c */ /* 0x000fe2000bf05270 */
[----:B------:R-:W-:-:S12]  /*0910*/  BRA.U !UP0, `(.L_x_517) ;  /* 0x0000000108407547 */ /* 0x000fd8000b800000 */
[----:B0---4-:R-:W-:-:S05]  /*0920*/  LEA R11, R7, R0, 0x7 ;  /* 0x00000000070b7211 */ /* 0x011fca00078e38ff */
        /* <DEDUP_REMOVED lines=15> */
.L_x_517:
[----:B------:R-:W-:Y:S05]  /*0a20*/  @!P0 EXIT ;  /* 0x000000000000894d */ /* 0x000fea0003800000 */
[----:B01--4-:R-:W-:Y:S01]  /*0a30*/  LEA R11, R7, R0, 0x7 ;  /* 0x00000000070b7211 */ /* 0x013fe200078e38ff */
[----:B------:R-:W-:-:S12]  /*0a40*/  UIADD3 UR4, UPT, UPT, -UR4, URZ, URZ ;  /* 0x000000ff04047290 */ /* 0x000fd8000fffe1ff */
.L_x_518:
[----:B------:R-:W-:-:S06]  /*0a50*/  IMAD.WIDE R8, R11, 0x4, R2 ;  /* 0x000000040b087825 */ /* 0x000fcc00078e0202 */
[----:B------:R-:W2:Y:S01]  /*0a60*/  LDG.E R8, desc[UR6][R8.64] ;  /* 0x0000000608087981 */ /* 0x000ea2000c1e1900 */
[C---:B0-----:R-:W-:Y:S01]  /*0a70*/  IMAD.WIDE R6, R11.reuse, 0x4, R4 ;  /* 0x000000040b067825 */ /* 0x041fe200078e0204 */
[----:B------:R-:W-:Y:S01]  /*0a80*/  UIADD3 UR4, UPT, UPT, UR4, 0x1, URZ ;  /* 0x0000000104047890 */ /* 0x000fe2000fffe0ff */
[----:B------:R-:W-:-:S03]  /*0a90*/  IADD3 R11, PT, PT, R11, 0x80, RZ ;  /* 0x000000800b0b7810 */ /* 0x000fc60007ffe0ff */
[----:B------:R-:W-:Y:S01]  /*0aa0*/  UISETP.NE.AND UP0, UPT, UR4, URZ, UPT ;  /* 0x000000ff0400728c */ /* 0x000fe2000bf05270 */
[----:B--2---:R-:W-:-:S05]  /*0ab0*/  FMUL R13, R8, R8 ;  /* 0x00000008080d7220 */ /* 0x004fca0000400000 */
[----:B------:R0:W-:Y:S03]  /*0ac0*/  STG.E desc[UR6][R6.64], R13 ;  /* 0x0000000d06007986 */ /* 0x0001e6000c101906 */
[----:B------:R-:W-:Y:S05]  /*0ad0*/  BRA.U UP0, `(.L_x_518) ;  /* 0xfffffffd00dc7547 */ /* 0x000fea000b83ffff */
[----:B------:R-:W-:Y:S05]  /*0ae0*/  EXIT ;  /* 0x000000000000794d */ /* 0x000fea0003800000 */
.L_x_513:
[----:B------:R-:W-:-:S13]  /*0af0*/  ISETP.GE.AND P0, PT, R9, 0x1, PT ;  /* 0x000000010900780c */ /* 0x000fda0003f06270 */
[----:B------:R-:W-:Y:S05]  /*0b00*/  @!P0 EXIT ;  /* 0x000000000000894d */ /* 0x000fea0003800000 */
[C---:B------:R-:W-:Y:S01]  /*0b10*/  ISETP.GE.U32.AND P0, PT, R9.reuse, 0x8, PT ;  /* 0x000000080900780c */ /* 0x040fe20003f06070 */
[----:B------:R-:W-:Y:S01]  /*0b20*/  IMAD.MOV.U32 R7, RZ, RZ, RZ ;  /* 0x000000ffff077224 */ /* 0x000fe200078e00ff */
[----:B------:R-:W-:-:S11]  /*0b30*/  LOP3.LUT R20, R9, 0x7, RZ, 0xc0, !PT ;  /* 0x0000000709147812 */ /* 0x000fd600078ec0ff */
[----:B------:R-:W-:Y:S05]  /*0b40*/  @!P0 BRA `(.L_x_519) ;  /* 0x0000000000d08947 */ /* 0x000fea0003800000 */
[----:B------:R-:W-:Y:S02]  /*0b50*/  LOP3.LUT R7, R9, 0x7ffffff8, RZ, 0xc0, !PT ;  /* 0x7ffffff809077812 */ /* 0x000fe400078ec0ff */
[----:B------:R-:W-:-:S07]  /*0b60*/  MOV R12, RZ ;  /* 0x000000ff000c7202 */ /* 0x000fce0000000f00 */
.L_x_522:
[----:B0-----:R-:W-:-:S04]  /*0b70*/  LEA R13, R12, R0, 0x7 ;  /* 0x000000000c0d7211 */ /* 0x001fc800078e38ff */
        /* <DEDUP_REMOVED lines=10> */
[----:B------:R-:W-:Y:S01]  /*0c20*/  IADD3 R21, PT, PT, R13, 0x100, RZ ;  /* 0x000001000d157810 */ /* 0x000fe20007ffe0ff */
[----:B------:R-:W-:-:S03]  /*0c30*/  IMAD.WIDE R10, R11, 0x4, R4 ;  /* 0x000000040b0a7825 */ /* 0x000fc600078e0204 */
[----:B------:R-:W-:Y:S01]  /*0c40*/  ISETP.GE.AND P0, PT, R21, R6, PT ;  /* 0x000000061500720c */ /* 0x000fe20003f06270 */
[----:B------:R-:W-:Y:S02]  /*0c50*/  VIADD R21, R13, 0x180 ;  /* 0x000001800d157836 */ /* 0x000fe40000000000 */
[----:B--2---:R-:W-:-:S05]  /*0c60*/  @!P1 FMUL R15, R18, R18 ;  /* 0x00000012120f9220 */ /* 0x004fca0000400000 */
[----:B------:R1:W-:Y:S05]  /*0c70*/  @!P1 STG.E desc[UR6][R10.64], R15 ;  /* 0x0000000f0a009986 */ /* 0x0003ea000c101906 */
[----:B------:R-:W2:Y:S01]  /*0c80*/  @!P0 LDG.E R14, desc[UR6][R8.64+0x200] ;  /* 0x00020006080e8981 */ /* 0x000ea2000c1e1900 */
[----:B------:R-:W-:Y:S02]  /*0c90*/  ISETP.GE.AND P1, PT, R21, R6, PT ;  /* 0x000000061500720c */ /* 0x000fe40003f26270 */
[----:B0-----:R-:W-:Y:S01]  /*0ca0*/  IADD3 R17, PT, PT, R13, 0x200, RZ ;  /* 0x000002000d117810 */ /* 0x001fe20007ffe0ff */
[----:B--2---:R-:W-:-:S05]  /*0cb0*/  @!P0 FMUL R21, R14, R14 ;  /* 0x0000000e0e158220 */ /* 0x004fca0000400000 */
[----:B------:R-:W-:Y:S05]  /*0cc0*/  @!P0 STG.E desc[UR6][R10.64+0x200], R21 ;  /* 0x000200150a008986 */ /* 0x000fea000c101906 */
[----:B------:R-:W2:Y:S01]  /*0cd0*/  @!P1 LDG.E R14, desc[UR6][R8.64+0x400] ;  /* 0x00040006080e9981 */ /* 0x000ea2000c1e1900 */
[----:B------:R-:W-:Y:S02]  /*0ce0*/  ISETP.GE.AND P0, PT, R17, R6, PT ;  /* 0x000000061100720c */ /* 0x000fe40003f06270 */
[----:B-1----:R-:W-:Y:S01]  /*0cf0*/  IADD3 R15, PT, PT, R13, 0x280, RZ ;  /* 0x000002800d0f7810 */ /* 0x002fe20007ffe0ff */
[----:B--2---:R-:W-:-:S05]  /*0d00*/  @!P1 FMUL R17, R14, R14 ;  /* 0x0000000e0e119220 */ /* 0x004fca0000400000 */
[----:B------:R0:W-:Y:S05]  /*0d10*/  @!P1 STG.E desc[UR6][R10.64+0x400], R17 ;  /* 0x000400110a009986 */ /* 0x0001ea000c101906 */
[----:B------:R-:W2:Y:S01]  /*0d20*/  @!P0 LDG.E R14, desc[UR6][R8.64+0x600] ;  /* 0x00060006080e8981 */ /* 0x000ea2000c1e1900 */
[----:B------:R-:W-:Y:S02]  /*0d30*/  ISETP.GE.AND P1, PT, R15, R6, PT ;  /* 0x000000060f00720c */ /* 0x000fe40003f26270 */
[----:B------:R-:W-:Y:S01]  /*0d40*/  IADD3 R19, PT, PT, R13, 0x300, RZ ;  /* 0x000003000d137810 */ /* 0x000fe20007ffe0ff */
[----:B--2---:R-:W-:-:S05]  /*0d50*/  @!P0 FMUL R15, R14, R14 ;  /* 0x0000000e0e0f8220 */ /* 0x004fca0000400000 */
[----:B------:R1:W-:Y:S05]  /*0d60*/  @!P0 STG.E desc[UR6][R10.64+0x600], R15 ;  /* 0x0006000f0a008986 */ /* 0x0003ea000c101906 */
[----:B------:R-:W2:Y:S01]  /*0d70*/  @!P1 LDG.E R14, desc[UR6][R8.64+0x800] ;  /* 0x00080006080e9981 */ /* 0x000ea2000c1e1900 */
[----:B------:R-:W-:Y:S01]  /*0d80*/  ISETP.GE.AND P0, PT, R19, R6, PT ;  /* 0x000000061300720c */ /* 0x000fe20003f06270 */
[----:B--2---:R-:W-:-:S05]  /*0d90*/  @!P1 FMUL R19, R14, R14 ;  /* 0x0000000e0e139220 */ /* 0x004fca0000400000 */
[----:B------:R1:W-:Y:S07]  /*0da0*/  @!P1 STG.E desc[UR6][R10.64+0x800], R19 ;  /* 0x000800130a009986 */ /* 0x0003ee000c101906 */
[----:B------:R-:W0:Y:S01]  /*0db0*/  @!P0 LDG.E R14, desc[UR6][R8.64+0xa00] ;  /* 0x000a0006080e8981 */ /* 0x000e22000c1e1900 */
[----:B------:R-:W-:Y:S01]  /*0dc0*/  IADD3 R13, PT, PT, R13, 0x380, RZ ;  /* 0x000003800d0d7810 */ /* 0x000fe20007ffe0ff */
[----:B------:R-:W-:Y:S01]  /*0dd0*/  VIADD R12, R12, 0x8 ;  /* 0x000000080c0c7836 */ /* 0x000fe20000000000 */
[----:B------:R-:W-:Y:S04]  /*0de0*/  BSSY.RECONVERGENT B0, `(.L_x_520) ;  /* 0x0000009000007945 */ /* 0x000fe80003800200 */
[----:B------:R-:W-:Y:S01]  /*0df0*/  ISETP.NE.AND P1, PT, R12, R7, PT ;  /* 0x000000070c00720c */ /* 0x000fe20003f25270 */
[----:B0-----:R-:W-:-:S05]  /*0e00*/  @!P0 FMUL R17, R14, R14 ;  /* 0x0000000e0e118220 */ /* 0x001fca0000400000 */
[----:B------:R1:W-:Y:S01]  /*0e10*/  @!P0 STG.E desc[UR6][R10.64+0xa00], R17 ;  /* 0x000a00110a008986 */ /* 0x0003e2000c101906 */
[----:B------:R-:W-:-:S13]  /*0e20*/  ISETP.GE.AND P0, PT, R13, R6, PT ;  /* 0x000000060d00720c */ /* 0x000fda0003f06270 */
[----:B-1----:R-:W-:Y:S05]  /*0e30*/  @P0 BRA `(.L_x_521) ;  /* 0x00000000000c0947 */ /* 0x002fea0003800000 */
[----:B------:R-:W2:Y:S02]  /*0e40*/  LDG.E R8, desc[UR6][R8.64+0xc00] ;  /* 0x000c000608087981 */ /* 0x000ea4000c1e1900 */
[----:B--2---:R-:W-:-:S05]  /*0e50*/  FMUL R13, R8, R8 ;  /* 0x00000008080d7220 */ /* 0x004fca0000400000 */
[----:B------:R0:W-:Y:S02]  /*0e60*/  STG.E desc[UR6][R10.64+0xc00], R13 ;  /* 0x000c000d0a007986 */ /* 0x0001e4000c101906 */
.L_x_521:
[----:B------:R-:W-:Y:S05]  /*0e70*/  BSYNC.RECONVERGENT B0 ;  /* 0x0000000000007941 */ /* 0x000fea0003800200 */
.L_x_520:
[----:B------:R-:W-:Y:S05]  /*0e80*/  @P1 BRA `(.L_x_522) ;  /* 0xfffffffc00381947 */ /* 0x000fea000383ffff */
.L_x_519:
[----:B------:R-:W-:-:S13]  /*0e90*/  ISETP.NE.AND P0, PT, R20, RZ, PT ;  /* 0x000000ff1400720c */ /* 0x000fda0003f05270 */
[----:B------:R-:W-:Y:S05]  /*0ea0*/  @!P0 EXIT ;  /* 0x000000000000894d */ /* 0x000fea0003800000 */
[----:B------:R-:W1:Y:S01]  /*0eb0*/  LDC R8, c[0x0][0x384] ;  /* 0x0000e100ff087b82 */ /* 0x000e620000000800 */
[----:B------:R-:W-:Y:S02]  /*0ec0*/  ISETP.GE.U32.AND P1, PT, R20, 0x4, PT ;  /* 0x000000041400780c */ /* 0x000fe40003f26070 */
[----:B-1----:R-:W-:-:S04]  /*0ed0*/  LOP3.LUT R21, R8, 0x3, RZ, 0xc0, !PT ;  /* 0x0000000308157812 */ /* 0x002fc800078ec0ff */
[----:B------:R-:W-:-:S07]  /*0ee0*/  ISETP.NE.AND P0, PT, R21, RZ, PT ;  /* 0x000000ff1500720c */ /* 0x000fce0003f05270 */
[----:B------:R-:W-:Y:S06]  /*0ef0*/  @!P1 BRA `(.L_x_523) ;  /* 0x0000000000749947 */ /* 0x000fec0003800000 */
[----:B------:R-:W-:-:S04]  /*0f00*/  LEA R19, R7, R0, 0x7 ;  /* 0x0000000007137211 */ /* 0x000fc800078e38ff */
[----:B------:R-:W-:-:S13]  /*0f10*/  ISETP.GE.AND P2, PT, R19, R6, PT ;  /* 0x000000061300720c */ /* 0x000fda0003f46270 */
[----:B0-----:R-:W-:-:S06]  /*0f20*/  @!P2 IMAD.WIDE R10, R19, 0x4, R2 ;  /* 0x00000004130aa825 */ /* 0x001fcc00078e0202 */
        /* <DEDUP_REMOVED lines=8> */
[----:B------:R-:W-:Y:S01]  /*0fb0*/  IADD3 R25, PT, PT, R19, 0x100, RZ ;  /* 0x0000010013197810 */ /* 0x000fe20007ffe0ff */
        /* <DEDUP_REMOVED lines=13> */
[----:B------:R-:W-:-:S04]  /*1090*/  @!P1 IMAD.WIDE R18, R19, 0x4, R4 ;  /* 0x0000000413129825 */ /* 0x000fc800078e0204 */
[----:B------:R-:W-:Y:S02]  /*10a0*/  VIADD R7, R7, 0x4 ;  /* 0x0000000407077836 */ /* 0x000fe40000000000 */
[----:B--2---:R-:W-:-:S05]  /*10b0*/  @!P1 FMUL R25, R14, R14 ;  /* 0x0000000e0e199220 */ /* 0x004fca0000400000 */
[----:B------:R1:W-:Y:S02]  /*10c0*/  @!P1 STG.E desc[UR6][R18.64], R25 ;  /* 0x0000001912009986 */ /* 0x0003e4000c101906 */
.L_x_523:
[----:B------:R-:W-:Y:S05]  /*10d0*/  @!P0 EXIT ;  /* 0x000000000000894d */ /* 0x000fea0003800000 */
[----:B------:R-:W-:Y:S02]  /*10e0*/  ISETP.NE.AND P1, PT, R21, 0x1, PT ;  /* 0x000000011500780c */ /* 0x000fe40003f25270 */
[----:B------:R-:W-:-:S04]  /*10f0*/  LOP3.LUT R8, R8, 0x1, RZ, 0xc0, !PT ;  /* 0x0000000108087812 */ /* 0x000fc800078ec0ff */
[----:B------:R-:W-:-:S07]  /*1100*/  ISETP.NE.U32.AND P0, PT, R8, 0x1, PT ;  /* 0x000000010800780c */ /* 0x000fce0003f05070 */
[----:B------:R-:W-:Y:S06]  /*1110*/  @!P1 BRA `(.L_x_524) ;  /* 0x00000000003c9947 */ /* 0x000fec0003800000 */
[----:B0-----:R-:W-:-:S04]  /*1120*/  LEA R11, R7, R0, 0x7 ;  /* 0x00000000070b7211 */ /* 0x001fc800078e38ff */
[----:B------:R-:W-:-:S13]  /*1130*/  ISETP.GE.AND P1, PT, R11, R6, PT ;  /* 0x000000060b00720c */ /* 0x000fda0003f26270 */
[----:B-1----:R-:W-:-:S06]  /*1140*/  @!P1 IMAD.WIDE R8, R11, 0x4, R2 ;  /* 0x000000040b089825 */ /* 0x002fcc00078e0202 */
[----:B------:R-:W2:Y:S01]  /*1150*/  @!P1 LDG.E R8, desc[UR6][R8.64] ;  /* 0x0000000608089981 */ /* 0x000ea2000c1e1900 */
[C---:B------:R-:W-:Y:S01]  /*1160*/  IADD3 R15, PT, PT, R11.reuse, 0x80, RZ ;  /* 0x000000800b0f7810 */ /* 0x040fe20007ffe0ff */
[----:B------:R-:W-:-:S03]  /*1170*/  @!P1 IMAD.WIDE R10, R11, 0x4, R4 ;  /* 0x000000040b0a9825 */ /* 0x000fc600078e0204 */
[----:B------:R-:W-:-:S13]  /*1180*/  ISETP.GE.AND P2, PT, R15, R6, PT ;  /* 0x000000060f00720c */ /* 0x000fda0003f46270 */
[----:B------:R-:W-:-:S04]  /*1190*/  @!P2 IMAD.WIDE R12, R15, 0x4, R2 ;  /* 0x000000040f0ca825 */ /* 0x000fc800078e0202 */
[----:B--2---:R-:W-:-:S05]  /*11a0*/  @!P1 FMUL R17, R8, R8 ;  /* 0x0000000808119220 */ /* 0x004fca0000400000 */
[----:B------:R2:W-:Y:S04]  /*11b0*/  @!P1 STG.E desc[UR6][R10.64], R17 ;  /* 0x000000110a009986 */ /* 0x0005e8000c101906 */
[----:B------:R-:W3:Y:S01]  /*11c0*/  @!P2 LDG.E R12, desc[UR6][R12.64] ;  /* 0x000000060c0ca981 */ /* 0x000ee2000c1e1900 */
[----:B------:R-:W-:Y:S01]  /*11d0*/  @!P2 IMAD.WIDE R14, R15, 0x4, R4 ;  /* 0x000000040f0ea825 */ /* 0x000fe200078e0204 */
[----:B------:R-:W-:-:S03]  /*11e0*/  IADD3 R7, PT, PT, R7, 0x2, RZ ;  /* 0x0000000207077810 */ /* 0x000fc60007ffe0ff */
[----:B---3--:R-:W-:-:S05]  /*11f0*/  @!P2 FMUL R19, R12, R12 ;  /* 0x0000000c0c13a220 */ /* 0x008fca0000400000 */
[----:B------:R2:W-:Y:S02]  /*1200*/  @!P2 STG.E desc[UR6][R14.64], R19 ;  /* 0x000000130e00a986 */ /* 0x0005e4000c101906 */
.L_x_524:
[----:B------:R-:W-:Y:S05]  /*1210*/  @P0 EXIT ;  /* 0x000000000000094d */ /* 0x000fea0003800000 */
[----:B------:R-:W-:-:S04]  /*1220*/  LEA R7, R7, R0, 0x7 ;  /* 0x0000000007077211 */ /* 0x000fc800078e38ff */
[----:B------:R-:W-:-:S13]  /*1230*/  ISETP.GE.AND P0, PT, R7, R6, PT ;  /* 0x000000060700720c */ /* 0x000fda0003f06270 */
[----:B------:R-:W-:Y:S05]  /*1240*/  @P0 EXIT ;  /* 0x000000000000094d */ /* 0x000fea0003800000 */
[----:B------:R-:W-:-:S06]  /*1250*/  IMAD.WIDE R2, R7, 0x4, R2 ;  /* 0x0000000407027825 */ /* 0x000fcc00078e0202 */
[----:B------:R-:W3:Y:S01]  /*1260*/  LDG.E R2, desc[UR6][R2.64] ;  /* 0x0000000602027981 */ /* 0x000ee2000c1e1900 */
[----:B------:R-:W-:-:S04]  /*1270*/  IMAD.WIDE R4, R7, 0x4, R4 ;  /* 0x0000000407047825 */ /* 0x000fc800078e0204 */
[----:B---3--:R-:W-:-:S05]  /*1280*/  FMUL R7, R2, R2 ;  /* 0x0000000202077220 */ /* 0x008fca0000400000 */
[----:B------:R-:W-:Y:S01]  /*1290*/  STG.E desc[UR6][R4.64], R7 ;  /* 0x0000000704007986 */ /* 0x000fe2000c101906 */
[----:B------:R-:W-:Y:S05]  /*12a0*/  EXIT ;  /* 0x000000000000794d */ /* 0x000fea0003800000 */
.L_x_525:
        /* <DEDUP_REMOVED lines=13> */
.L_x_1393:


//--------------------- .text._ZN3cub18CUB_300001_SM_10006detail9transform16transform_kernelINS2_10policy_hubILb1EN4cuda3std3__45tupleIJN6thrust24THRUST_300001_SM_1000_NS6detail15normal_iteratorINSA_10device_ptrIfEEEEEEEE10policy1000El6minus5IfESF_JPfEEEvT0_iT1_T2_DpNS2_10kernel_argIT3_EE --------------------------
	.section	.text._ZN3cub18CUB_300001_SM_10006detail9transform16transform_kernelINS2_10policy_hubILb1EN4cuda3std3__45tupleIJN6thrust24THRUST_300001_SM_1000_NS6detail15normal_iteratorINSA_10device_ptrIfEEEEEEEE10policy1000El6minus5IfESF_JPfEEEvT0_iT1_T2_DpNS2_10kernel_argIT3_EE,"ax",@progbits
	.align	128
        .global         _ZN3cub18CUB_300001_SM_10006detail9transform16transform_kernelINS2_10policy_hubILb1EN4cuda3std3__45tupleIJN6thrust24THRUST_300001_SM_1000_NS6detail15normal_iteratorINSA_10device_ptrIfEEEEEEEE10policy1000El6minus5IfESF_JPfEEEvT0_iT1_T2_DpNS2_10kernel_argIT3_EE
        .type           _ZN3cub18CUB_300001_SM_10006detail9transform16transform_kernelINS2_10policy_hubILb1EN4cuda3std3__45tupleIJN6thrust24THRUST_300001_SM_1000_NS6detail15normal_iteratorINSA_10device_ptrIfEEEEEEEE10policy1000El6minus5IfESF_JPfEEEvT0_iT1_T2_DpNS2_10kernel_argIT3_EE,@function
        .size           _ZN3cub18CUB_300001_SM_10006detail9transform16transform_kernelINS2_10policy_hubILb1EN4cuda3std3__45tupleIJN6thrust24THRUST_300001_SM_1000_NS6detail15normal_iteratorINSA_10device_ptrIfEEEEEEEE10policy1000El6minus5IfESF_JPfEEEvT0_iT1_T2_DpNS2_10kernel_argIT3_EE,(.L_x_1394 - _ZN3cub18CUB_300001_SM_10006detail9transform16transform_kernelINS2_10policy_hubILb1EN4cuda3std3__45tupleIJN6thrust24THRUST_300001_SM_1000_NS6detail15normal_iteratorINSA_10device_ptrIfEEEEEEEE10policy1000El6minus5IfESF_JPfEEEvT0_iT1_T2_DpNS2_10kernel_argIT3_EE)
        .other          _ZN3cub18CUB_300001_SM_10006detail9transform16transform_kernelINS2_10policy_hubILb1EN4cuda3std3__45tupleIJN6thrust24THRUST_300001_SM_1000_NS6detail15normal_iteratorINSA_10device_ptrIfEEEEEEEE10policy1000El6minus5IfESF_JPfEEEvT0_iT1_T2_DpNS2_10kernel_argIT3_EE,@"STO_CUDA_ENTRY STV_DEFAULT"
_ZN3cub18CUB_300001_SM_10006detail9transform16transform_kernelINS2_10policy_hubILb1EN4cuda3std3__45tupleIJN6thrust24THRUST_300001_SM_1000_NS6detail15normal_iteratorINSA_10device_ptrIfEEEEEEEE10policy1000El6minus5IfESF_JPfEEEvT0_iT1_T2_DpNS2_10kernel_argIT3_EE:
.text._ZN3cub18CUB_300001_SM_10006detail9transform16transform_kernelINS2_10policy_hubILb1EN4cuda3std3__45tupleIJN6thrust24THRUST_300001_SM_1000_NS6detail15normal_iteratorINSA_10device_ptrIfEEEEEEEE10policy1000El6minus5IfESF_JPfEEEvT0_iT1_T2_DpNS2_10kernel_argIT3_EE:
        /* <DEDUP_REMOVED lines=24> */
.L_x_528:
[----:B------:R-:W-:Y:S01]  /*0180*/  IADD3 R11, PT, PT, R11, 0x4000, RZ ;  /* 0x000040000b0b7810 */ /* 0x000fe20007ffe0ff */
[----:B------:R0:W-:Y:S03]  /*0190*/  CCTL.E.PF2 [R8] ;  /* 0x000000000800798f */ /* 0x0001e60000800100 */
[----:B------:R-:W-:Y:S02]  /*01a0*/  ISETP.GE.AND P0, PT, R11, R4, PT ;  /* 0x000000040b00720c */ /* 0x000fe40003f06270 */
[----:B0-----:R-:W-:-:S05]  /*01b0*/  IADD3 R8, P1, PT, R8, 0x4000, RZ ;  /* 0x0000400008087810 */ /* 0x001fca0007f3e0ff */
[----:B------:R-:W-:-:S06]  /*01c0*/  IMAD.X R9, RZ, RZ, R9, P1 ;  /* 0x000000ffff097224 */ /* 0x000fcc00008e0609 */
[----:B------:R-:W-:Y:S05]  /*01d0*/  @!P0 BRA `(.L_x_528) ;  /* 0xfffffffc00e88947 */ /* 0x000fea000383ffff */
.L_x_527:
[----:B------:R-:W-:Y:S05]  /*01e0*/  BSYNC.RECONVERGENT B0 ;  /* 0x0000000000007941 */ /* 0x000fea0003800200 */
.L_x_526:
        /* <DEDUP_REMOVED lines=23> */
[----:B--2---:R-:W-:-:S05]  /*0360*/  @!P1 FADD R15, R8, -0.5 ;  /* 0xbf000000080f9421 */ /* 0x004fca0000000000 */
        /* <DEDUP_REMOVED lines=17> */
[----:B--2---:R-:W-:-:S05]  /*0480*/  @!P0 FADD R9, R14, -0.5 ;  /* 0xbf0000000e098421 */ /* 0x004fca0000000000 */
[----:B------:R0:W-:Y:S01]  /*0490*/  @!P0 STG.E desc[UR4][R12.64], R9 ;  /* 0x000000090c008986 */ /* 0x0001e2000c101904 */
[----:B------:R-:W-:Y:S01]  /*04a0*/  ISETP.NE.AND P0, PT, R8, 0x8, PT ;  /* 0x000000080800780c */ /* 0x000fe20003f05270 */
[----:B------:R-:W-:-:S12]  /*04b0*/  @P6 BRA `(.L_x_532) ;  /* 0x00000000000c6947 */ /* 0x000fd80003800000 */
[----:B------:R-:W0:Y:S02]  /*04c0*/  LDG.E R0, desc[UR4][R10.64+0x200] ;  /* 0x000200040a007981 */ /* 0x000e24000c1e1900 */
[----:B0-----:R-:W-:-:S05]  /*04d0*/  FADD R9, R0, -0.5 ;  /* 0xbf00000000097421 */ /* 0x001fca0000000000 */
[----:B------:R1:W-:Y:S02]  /*04e0*/  STG.E desc[UR4][R12.64+0x200], R9 ;  /* 0x000200090c007986 */ /* 0x0003e4000c101904 */
.L_x_532:
[----:B------:R-:W-:Y:S05]  /*04f0*/  BSYNC.RECONVERGENT B0 ;  /* 0x0000000000007941 */ /* 0x000fea0003800200 */
.L_x_531:
[----:B------:R-:W-:Y:S04]  /*0500*/  BSSY.RECONVERGENT B0, `(.L_x_533) ;  /* 0x0000005000007945 */ /* 0x000fe80003800200 */
[----:B------:R-:W-:Y:S05]  /*0510*/  @P5 BRA `(.L_x_534) ;  /* 0x00000000000c5947 */ /* 0x000fea0003800000 */
[----:B------:R-:W0:Y:S02]  /*0520*/  LDG.E R0, desc[UR4][R10.64+0x400] ;  /* 0x000400040a007981 */ /* 0x000e24000c1e1900 */
[----:B01----:R-:W-:-:S05]  /*0530*/  FADD R9, R0, -0.5 ;  /* 0xbf00000000097421 */ /* 0x003fca0000000000 */
[----:B------:R2:W-:Y:S02]  /*0540*/  STG.E desc[UR4][R12.64+0x400], R9 ;  /* 0x000400090c007986 */ /* 0x0005e4000c101904 */
.L_x_534:
[----:B------:R-:W-:Y:S05]  /*0550*/  BSYNC.RECONVERGENT B0 ;  /* 0x0000000000007941 */ /* 0x000fea0003800200 */
.L_x_533:
[----:B------:R-:W-:Y:S04]  /*0560*/  BSSY.RECONVERGENT B0, `(.L_x_535) ;  /* 0x0000005000007945 */ /* 0x000fe80003800200 */
[----:B------:R-:W-:Y:S05]  /*0570*/  @P4 BRA `(.L_x_536) ;  /* 0x00000000000c4947 */ /* 0x000fea0003800000 */
[----:B------:R-:W0:Y:S02]  /*0580*/  LDG.E R0, desc[UR4][R10.64+0x600] ;  /* 0x000600040a007981 */ /* 0x000e24000c1e1900 */
[----:B012---:R-:W-:-:S05]  /*0590*/  FADD R9, R0, -0.5 ;  /* 0xbf00000000097421 */ /* 0x007fca0000000000 */
[----:B------:R3:W-:Y:S02]  /*05a0*/  STG.E desc[UR4][R12.64+0x600], R9 ;  /* 0x000600090c007986 */ /* 0x0007e4000c101904 */
.L_x_536:
[----:B------:R-:W-:Y:S05]  /*05b0*/  BSYNC.RECONVERGENT B0 ;  /* 0x0000000000007941 */ /* 0x000fea0003800200 */
.L_x_535:
[----:B------:R-:W-:Y:S04]  /*05c0*/  BSSY.RECONVERGENT B0, `(.L_x_537) ;  /* 0x0000005000007945 */ /* 0x000fe80003800200 */
[----:B------:R-:W-:Y:S05]  /*05d0*/  @P3 BRA `(.L_x_538) ;  /* 0x00000000000c3947 */ /* 0x000fea0003800000 */
[----:B------:R-:W0:Y:S02]  /*05e0*/  LDG.E R0, desc[UR4][R10.64+0x800] ;  /* 0x000800040a007981 */ /* 0x000e24000c1e1900 */
[----:B0123--:R-:W-:-:S05]  /*05f0*/  FADD R9, R0, -0.5 ;  /* 0xbf00000000097421 */ /* 0x00ffca0000000000 */
[----:B------:R4:W-:Y:S02]  /*0600*/  STG.E desc[UR4][R12.64+0x800], R9 ;  /* 0x000800090c007986 */ /* 0x0009e4000c101904 */
.L_x_538:
[----:B------:R-:W-:Y:S05]  /*0610*/  BSYNC.RECONVERGENT B0 ;  /* 0x0000000000007941 */ /* 0x000fea0003800200 */
.L_x_537:
[----:B------:R-:W-:Y:S04]  /*0620*/  BSSY.RECONVERGENT B0, `(.L_x_539) ;  /* 0x0000005000007945 */ /* 0x000fe80003800200 */
[----:B------:R-:W-:Y:S05]  /*0630*/  @P2 BRA `(.L_x_540) ;  /* 0x00000000000c2947 */ /* 0x000fea0003800000 */
[----:B------:R-:W0:Y:S02]  /*0640*/  LDG.E R0, desc[UR4][R10.64+0xa00] ;  /* 0x000a00040a007981 */ /* 0x000e24000c1e1900 */
[----:B01234-:R-:W-:-:S05]  /*0650*/  FADD R9, R0, -0.5 ;  /* 0xbf00000000097421 */ /* 0x01ffca0000000000 */
[----:B------:R0:W-:Y:S02]  /*0660*/  STG.E desc[UR4][R12.64+0xa00], R9 ;  /* 0x000a00090c007986 */ /* 0x0001e4000c101904 */
.L_x_540:
[----:B------:R-:W-:Y:S05]  /*0670*/  BSYNC.RECONVERGENT B0 ;  /* 0x0000000000007941 */ /* 0x000fea0003800200 */
.L_x_539:
[----:B------:R-:W-:Y:S04]  /*0680*/  BSSY.RECONVERGENT B0, `(.L_x_541) ;  /* 0x0000005000007945 */ /* 0x000fe80003800200 */
[----:B------:R-:W-:Y:S05]  /*0690*/  @P1 BRA `(.L_x_542) ;  /* 0x00000000000c1947 */ /* 0x000fea0003800000 */
[----:B------:R-:W0:Y:S02]  /*06a0*/  LDG.E R10, desc[UR4][R10.64+0xc00] ;  /* 0x000c00040a0a7981 */ /* 0x000e24000c1e1900 */
[----:B01234-:R-:W-:-:S05]  /*06b0*/  FADD R9, R10, -0.5 ;  /* 0xbf0000000a097421 */ /* 0x01ffca0000000000 */
[----:B------:R0:W-:Y:S02]  /*06c0*/  STG.E desc[UR4][R12.64+0xc00], R9 ;  /* 0x000c00090c007986 */ /* 0x0001e4000c101904 */
.L_x_542:
[----:B------:R-:W-:Y:S05]  /*06d0*/  BSYNC.RECONVERGENT B0 ;  /* 0x0000000000007941 */ /* 0x000fea0003800200 */
.L_x_541:
[----:B------:R-:W-:Y:S05]  /*06e0*/  @!P0 BRA `(.L_x_530) ;  /* 0x0000000000cc8947 */ /* 0x000fea0003800000 */
[----:B------:R-:W-:-:S07]  /*06f0*/  IMAD.MOV.U32 R0, RZ, RZ, 0x8 ;  /* 0x00000008ff007424 */ /* 0x000fce00078e00ff */
.L_x_545:
        /* <DEDUP_REMOVED lines=9> */
[----:B------:R-:W-:Y:S04]  /*0790*/  @!P0 STG.E desc[UR4][R16.64], R25 ;  /* 0x0000001910008986 */ /* 0x000fe8000c101904 */
[----:B------:R-:W2:Y:S01]  /*07a0*/  @!P1 LDG.E R19, desc[UR4][R12.64] ;  /* 0x000000040c139981 */ /* 0x000ea2000c1e1900 */
[----:B------:R-:W-:-:S05]  /*07b0*/  VIADD R11, R9, 0x100 ;  /* 0x00000100090b7836 */ /* 0x000fca0000000000 */
[----:B------:R-:W-:Y:S01]  /*07c0*/  ISETP.GE.AND P0, PT, R11, R6, PT ;  /* 0x000000060b00720c */ /* 0x000fe20003f06270 */
[----:B------:R-:W-:-:S04]  /*07d0*/  IMAD.WIDE R10, R21, 0x4, R2 ;  /* 0x00000004150a7825 */ /* 0x000fc800078e0202 */
[----:B--2---:R-:W-:-:S05]  /*07e0*/  @!P1 FADD R19, R19, -0.5 ;  /* 0xbf00000013139421 */ /* 0x004fca0000000000 */
[----:B------:R0:W-:Y:S04]  /*07f0*/  @!P1 STG.E desc[UR4][R10.64], R19 ;  /* 0x000000130a009986 */ /* 0x0001e8000c101904 */
[----:B------:R-:W2:Y:S01]  /*0800*/  @!P0 LDG.E R14, desc[UR4][R12.64+0x200] ;  /* 0x000200040c0e8981 */ /* 0x000ea2000c1e1900 */
[----:B------:R-:W-:-:S04]  /*0810*/  IADD3 R15, PT, PT, R9, 0x180, RZ ;  /* 0x00000180090f7810 */ /* 0x000fc80007ffe0ff */
[----:B------:R-:W-:Y:S01]  /*0820*/  ISETP.GE.AND P1, PT, R15, R6, PT ;  /* 0x000000060f00720c */ /* 0x000fe20003f26270 */
[----:B--2---:R-:W-:-:S05]  /*0830*/  @!P0 FADD R23, R14, -0.5 ;  /* 0xbf0000000e178421 */ /* 0x004fca0000000000 */
[----:B------:R1:W-:Y:S07]  /*0840*/  @!P0 STG.E desc[UR4][R10.64+0x200], R23 ;  /* 0x000200170a008986 */ /* 0x0003ee000c101904 */
[----:B------:R-:W2:Y:S01]  /*0850*/  @!P1 LDG.E R14, desc[UR4][R12.64+0x400] ;  /* 0x000400040c0e9981 */ /* 0x000ea2000c1e1900 */
[----:B------:R-:W-:-:S04]  /*0860*/  IADD3 R15, PT, PT, R9, 0x200, RZ ;  /* 0x00000200090f7810 */ /* 0x000fc80007ffe0ff */
[----:B------:R-:W-:Y:S01]  /*0870*/  ISETP.GE.AND P0, PT, R15, R6, PT ;  /* 0x000000060f00720c */ /* 0x000fe20003f06270 */
[----:B------:R-:W-:Y:S02]  /*0880*/  VIADD R15, R9, 0x280 ;  /* 0x00000280090f7836 */ /* 0x000fe40000000000 */
[----:B--2---:R-:W-:-:S05]  /*0890*/  @!P1 FADD R21, R14, -0.5 ;  /* 0xbf0000000e159421 */ /* 0x004fca0000000000 */
[----:B------:R1:W-:Y:S05]  /*08a0*/  @!P1 STG.E desc[UR4][R10.64+0x400], R21 ;  /* 0x000400150a009986 */ /* 0x0003ea000c101904 */
[----:B------:R-:W0:Y:S01]  /*08b0*/  @!P0 LDG.E R14, desc[UR4][R12.64+0x600] ;  /* 0x000600040c0e8981 */ /* 0x000e22000c1e1900 */
[----:B------:R-:W-:Y:S02]  /*08c0*/  ISETP.GE.AND P1, PT, R15, R6, PT ;  /* 0x000000060f00720c */ /* 0x000fe40003f26270 */
[----:B------:R-:W-:Y:S01]  /*08d0*/  IADD3 R15, PT, PT, R9, 0x300, RZ ;  /* 0x00000300090f7810 */ /* 0x000fe20007ffe0ff */
[----:B0-----:R-:W-:-:S05]  /*08e0*/  @!P0 FADD R19, R14, -0.5 ;  /* 0xbf0000000e138421 */ /* 0x001fca0000000000 */
[----:B------:R1:W-:Y:S05]  /*08f0*/  @!P0 STG.E desc[UR4][R10.64+0x600], R19 ;  /* 0x000600130a008986 */ /* 0x0003ea000c101904 */
[----:B------:R-:W2:Y:S01]  /*0900*/  @!P1 LDG.E R14, desc[UR4][R12.64+0x800] ;  /* 0x000800040c0e9981 */ /* 0x000ea2000c1e1900 */
[----:B------:R-:W-:Y:S01]  /*0910*/  ISETP.GE.AND P0, PT, R15, R6, PT ;  /* 0x000000060f00720c */ /* 0x000fe20003f06270 */
[----:B--2---:R-:W-:-:S05]  /*0920*/  @!P1 FADD R17, R14, -0.5 ;  /* 0xbf0000000e119421 */ /* 0x004fca0000000000 */
[----:B------:R1:W-:Y:S07]  /*0930*/  @!P1 STG.E desc[UR4][R10.64+0x800], R17 ;  /* 0x000800110a009986 */ /* 0x0003ee000c101904 */
[----:B------:R-:W2:Y:S01]  /*0940*/  @!P0 LDG.E R14, desc[UR4][R12.64+0xa00] ;  /* 0x000a00040c0e8981 */ /* 0x000ea2000c1e1900 */
[----:B------:R-:W-:Y:S01]  /*0950*/  IADD3 R9, PT, PT, R9, 0x380, RZ ;  /* 0x0000038009097810 */ /* 0x000fe20007ffe0ff */
[----:B------:R-:W-:Y:S01]  /*0960*/  VIADD R0, R0, 0x8 ;  /* 0x0000000800007836 */ /* 0x000fe20000000000 */
[----:B------:R-:W-:Y:S04]  /*0970*/  BSSY.RECONVERGENT B0, `(.L_x_543) ;  /* 0x0000009000007945 */ /* 0x000fe80003800200 */
[----:B------:R-:W-:Y:S01]  /*0980*/  ISETP.NE.AND P1, PT, R0, R8, PT ;  /* 0x000000080000720c */ /* 0x000fe20003f25270 */
[----:B--2---:R-:W-:-:S05]  /*0990*/  @!P0 FADD R15, R14, -0.5 ;  /* 0xbf0000000e0f8421 */ /* 0x004fca0000000000 */
[----:B------:R1:W-:Y:S01]  /*09a0*/  @!P0 STG.E desc[UR4][R10.64+0xa00], R15 ;  /* 0x000a000f0a008986 */ /* 0x0003e2000c101904 */
[----:B------:R-:W-:-:S13]  /*09b0*/  ISETP.GE.AND P0, PT, R9, R6, PT ;  /* 0x000000060900720c */ /* 0x000fda0003f06270 */
[----:B-1----:R-:W-:Y:S05]  /*09c0*/  @P0 BRA `(.L_x_544) ;  /* 0x00000000000c0947 */ /* 0x002fea0003800000 */
[----:B------:R-:W2:Y:S02]  /*09d0*/  LDG.E R12, desc[UR4][R12.64+0xc00] ;  /* 0x000c00040c0c7981 */ /* 0x000ea4000c1e1900 */
[----:B--2---:R-:W-:-:S05]  /*09e0*/  FADD R9, R12, -0.5 ;  /* 0xbf0000000c097421 */ /* 0x004fca0000000000 */
[----:B------:R0:W-:Y:S02]  /*09f0*/  STG.E desc[UR4][R10.64+0xc00], R9 ;  /* 0x000c00090a007986 */ /* 0x0001e4000c101904 */
.L_x_544:
[----:B------:R-:W-:Y:S05]  /*0a00*/  BSYNC.RECONVERGENT B0 ;  /* 0x0000000000007941 */ /* 0x000fea0003800200 */
.L_x_543:
[----:B------:R-:W-:Y:S05]  /*0a10*/  @P1 BRA `(.L_x_545) ;  /* 0xfffffffc00381947 */ /* 0x000fea000383ffff */
.L_x_530:
        /* <DEDUP_REMOVED lines=15> */
[----:B-----5:R-:W-:-:S05]  /*0b10*/  @!P0 FADD R9, R10, -0.5 ;  /* 0xbf0000000a098421 */ /* 0x020fca0000000000 */
[----:B------:R0:W-:Y:S04]  /*0b20*/  @!P0 STG.E desc[UR4][R12.64], R9 ;  /* 0x000000090c008986 */ /* 0x0001e8000c101904 */
[----:B------:R-:W2:Y:S01]  /*0b30*/  @!P1 LDG.E R14, desc[UR4][R14.64] ;  /* 0x000000040e0e9981 */ /* 0x000ea2000c1e1900 */
[----:B------:R-:W-:Y:S02]  /*0b40*/  VIADD R23, R19, 0x100 ;  /* 0x0000010013177836 */ /* 0x000fe40000000000 */
[----:B------:R-:W-:-:S03]  /*0b50*/  @!P1 IMAD.WIDE R16, R17, 0x4, R2 ;  /* 0x0000000411109825 */ /* 0x000fc600078e0202 */
[----:B------:R-:W-:-:S13]  /*0b60*/  ISETP.GE.AND P0, PT, R23, R6, PT ;  /* 0x000000061700720c */ /* 0x000fda0003f06270 */
[----:B------:R-:W-:-:S04]  /*0b70*/  @!P0 IMAD.WIDE R10, R23, 0x4, R4 ;  /* 0x00000004170a8825 */ /* 0x000fc800078e0204 */
[----:B--2---:R-:W-:-:S05]  /*0b80*/  @!P1 FADD R21, R14, -0.5 ;  /* 0xbf0000000e159421 */ /* 0x004fca0000000000 */
[----:B------:R1:W-:Y:S04]  /*0b90*/  @!P1 STG.E desc[UR4][R16.64], R21 ;  /* 0x0000001510009986 */ /* 0x0003e8000c101904 */
[----:B------:R-:W2:Y:S01]  /*0ba0*/  @!P0 LDG.E R10, desc[UR4][R10.64] ;  /* 0x000000040a0a8981 */ /* 0x000ea2000c1e1900 */
[----:B------:R-:W-:Y:S01]  /*0bb0*/  IADD3 R19, PT, PT, R19, 0x180, RZ ;  /* 0x0000018013137810 */ /* 0x000fe20007ffe0ff */
[----:B0-----:R-:W-:-:S03]  /*0bc0*/  @!P0 IMAD.WIDE R12, R23, 0x4, R2 ;  /* 0x00000004170c8825 */ /* 0x001fc600078e0202 */
[----:B------:R-:W-:-:S13]  /*0bd0*/  ISETP.GE.AND P1, PT, R19, R6, PT ;  /* 0x000000061300720c */ /* 0x000fda0003f26270 */
[----:B------:R-:W-:-:S04]  /*0be0*/  @!P1 IMAD.WIDE R14, R19, 0x4, R4 ;  /* 0x00000004130e9825 */ /* 0x000fc800078e0204 */
[----:B--2---:R-:W-:-:S05]  /*0bf0*/  @!P0 FADD R9, R10, -0.5 ;  /* 0xbf0000000a098421 */ /* 0x004fca0000000000 */
[----:B------:R1:W-:Y:S04]  /*0c00*/  @!P0 STG.E desc[UR4][R12.64], R9 ;  /* 0x000000090c008986 */ /* 0x0003e8000c101904 */
[----:B------:R-:W2:Y:S01]  /*0c10*/  @!P1 LDG.E R14, desc[UR4][R14.64] ;  /* 0x000000040e0e9981 */ /* 0x000ea2000c1e1900 */
[----:B------:R-:W-:Y:S01]  /*0c20*/  @!P1 IMAD.WIDE R18, R19, 0x4, R2 ;  /* 0x0000000413129825 */ /* 0x000fe200078e0202 */
[----:B------:R-:W-:-:S03]  /*0c30*/  IADD3 R8, PT, PT, R8, 0x4, RZ ;  /* 0x0000000408087810 */ /* 0x000fc60007ffe0ff */
[----:B--2---:R-:W-:-:S05]  /*0c40*/  @!P1 FADD R23, R14, -0.5 ;  /* 0xbf0000000e179421 */ /* 0x004fca0000000000 */
[----:B------:R1:W-:Y:S02]  /*0c50*/  @!P1 STG.E desc[UR4][R18.64], R23 ;  /* 0x0000001712009986 */ /* 0x0003e4000c101904 */
.L_x_546:
        /* <DEDUP_REMOVED lines=20> */
.L_x_547:
[----:B------:R-:W-:Y:S05]  /*0da0*/  @P2 EXIT ;  /* 0x000000000000294d */ /* 0x000fea0003800000 */
[----:B------:R-:W-:-:S05]  /*0db0*/  IMAD R7, R8, 0x80, R7 ;  /* 0x0000008008077824 */ /* 0x000fca00078e0207 */
[----:B------:R-:W-:-:S13]  /*0dc0*/  ISETP.GE.AND P0, PT, R7, R6, PT ;  /* 0x000000060700720c */ /* 0x000fda0003f06270 */
[----:B------:R-:W-:Y:S05]  /*0dd0*/  @P0 EXIT ;  /* 0x000000000000094d */ /* 0x000fea0003800000 */
[----:B------:R-:W-:-:S06]  /*0de0*/  IMAD.WIDE R4, R7, 0x4, R4 ;  /* 0x0000000407047825 */ /* 0x000fcc00078e0204 */
[----:B------:R-:W5:Y:S01]  /*0df0*/  LDG.E R4, desc[UR4][R4.64] ;  /* 0x0000000404047981 */ /* 0x000f62000c1e1900 */
[----:B------:R-:W-:-:S04]  /*0e00*/  IMAD.WIDE R2, R7, 0x4, R2 ;  /* 0x0000000407027825 */ /* 0x000fc800078e0202 */
[----:B-----5:R-:W-:-:S05]  /*0e10*/  FADD R7, R4, -0.5 ;  /* 0xbf00000004077421 */ /* 0x020fca0000000000 */
[----:B------:R-:W-:Y:S01]  /*0e20*/  STG.E desc[UR4][R2.64], R7 ;  /* 0x0000000702007986 */ /* 0x000fe2000c101904 */
[----:B------:R-:W-:Y:S05]  /*0e30*/  EXIT ;  /* 0x000000000000794d */ /* 0x000fea0003800000 */
.L_x_529:
        /* <DEDUP_REMOVED lines=12> */
.L_x_549:
[----:B------:R-:W-:-:S04]  /*0f00*/  IADD3 R10, P1, PT, R13, R4, RZ ;  /* 0x000000040d0a7210 */ /* 0x000fc80007f3e0ff */
[----:B0-----:R-:W-:-:S05]  /*0f10*/  IADD3.X R11, PT, PT, R15, R5, RZ, P1, !PT ;  /* 0x000000050f0b7210 */ /* 0x001fca0000ffe4ff */
[----:B------:R-:W2:Y:S01]  /*0f20*/  LDG.E R16, desc[UR4][R10.64+-0x1000] ;  /* 0xfff000040a107981 */ /* 0x000ea2000c1e1900 */
[----:B------:R-:W-:-:S04]  /*0f30*/  IADD3 R8, P1, PT, R13, R2, RZ ;  /* 0x000000020d087210 */ /* 0x000fc80007f3e0ff */
[----:B------:R-:W-:Y:S01]  /*0f40*/  IADD3.X R9, PT, PT, R15, R3, RZ, P1, !PT ;  /* 0x000000030f097210 */ /* 0x000fe20000ffe4ff */
[----:B--2---:R-:W-:-:S05]  /*0f50*/  FADD R17, R16, -0.5 ;  /* 0xbf00000010117421 */ /* 0x004fca0000000000 */
[----:B------:R0:W-:Y:S04]  /*0f60*/  STG.E desc[UR4][R8.64+-0x1000], R17 ;  /* 0xfff0001108007986 */ /* 0x0001e8000c101904 */
[----:B------:R-:W2:Y:S02]  /*0f70*/  LDG.E R16, desc[UR4][R10.64+-0xe00] ;  /* 0xfff200040a107981 */ /* 0x000ea4000c1e1900 */
[----:B--2---:R-:W-:-:S05]  /*0f80*/  FADD R19, R16, -0.5 ;  /* 0xbf00000010137421 */ /* 0x004fca0000000000 */
[----:B------:R-:W-:Y:S04]  /*0f90*/  STG.E desc[UR4][R8.64+-0xe00], R19 ;  /* 0xfff2001308007986 */ /* 0x000fe8000c101904 */
[----:B------:R-:W2:Y:S02]  /*0fa0*/  LDG.E R16, desc[UR4][R10.64+-0xc00] ;  /* 0xfff400040a107981 */ /* 0x000ea4000c1e1900 */
[----:B--2---:R-:W-:-:S05]  /*0fb0*/  FADD R21, R16, -0.5 ;  /* 0xbf00000010157421 */ /* 0x004fca0000000000 */
[----:B------:R1:W-:Y:S04]  /*0fc0*/  STG.E desc[UR4][R8.64+-0xc00], R21 ;  /* 0xfff4001508007986 */ /* 0x0003e8000c101904 */
[----:B------:R-:W2:Y:S02]  /*0fd0*/  LDG.E R16, desc[UR4][R10.64+-0xa00] ;  /* 0xfff600040a107981 */ /* 0x000ea4000c1e1900 */
[----:B--2---:R-:W-:-:S05]  /*0fe0*/  FADD R23, R16, -0.5 ;  /* 0xbf00000010177421 */ /* 0x004fca0000000000 */
[----:B------:R2:W-:Y:S04]  /*0ff0*/  STG.E desc[UR4][R8.64+-0xa00], R23 ;  /* 0xfff6001708007986 */ /* 0x0005e8000c101904 */
[----:B------:R-:W0:Y:S02]  /*1000*/  LDG.E R16, desc[UR4][R10.64+-0x800] ;  /* 0xfff800040a107981 */ /* 0x000e24000c1e1900 */
[----:B0-----:R-:W-:-:S05]  /*1010*/  FADD R17, R16, -0.5 ;  /* 0xbf00000010117421 */ /* 0x001fca0000000000 */
[----:B------:R0:W-:Y:S04]  /*1020*/  STG.E desc[UR4][R8.64+-0x800], R17 ;  /* 0xfff8001108007986 */ /* 0x0001e8000c101904 */
[----:B------:R-:W3:Y:S02]  /*1030*/  LDG.E R16, desc[UR4][R10.64+-0x600] ;  /* 0xfffa00040a107981 */ /* 0x000ee4000c1e1900 */
[----:B---3--:R-:W-:-:S05]  /*1040*/  FADD R25, R16, -0.5 ;  /* 0xbf00000010197421 */ /* 0x008fca0000000000 */
[----:B------:R3:W-:Y:S04]  /*1050*/  STG.E desc[UR4][R8.64+-0x600], R25 ;  /* 0xfffa001908007986 */ /* 0x0007e8000c101904 */
[----:B------:R-:W1:Y:S02]  /*1060*/  LDG.E R16, desc[UR4][R10.64+-0x400] ;  /* 0xfffc00040a107981 */ /* 0x000e64000c1e1900 */
[----:B-1----:R-:W-:-:S05]  /*1070*/  FADD R21, R16, -0.5 ;  /* 0xbf00000010157421 */ /* 0x002fca0000000000 */
[----:B------:R1:W-:Y:S04]  /*1080*/  STG.E desc[UR4][R8.64+-0x400], R21 ;  /* 0xfffc001508007986 */ /* 0x0003e8000c101904 */
[----:B------:R-:W2:Y:S01]  /*1090*/  LDG.E R16, desc[UR4][R10.64+-0x200] ;  /* 0xfffe00040a107981 */ /* 0x000ea2000c1e1900 */
[----:B------:R-:W-:Y:S01]  /*10a0*/  MOV R19, 0x0 ;  /* 0x0000000000137802 */ /* 0x000fe20000000f00 */
[----:B------:R-:W-:Y:S02]  /*10b0*/  IMAD.MOV.U32 R18, RZ, RZ, 0x600 ;  /* 0x00000600ff127424 */ /* 0x000fe400078e00ff */
[----:B--2---:R-:W-:-:S05]  /*10c0*/  FADD R23, R16, -0.5 ;  /* 0xbf00000010177421 */ /* 0x004fca0000000000 */
[----:B------:R2:W-:Y:S04]  /*10d0*/  STG.E desc[UR4][R8.64+-0x200], R23 ;  /* 0xfffe001708007986 */ /* 0x0005e8000c101904 */
[----:B------:R-:W3:Y:S01]  /*10e0*/  LDG.E R22, desc[UR4][R10.64] ;  /* 0x000000040a167981 */ /* 0x000ee2000c1e1900 */
[----:B------:R-:W-:-:S03]  /*10f0*/  IMAD.WIDE R18, R12, 0x4, R18 ;  /* 0x000000040c127825 */ /* 0x000fc600078e0212 */
[----:B------:R-:W-:-:S04]  /*1100*/  IADD3 R16, P1, PT, R18, R4, RZ ;  /* 0x0000000412107210 */ /* 0x000fc80007f3e0ff */
[----:B0-----:R-:W-:Y:S01]  /*1110*/  IADD3.X R17, PT, PT, R19, R5, RZ, P1, !PT ;  /* 0x0000000513117210 */ /* 0x001fe20000ffe4ff */
[----:B---3--:R-:W-:-:S05]  /*1120*/  FADD R25, R22, -0.5 ;  /* 0xbf00000016197421 */ /* 0x008fca0000000000 */
[----:B------:R0:W-:Y:S04]  /*1130*/  STG.E desc[UR4][R8.64], R25 ;  /* 0x0000001908007986 */ /* 0x0001e8000c101904 */
[----:B-1----:R-:W3:Y:S01]  /*1140*/  LDG.E R21, desc[UR4][R16.64+-0x600] ;  /* 0xfffa000410157981 */ /* 0x002ee2000c1e1900 */
[----:B------:R-:W-:-:S05]  /*1150*/  IADD3 R18, P1, PT, R18, R2, RZ ;  /* 0x0000000212127210 */ /* 0x000fca0007f3e0ff */
[----:B------:R-:W-:Y:S02]  /*1160*/  IMAD.X R19, R19, 0x1, R3, P1 ;  /* 0x0000000113137824 */ /* 0x000fe400008e0603 */
[----:B---3--:R-:W-:-:S05]  /*1170*/  FADD R21, R21, -0.5 ;  /* 0xbf00000015157421 */ /* 0x008fca0000000000 */
[----:B------:R1:W-:Y:S04]  /*1180*/  STG.E desc[UR4][R18.64+-0x600], R21 ;  /* 0xfffa001512007986 */ /* 0x0003e8000c101904 */
[----:B------:R-:W3:Y:S02]  /*1190*/  LDG.E R10, desc[UR4][R16.64+-0x400] ;  /* 0xfffc0004100a7981 */ /* 0x000ee4000c1e1900 */
[----:B---3--:R-:W-:-:S05]  /*11a0*/  FADD R11, R10, -0.5 ;  /* 0xbf0000000a0b7421 */ /* 0x008fca0000000000 */
[----:B------:R3:W-:Y:S04]  /*11b0*/  STG.E desc[UR4][R18.64+-0x400], R11 ;  /* 0xfffc000b12007986 */ /* 0x0007e8000c101904 */
[----:B------:R-:W2:Y:S02]  /*11c0*/  LDG.E R10, desc[UR4][R16.64+-0x200] ;  /* 0xfffe0004100a7981 */ /* 0x000ea4000c1e1900 */
[----:B--2---:R-:W-:-:S05]  /*11d0*/  FADD R23, R10, -0.5 ;  /* 0xbf0000000a177421 */ /* 0x004fca0000000000 */
[----:B------:R2:W-:Y:S04]  /*11e0*/  STG.E desc[UR4][R18.64+-0x200], R23 ;  /* 0xfffe001712007986 */ /* 0x0005e8000c101904 */
[----:B0-----:R-:W4:Y:S02]  /*11f0*/  LDG.E R8, desc[UR4][R16.64] ;  /* 0x0000000410087981 */ /* 0x001f24000c1e1900 */
[----:B----4-:R-:W-:-:S05]  /*1200*/  FADD R9, R8, -0.5 ;  /* 0xbf00000008097421 */ /* 0x010fca0000000000 */
[----:B------:R0:W-:Y:S04]  /*1210*/  STG.E desc[UR4][R18.64], R9 ;  /* 0x0000000912007986 */ /* 0x0001e8000c101904 */
[----:B------:R-:W1:Y:S02]  /*1220*/  LDG.E R8, desc[UR4][R16.64+0x200] ;  /* 0x0002000410087981 */ /* 0x000e64000c1e1900 */
[----:B-1----:R-:W-:-:S05]  /*1230*/  FADD R21, R8, -0.5 ;  /* 0xbf00000008157421 */ /* 0x002fca0000000000 */
[----:B------:R0:W-:Y:S04]  /*1240*/  STG.E desc[UR4][R18.64+0x200], R21 ;  /* 0x0002001512007986 */ /* 0x0001e8000c101904 */
[----:B------:R-:W3:Y:S02]  /*1250*/  LDG.E R8, desc[UR4][R16.64+0x400] ;  /* 0x0004000410087981 */ /* 0x000ee4000c1e1900 */
[----:B---3--:R-:W-:-:S05]  /*1260*/  FADD R11, R8, -0.5 ;  /* 0xbf000000080b7421 */ /* 0x008fca0000000000 */
[----:B------:R0:W-:Y:S04]  /*1270*/  STG.E desc[UR4][R18.64+0x400], R11 ;  /* 0x0004000b12007986 */ /* 0x0001e8000c101904 */
[----:B------:R-:W2:Y:S01]  /*1280*/  LDG.E R8, desc[UR4][R16.64+0x600] ;  /* 0x0006000410087981 */ /* 0x000ea2000c1e1900 */
[----:B------:R-:W-:Y:S01]  /*1290*/  IADD3 R14, PT, PT, R14, 0x10, RZ ;  /* 0x000000100e0e7810 */ /* 0x000fe20007ffe0ff */
[----:B------:R-:W-:Y:S01]  /*12a0*/  VIADD R12, R12, 0x800 ;  /* 0x000008000c0c7836 */ /* 0x000fe20000000000 */
[----:B------:R-:W-:Y:S02]  /*12b0*/  IADD3 R13, P2, PT, R13, 0x2000, RZ ;  /* 0x000020000d0d7810 */ /* 0x000fe40007f5e0ff */
[----:B------:R-:W-:Y:S02]  /*12c0*/  ISETP.NE.AND P1, PT, R14, RZ, PT ;  /* 0x000000ff0e00720c */ /* 0x000fe40003f25270 */
[----:B------:R-:W-:Y:S01]  /*12d0*/  IADD3.X R15, PT, PT, RZ, R15, RZ, P2, !PT ;  /* 0x0000000fff0f7210 */ /* 0x000fe200017fe4ff */
[----:B--2---:R-:W-:-:S05]  /*12e0*/  FADD R23, R8, -0.5 ;  /* 0xbf00000008177421 */ /* 0x004fca0000000000 */
[----:B------:R0:W-:Y:S05]  /*12f0*/  STG.E desc[UR4][R18.64+0x600], R23 ;  /* 0x0006001712007986 */ /* 0x0001ea000c101904 */
[----:B------:R-:W-:Y:S05]  /*1300*/  @P1 BRA `(.L_x_549) ;  /* 0xfffffff800fc1947 */ /* 0x000fea000383ffff */
.L_x_548:
        /* <DEDUP_REMOVED lines=9> */
[----:B--2---:R-:W-:-:S05]  /*13a0*/  FADD R13, R12, -0.5 ;  /* 0xbf0000000c0d7421 */ /* 0x004fca0000000000 */
[----:B------:R0:W-:Y:S04]  /*13b0*/  STG.E desc[UR4][R10.64], R13 ;  /* 0x0000000d0a007986 */ /* 0x0001e8000c101904 */
[----:B------:R-:W2:Y:S02]  /*13c0*/  LDG.E R12, desc[UR4][R8.64+0x200] ;  /* 0x00020004080c7981 */ /* 0x000ea4000c1e1900 */
[----:B--2---:R-:W-:-:S05]  /*13d0*/  FADD R15, R12, -0.5 ;  /* 0xbf0000000c0f7421 */ /* 0x004fca0000000000 */
[----:B------:R1:W-:Y:S04]  /*13e0*/  STG.E desc[UR4][R10.64+0x200], R15 ;  /* 0x0002000f0a007986 */ /* 0x0003e8000c101904 */
[----:B------:R-:W2:Y:S02]  /*13f0*/  LDG.E R12, desc[UR4][R8.64+0x400] ;  /* 0x00040004080c7981 */ /* 0x000ea4000c1e1900 */
[----:B--2---:R-:W-:-:S05]  /*1400*/  FADD R17, R12, -0.5 ;  /* 0xbf0000000c117421 */ /* 0x004fca0000000000 */
[----:B------:R2:W-:Y:S04]  /*1410*/  STG.E desc[UR4][R10.64+0x400], R17 ;  /* 0x000400110a007986 */ /* 0x0005e8000c101904 */
[----:B------:R-:W3:Y:S02]  /*1420*/  LDG.E R12, desc[UR4][R8.64+0x600] ;  /* 0x00060004080c7981 */ /* 0x000ee4000c1e1900 */
[----:B---3--:R-:W-:-:S05]  /*1430*/  FADD R19, R12, -0.5 ;  /* 0xbf0000000c137421 */ /* 0x008fca0000000000 */
[----:B------:R3:W-:Y:S04]  /*1440*/  STG.E desc[UR4][R10.64+0x600], R19 ;  /* 0x000600130a007986 */ /* 0x0007e8000c101904 */
[----:B------:R-:W0:Y:S02]  /*1450*/  LDG.E R12, desc[UR4][R8.64+0x800] ;  /* 0x00080004080c7981 */ /* 0x000e24000c1e1900 */
[----:B0-----:R-:W-:-:S05]  /*1460*/  FADD R13, R12, -0.5 ;  /* 0xbf0000000c0d7421 */ /* 0x001fca0000000000 */
[----:B------:R4:W-:Y:S04]  /*1470*/  STG.E desc[UR4][R10.64+0x800], R13 ;  /* 0x0008000d0a007986 */ /* 0x0009e8000c101904 */
[----:B------:R-:W1:Y:S02]  /*1480*/  LDG.E R12, desc[UR4][R8.64+0xa00] ;  /* 0x000a0004080c7981 */ /* 0x000e64000c1e1900 */
[----:B-1----:R-:W-:-:S05]  /*1490*/  FADD R15, R12, -0.5 ;  /* 0xbf0000000c0f7421 */ /* 0x002fca0000000000 */
[----:B------:R4:W-:Y:S04]  /*14a0*/  STG.E desc[UR4][R10.64+0xa00], R15 ;  /* 0x000a000f0a007986 */ /* 0x0009e8000c101904 */
[----:B------:R-:W2:Y:S02]  /*14b0*/  LDG.E R12, desc[UR4][R8.64+0xc00] ;  /* 0x000c0004080c7981 */ /* 0x000ea4000c1e1900 */
[----:B--2---:R-:W-:-:S05]  /*14c0*/  FADD R17, R12, -0.5 ;  /* 0xbf0000000c117421 */ /* 0x004fca0000000000 */
[----:B------:R4:W-:Y:S04]  /*14d0*/  STG.E desc[UR4][R10.64+0xc00], R17 ;  /* 0x000c00110a007986 */ /* 0x0009e8000c101904 */
[----:B------:R-:W3:Y:S01]  /*14e0*/  LDG.E R12, desc[UR4][R8.64+0xe00] ;  /* 0x000e0004080c7981 */ /* 0x000ee2000c1e1900 */
[----:B------:R-:W-:Y:S01]  /*14f0*/  IADD3 R6, PT, PT, R6, 0x8, RZ ;  /* 0x0000000806067810 */ /* 0x000fe20007ffe0ff */
[----:B---3--:R-:W-:-:S05]  /*1500*/  FADD R19, R12, -0.5 ;  /* 0xbf0000000c137421 */ /* 0x008fca0000000000 */
[----:B------:R4:W-:Y:S02]  /*1510*/  STG.E desc[UR4][R10.64+0xe00], R19 ;  /* 0x000e00130a007986 */ /* 0x0009e4000c101904 */
.L_x_550:
        /* <DEDUP_REMOVED lines=17> */
[----:B------:R-:W2:Y:S01]  /*1630*/  LDG.E R0, desc[UR4][R10.64+0x600] ;  /* 0x000600040a007981 */ /* 0x000ea2000c1e1900 */
[----:B------:R-:W-:Y:S01]  /*1640*/  IADD3 R6, PT, PT, R6, 0x4, RZ ;  /* 0x0000000406067810 */ /* 0x000fe20007ffe0ff */
[----:B--2---:R-:W-:-:S05]  /*1650*/  FADD R19, R0, -0.5 ;  /* 0xbf00000000137421 */ /* 0x004fca0000000000 */
[----:B------:R1:W-:Y:S02]  /*1660*/  STG.E desc[UR4][R8.64+0x600], R19 ;  /* 0x0006001308007986 */ /* 0x0003e4000c101904 */
.L_x_551:
[----:B------:R-:W-:Y:S05]  /*1670*/  @!P1 EXIT ;  /* 0x000000000000994d */ /* 0x000fea0003800000 */
[----:B0---4-:R-:W-:Y:S01]  /*1680*/  LEA R11, R6, R7, 0x7 ;  /* 0x00000007060b7211 */ /* 0x011fe200078e38ff */
[----:B------:R-:W-:-:S07]  /*1690*/  IMAD.MOV R0, RZ, RZ, -R12 ;  /* 0x000000ffff007224 */ /* 0x000fce00078e0a0c */
.L_x_552:
[----:B-1----:R-:W-:-:S06]  /*16a0*/  IMAD.WIDE R8, R11, 0x4, R4 ;  /* 0x000000040b087825 */ /* 0x002fcc00078e0204 */
[----:B------:R-:W2:Y:S01]  /*16b0*/  LDG.E R8, desc[UR4][R8.64] ;  /* 0x0000000408087981 */ /* 0x000ea2000c1e1900 */
[----:B------:R-:W-:Y:S01]  /*16c0*/  IADD3 R0, PT, PT, R0, 0x1, RZ ;  /* 0x0000000100007810 */ /* 0x000fe20007ffe0ff */
[----:B0-----:R-:W-:-:S03]  /*16d0*/  IMAD.WIDE R6, R11, 0x4, R2 ;  /* 0x000000040b067825 */ /* 0x001fc600078e0202 */
[----:B------:R-:W-:Y:S01]  /*16e0*/  ISETP.NE.AND P0, PT, R0, RZ, PT ;  /* 0x000000ff0000720c */ /* 0x000fe20003f05270 */
[----:B--2---:R-:W-:-:S05]  /*16f0*/  FADD R13, R8, -0.5 ;  /* 0xbf000000080d7421 */ /* 0x004fca0000000000 */
[----:B------:R0:W-:Y:S07]  /*1700*/  STG.E desc[UR4][R6.64], R13 ;  /* 0x0000000d06007986 */ /* 0x0001ee000c101904 */
[----:B------:R-:W-:Y:S05]  /*1710*/  @!P0 EXIT ;  /* 0x000000000000894d */ /* 0x000fea0003800000 */
[----:B------:R-:W-:Y:S01]  /*1720*/  IADD3 R11, PT, PT, R11, 0x80, RZ ;  /* 0x000000800b0b7810 */ /* 0x000fe20007ffe0ff */
[----:B------:R-:W-:Y:S06]  /*1730*/  BRA `(.L_x_552) ;  /* 0xfffffffc00d87947 */ /* 0x000fec000383ffff */
.L_x_553:
        /* <DEDUP_REMOVED lines=12> */
.L_x_1394:


//--------------------- .text._ZN3cub18CUB_300001_SM_10006detail9transform16transform_kernelINS2_10policy_hubILb1EN4cuda3std3__45tupleIJN6thrust24THRUST_300001_SM_1000_NS6detail15normal_iteratorINSA_10device_ptrIfEEEEEEEE10policy1000Ei6minus5IfESF_JPfEEEvT0_iT1_T2_DpNS2_10kernel_argIT3_EE --------------------------
	.section	.text._ZN3cub18CUB_300001_SM_10006detail9transform16transform_kernelINS2_10policy_hubILb1EN4cuda3std3__45tupleIJN6thrust24THRUST_300001_SM_1000_NS6detail15normal_iteratorINSA_10device_ptrIfEEEEEEEE10policy1000Ei6minus5IfESF_JPfEEEvT0_iT1_T2_DpNS2_10kernel_argIT3_EE,"ax",@progbits
	.align	128
        .global         _ZN3cub18CUB_300001_SM_10006detail9transform16transform_kernelINS2_10policy_hubILb1EN4cuda3std3__45tupleIJN6thrust24THRUST_300001_SM_1000_NS6detail15normal_iteratorINSA_10device_ptrIfEEEEEEEE10policy1000Ei6minus5IfESF_JPfEEEvT0_iT1_T2_DpNS2_10kernel_argIT3_EE
        .type           _ZN3cub18CUB_300001_SM_10006detail9transform16transform_kernelINS2_10policy_hubILb1EN4cuda3std3__45tupleIJN6thrust24THRUST_300001_SM_1000_NS6detail15normal_iteratorINSA_10device_ptrIfEEEEEEEE10policy1000Ei6minus5IfESF_JPfEEEvT0_iT1_T2_DpNS2_10kernel_argIT3_EE,@function
        .size           _ZN3cub18CUB_300001_SM_10006detail9transform16transform_kernelINS2_10policy_hubILb1EN4cuda3std3__45tupleIJN6thrust24THRUST_300001_SM_1000_NS6detail15normal_iteratorINSA_10device_ptrIfEEEEEEEE10policy1000Ei6minus5IfESF_JPfEEEvT0_iT1_T2_DpNS2_10kernel_argIT3_EE,(.L_x_1395 - _ZN3cub18CUB_300001_SM_10006detail9transform16transform_kernelINS2_10policy_hubILb1EN4cuda3std3__45tupleIJN6thrust24THRUST_300001_SM_1000_NS6detail15normal_iteratorINSA_10device_ptrIfEEEEEEEE10policy1000Ei6minus5IfESF_JPfEEEvT0_iT1_T2_DpNS2_10kernel_argIT3_EE)
        .other          _ZN3cub18CUB_300001_SM_10006detail9transform16transform_kernelINS2_10policy_hubILb1EN4cuda3std3__45tupleIJN6thrust24THRUST_300001_SM_1000_NS6detail15normal_iteratorINSA_10device_ptrIfEEEEEEEE10policy1000Ei6minus5IfESF_JPfEEEvT0_iT1_T2_DpNS2_10kernel_argIT3_EE,@"STO_CUDA_ENTRY STV_DEFAULT"
_ZN3cub18CUB_300001_SM_10006detail9transform16transform_kernelINS2_10policy_hubILb1EN4cuda3std3__45tupleIJN6thrust24THRUST_300001_SM_1000_NS6detail15normal_iteratorINSA_10device_ptrIfEEEEEEEE10policy1000Ei6minus5IfESF_JPfEEEvT0_iT1_T2_DpNS2_10kernel_argIT3_EE:
.text._ZN3cub18CUB_300001_SM_10006detail9transform16transform_kernelINS2_10policy_hubILb1EN4cuda3std3__45tupleIJN6thrust24THRUST_300001_SM_1000_NS6detail15normal_iteratorINSA_10device_ptrIfEEEEEEEE10policy1000Ei6minus5IfESF_JPfEEEvT0_iT1_T2_DpNS2_10kernel_argIT3_EE:
        /* <DEDUP_REMOVED lines=20> */
.L_x_556:
[----:B------:R-:W-:Y:S01]  /*0140*/  VIADD R15, R15, 0x4000 ;  /* 0x000040000f0f7836 */ /* 0x000fe20000000000 */
[----:B------:R1:W-:Y:S04]  /*0150*/  CCTL.E.PF2 [R10] ;  /* 0x000000000a00798f */ /* 0x0003e80000800100 */
[----:B------:R-:W-:Y:S02]  /*0160*/  ISETP.GE.AND P1, PT, R15, R12, PT ;  /* 0x0000000c0f00720c */ /* 0x000fe40003f26270 */
[----:B-1----:R-:W-:-:S04]  /*0170*/  IADD3 R10, P2, PT, R10, 0x4000, RZ ;  /* 0x000040000a0a7810 */ /* 0x002fc80007f5e0ff */
[----:B------:R-:W-:-:S07]  /*0180*/  IADD3.X R11, PT, PT, RZ, R11, RZ, P2, !PT ;  /* 0x0000000bff0b7210 */ /* 0x000fce00017fe4ff */
[----:B------:R-:W-:Y:S05]  /*0190*/  @!P1 BRA `(.L_x_556) ;  /* 0xfffffffc00e89947 */ /* 0x000fea000383ffff */
.L_x_555:
[----:B------:R-:W-:Y:S05]  /*01a0*/  BSYNC.RECONVERGENT B0 ;  /* 0x0000000000007941 */ /* 0x000fea0003800200 */
.L_x_554:
        /* <DEDUP_REMOVED lines=15> */
.L_x_559:
[----:B------:R-:W-:-:S05]  /*02a0*/  IADD3 R10, P1, PT, R2, R13, RZ ;  /* 0x0000000d020a7210 */ /* 0x000fca0007f3e0ff */
[----:B0-----:R-:W-:-:S05]  /*02b0*/  IMAD.X R11, R3, 0x1, R15, P1 ;  /* 0x00000001030b7824 */ /* 0x001fca00008e060f */
        /* <DEDUP_REMOVED lines=24> */
[----:B------:R-:W-:Y:S01]  /*0440*/  HFMA2 R19, -RZ, RZ, 0, 0 ;  /* 0x00000000ff137431 */ /* 0x000fe200000001ff */
[----:B------:R-:W-:Y:S01]  /*0450*/  MOV R18, 0x600 ;  /* 0x0000060000127802 */ /* 0x000fe20000000f00 */
        /* <DEDUP_REMOVED lines=8> */
[----:B------:R-:W1:Y:S01]  /*04e0*/  LDG.E R14, desc[UR6][R16.64+-0x600] ;  /* 0xfffa0006100e7981 */ /* 0x000e62000c1e1900 */
[----:B------:R-:W-:-:S05]  /*04f0*/  IADD3 R18, P1, PT, R4, R18, RZ ;  /* 0x0000001204127210 */ /* 0x000fca0007f3e0ff */
[----:B------:R-:W-:Y:S02]  /*0500*/  IMAD.X R19, R5, 0x1, R19, P1 ;  /* 0x0000000105137824 */ /* 0x000fe400008e0613 */
[----:B-1----:R-:W-:-:S05]  /*0510*/  FADD R21, R14, -0.5 ;  /* 0xbf0000000e157421 */ /* 0x002fca0000000000 */
        /* <DEDUP_REMOVED lines=17> */
[----:B------:R-:W-:Y:S02]  /*0630*/  IADD3 R12, PT, PT, R12, 0x10, RZ ;  /* 0x000000100c0c7810 */ /* 0x000fe40007ffe0ff */
[----:B------:R-:W-:Y:S02]  /*0640*/  IADD3 R13, P2, PT, R13, 0x2000, RZ ;  /* 0x000020000d0d7810 */ /* 0x000fe40007f5e0ff */
[----:B------:R-:W-:Y:S02]  /*0650*/  ISETP.NE.AND P1, PT, R12, RZ, PT ;  /* 0x000000ff0c00720c */ /* 0x000fe40003f25270 */
[----:B------:R-:W-:-:S02]  /*0660*/  IADD3.X R15, PT, PT, RZ, R15, RZ, P2, !PT ;  /* 0x0000000fff0f7210 */ /* 0x000fc400017fe4ff */
[----:B------:R-:W-:Y:S01]  /*0670*/  IADD3 R6, PT, PT, R6, 0x800, RZ ;  /* 0x0000080006067810 */ /* 0x000fe20007ffe0ff */
[----:B--2---:R-:W-:-:S05]  /*0680*/  FADD R23, R8, -0.5 ;  /* 0xbf00000008177421 */ /* 0x004fca0000000000 */
[----:B------:R0:W-:Y:S03]  /*0690*/  STG.E desc[UR6][R18.64+0x600], R23 ;  /* 0x0006001712007986 */ /* 0x0001e6000c101906 */
[----:B------:R-:W-:Y:S05]  /*06a0*/  @P1 BRA `(.L_x_559) ;  /* 0xfffffff800fc1947 */ /* 0x000fea000383ffff */
.L_x_558:
        /* <DEDUP_REMOVED lines=31> */
[----:B------:R-:W-:Y:S02]  /*08a0*/  VIADD R7, R7, 0x8 ;  /* 0x0000000807077836 */ /* 0x000fe40000000000 */
[----:B---3--:R-:W-:-:S05]  /*08b0*/  FADD R19, R6, -0.5 ;  /* 0xbf00000006137421 */ /* 0x008fca0000000000 */
[----:B------:R4:W-:Y:S02]  /*08c0*/  STG.E desc[UR6][R10.64+0xe00], R19 ;  /* 0x000e00130a007986 */ /* 0x0009e4000c101906 */
.L_x_560:
        /* <DEDUP_REMOVED lines=21> */
.L_x_561:
[----:B------:R-:W-:Y:S05]  /*0a20*/  @!P0 EXIT ;  /* 0x000000000000894d */ /* 0x000fea0003800000 */
[----:B01--4-:R-:W-:Y:S01]  /*0a30*/  LEA R11, R7, R0, 0x7 ;  /* 0x00000000070b7211 */ /* 0x013fe200078e38ff */
[----:B------:R-:W-:-:S12]  /*0a40*/  UIADD3 UR4, UPT, UPT, -UR4, URZ, URZ ;  /* 0x000000ff04047290 */ /* 0x000fd8000fffe1ff */
.L_x_562:
[----:B------:R-:W-:-:S06]  /*0a50*/  IMAD.WIDE R8, R11, 0x4, R2 ;  /* 0x000000040b087825 */ /* 0x000fcc00078e0202 */
[----:B------:R-:W2:Y:S01]  /*0a60*/  LDG.E R8, desc[UR6][R8.64] ;  /* 0x0000000608087981 */ /* 0x000ea2000c1e1900 */
[C---:B0-----:R-:W-:Y:S01]  /*0a70*/  IMAD.WIDE R6, R11.reuse, 0x4, R4 ;  /* 0x000000040b067825 */ /* 0x041fe200078e0204 */
[----:B------:R-:W-:Y:S01]  /*0a80*/  UIADD3 UR4, UPT, UPT, UR4, 0x1, URZ ;  /* 0x0000000104047890 */ /* 0x000fe2000fffe0ff */
[----:B------:R-:W-:-:S03]  /*0a90*/  IADD3 R11, PT, PT, R11, 0x80, RZ ;  /* 0x000000800b0b7810 */ /* 0x000fc60007ffe0ff */
[----:B------:R-:W-:Y:S01]  /*0aa0*/  UISETP.NE.AND UP0, UPT, UR4, URZ, UPT ;  /* 0x000000ff0400728c */ /* 0x000fe2000bf05270 */
[----:B--2---:R-:W-:-:S05]  /*0ab0*/  FADD R13, R8, -0.5 ;  /* 0xbf000000080d7421 */ /* 0x004fca0000000000 */
[----:B------:R0:W-:Y:S03]  /*0ac0*/  STG.E desc[UR6][R6.64], R13 ;  /* 0x0000000d06007986 */ /* 0x0001e6000c101906 */
[----:B------:R-:W-:Y:S05]  /*0ad0*/  BRA.U UP0, `(.L_x_562) ;  /* 0xfffffffd00dc7547 */ /* 0x000fea000b83ffff */
[----:B------:R-:W-:Y:S05]  /*0ae0*/  EXIT ;  /* 0x000000000000794d */ /* 0x000fea0003800000 */
.L_x_557:
        /* <DEDUP_REMOVED lines=8> */
.L_x_566:
        /* <DEDUP_REMOVED lines=11> */
[----:B------:R-:W-:Y:S01]  /*0c20*/  IADD3 R21, PT, PT, R13, 0x100, RZ ;  /* 0x000001000d157810 */ /* 0x000fe20007ffe0ff */
[----:B------:R-:W-:-:S03]  /*0c30*/  IMAD.WIDE R10, R11, 0x4, R4 ;  /* 0x000000040b0a7825 */ /* 0x000fc600078e0204 */
[----:B------:R-:W-:Y:S01]  /*0c40*/  ISETP.GE.AND P0, PT, R21, R6, PT ;  /* 0x000000061500720c */ /* 0x000fe20003f06270 */
[----:B------:R-:W-:Y:S02]  /*0c50*/  VIADD R21, R13, 0x180 ;  /* 0x000001800d157836 */ /* 0x000fe40000000000 */
[----:B--2---:R-:W-:-:S05]  /*0c60*/  @!P1 FADD R15, R18, -0.5 ;  /* 0xbf000000120f9421 */ /* 0x004fca0000000000 */
[----:B------:R1:W-:Y:S05]  /*0c70*/  @!P1 STG.E desc[UR6][R10.64], R15 ;  /* 0x0000000f0a009986 */ /* 0x0003ea000c101906 */
[----:B------:R-:W2:Y:S01]  /*0c80*/  @!P0 LDG.E R14, desc[UR6][R8.64+0x200] ;  /* 0x00020006080e8981 */ /* 0x000ea2000c1e1900 */
[----:B------:R-:W-:Y:S02]  /*0c90*/  ISETP.GE.AND P1, PT, R21, R6, PT ;  /* 0x000000061500720c */ /* 0x000fe40003f26270 */
[----:B0-----:R-:W-:Y:S01]  /*0ca0*/  IADD3 R17, PT, PT, R13, 0x200, RZ ;  /* 0x000002000d117810 */ /* 0x001fe20007ffe0ff */
[----:B--2---:R-:W-:-:S05]  /*0cb0*/  @!P0 FADD R21, R14, -0.5 ;  /* 0xbf0000000e158421 */ /* 0x004fca0000000000 */
[----:B------:R-:W-:Y:S05]  /*0cc0*/  @!P0 STG.E desc[UR6][R10.64+0x200], R21 ;  /* 0x000200150a008986 */ /* 0x000fea000c101906 */
[----:B------:R-:W2:Y:S01]  /*0cd0*/  @!P1 LDG.E R14, desc[UR6][R8.64+0x400] ;  /* 0x00040006080e9981 */ /* 0x000ea2000c1e1900 */
[----:B------:R-:W-:Y:S02]  /*0ce0*/  ISETP.GE.AND P0, PT, R17, R6, PT ;  /* 0x000000061100720c */ /* 0x000fe40003f06270 */
[----:B-1----:R-:W-:Y:S01]  /*0cf0*/  IADD3 R15, PT, PT, R13, 0x280, RZ ;  /* 0x000002800d0f7810 */ /* 0x002fe20007ffe0ff */
[----:B--2---:R-:W-:-:S05]  /*0d00*/  @!P1 FADD R17, R14, -0.5 ;  /* 0xbf0000000e119421 */ /* 0x004fca0000000000 */
[----:B------:R0:W-:Y:S05]  /*0d10*/  @!P1 STG.E desc[UR6][R10.64+0x400], R17 ;  /* 0x000400110a009986 */ /* 0x0001ea000c101906 */
[----:B------:R-:W2:Y:S01]  /*0d20*/  @!P0 LDG.E R14, desc[UR6][R8.64+0x600] ;  /* 0x00060006080e8981 */ /* 0x000ea2000c1e1900 */
[----:B------:R-:W-:Y:S02]  /*0d30*/  ISETP.GE.AND P1, PT, R15, R6, PT ;  /* 0x000000060f00720c */ /* 0x000fe40003f26270 */
[----:B------:R-:W-:Y:S01]  /*0d40*/  IADD3 R19, PT, PT, R13, 0x300, RZ ;  /* 0x000003000d137810 */ /* 0x000fe20007ffe0ff */
[----:B--2---:R-:W-:-:S05]  /*0d50*/  @!P0 FADD R15, R14, -0.5 ;  /* 0xbf0000000e0f8421 */ /* 0x004fca0000000000 */
[----:B------:R1:W-:Y:S05]  /*0d60*/  @!P0 STG.E desc[UR6][R10.64+0x600], R15 ;  /* 0x0006000f0a008986 */ /* 0x0003ea000c101906 */
[----:B------:R-:W2:Y:S01]  /*0d70*/  @!P1 LDG.E R14, desc[UR6][R8.64+0x800] ;  /* 0x00080006080e9981 */ /* 0x000ea2000c1e1900 */
[----:B------:R-:W-:Y:S01]  /*0d80*/  ISETP.GE.AND P0, PT, R19, R6, PT ;  /* 0x000000061300720c */ /* 0x000fe20003f06270 */
[----:B--2---:R-:W-:-:S05]  /*0d90*/  @!P1 FADD R19, R14, -0.5 ;  /* 0xbf0000000e139421 */ /* 0x004fca0000000000 */
[----:B------:R1:W-:Y:S07]  /*0da0*/  @!P1 STG.E desc[UR6][R10.64+0x800], R19 ;  /* 0x000800130a009986 */ /* 0x0003ee000c101906 */
[----:B------:R-:W0:Y:S01]  /*0db0*/  @!P0 LDG.E R14, desc[UR6][R8.64+0xa00] ;  /* 0x000a0006080e8981 */ /* 0x000e22000c1e1900 */
[----:B------:R-:W-:Y:S01]  /*0dc0*/  IADD3 R13, PT, PT, R13, 0x380, RZ ;  /* 0x000003800d0d7810 */ /* 0x000fe20007ffe0ff */
[----:B------:R-:W-:Y:S01]  /*0dd0*/  VIADD R12, R12, 0x8 ;  /* 0x000000080c0c7836 */ /* 0x000fe20000000000 */
[----:B------:R-:W-:Y:S04]  /*0de0*/  BSSY.RECONVERGENT B0, `(.L_x_564) ;  /* 0x0000009000007945 */ /* 0x000fe80003800200 */
[----:B------:R-:W-:Y:S01]  /*0df0*/  ISETP.NE.AND P1, PT, R12, R7, PT ;  /* 0x000000070c00720c */ /* 0x000fe20003f25270 */
[----:B0-----:R-:W-:-:S05]  /*0e00*/  @!P0 FADD R17, R14, -0.5 ;  /* 0xbf0000000e118421 */ /* 0x001fca0000000000 */
[----:B------:R1:W-:Y:S01]  /*0e10*/  @!P0 STG.E desc[UR6][R10.64+0xa00], R17 ;  /* 0x000a00110a008986 */ /* 0x0003e2000c101906 */
[----:B------:R-:W-:-:S13]  /*0e20*/  ISETP.GE.AND P0, PT, R13, R6, PT ;  /* 0x000000060d00720c */ /* 0x000fda0003f06270 */
[----:B-1----:R-:W-:Y:S05]  /*0e30*/  @P0 BRA `(.L_x_565) ;  /* 0x00000000000c0947 */ /* 0x002fea0003800000 */
[----:B------:R-:W2:Y:S02]  /*0e40*/  LDG.E R8, desc[UR6][R8.64+0xc00] ;  /* 0x000c000608087981 */ /* 0x000ea4000c1e1900 */
[----:B--2---:R-:W-:-:S05]  /*0e50*/  FADD R13, R8, -0.5 ;  /* 0xbf000000080d7421 */ /* 0x004fca0000000000 */
[----:B------:R0:W-:Y:S02]  /*0e60*/  STG.E desc[UR6][R10.64+0xc00], R13 ;  /* 0x000c000d0a007986 */ /* 0x0001e4000c101906 */
.L_x_565:
[----:B------:R-:W-:Y:S05]  /*0e70*/  BSYNC.RECONVERGENT B0 ;  /* 0x0000000000007941 */ /* 0x000fea0003800200 */
.L_x_564:
[----:B------:R-:W-:Y:S05]  /*0e80*/  @P1 BRA `(.L_x_566) ;  /* 0xfffffffc00381947 */ /* 0x000fea000383ffff */
.L_x_563:
        /* <DEDUP_REMOVED lines=18> */
[----:B------:R-:W-:Y:S01]  /*0fb0*/  IADD3 R25, PT, PT, R19, 0x100, RZ ;  /* 0x0000010013197810 */ /* 0x000fe20007ffe0ff */
        /* <DEDUP_REMOVED lines=13> */
[----:B------:R-:W-:-:S04]  /*1090*/  @!P1 IMAD.WIDE R18, R19, 0x4, R4 ;  /* 0x0000000413129825 */ /* 0x000fc800078e0204 */
[----:B------:R-:W-:Y:S02]  /*10a0*/  VIADD R7, R7, 0x4 ;  /* 0x0000000407077836 */ /* 0x000fe40000000000 */
[----:B--2---:R-:W-:-:S05]  /*10b0*/  @!P1 FADD R25, R14, -0.5 ;  /* 0xbf0000000e199421 */ /* 0x004fca0000000000 */
[----:B------:R1:W-:Y:S02]  /*10c0*/  @!P1 STG.E desc[UR6][R18.64], R25 ;  /* 0x0000001912009986 */ /* 0x0003e4000c101906 */
.L_x_567:
        /* <DEDUP_REMOVED lines=13> */
[----:B--2---:R-:W-:-:S05]  /*11a0*/  @!P1 FADD R17, R8, -0.5 ;  /* 0xbf00000008119421 */ /* 0x004fca0000000000 */
[----:B------:R2:W-:Y:S04]  /*11b0*/  @!P1 STG.E desc[UR6][R10.64], R17 ;  /* 0x000000110a009986 */ /* 0x0005e8000c101906 */
[----:B------:R-:W3:Y:S01]  /*11c0*/  @!P2 LDG.E R12, desc[UR6][R12.64] ;  /* 0x000000060c0ca981 */ /* 0x000ee2000c1e1900 */
[----:B------:R-:W-:Y:S01]  /*11d0*/  @!P2 IMAD.WIDE R14, R15, 0x4, R4 ;  /* 0x000000040f0ea825 */ /* 0x000fe200078e0204 */
[----:B------:R-:W-:-:S03]  /*11e0*/  IADD3 R7, PT, PT, R7, 0x2, RZ ;  /* 0x0000000207077810 */ /* 0x000fc60007ffe0ff */
[----:B---3--:R-:W-:-:S05]  /*11f0*/  @!P2 FADD R19, R12, -0.5 ;  /* 0xbf0000000c13a421 */ /* 0x008fca0000000000 */
[----:B------:R2:W-:Y:S02]  /*1200*/  @!P2 STG.E desc[UR6][R14.64], R19 ;  /* 0x000000130e00a986 */ /* 0x0005e4000c101906 */
.L_x_568:
[----:B------:R-:W-:Y:S05]  /*1210*/  @P0 EXIT ;  /* 0x000000000000094d */ /* 0x000fea0003800000 */
[----:B------:R-:W-:-:S04]  /*1220*/  LEA R7, R7, R0, 0x7 ;  /* 0x0000000007077211 */ /* 0x000fc800078e38ff */
[----:B------:R-:W-:-:S13]  /*1230*/  ISETP.GE.AND P0, PT, R7, R6, PT ;  /* 0x000000060700720c */ /* 0x000fda0003f06270 */
[----:B------:R-:W-:Y:S05]  /*1240*/  @P0 EXIT ;  /* 0x000000000000094d */ /* 0x000fea0003800000 */
[----:B------:R-:W-:-:S06]  /*1250*/  IMAD.WIDE R2, R7, 0x4, R2 ;  /* 0x0000000407027825 */ /* 0x000fcc00078e0202 */
[----:B------:R-:W3:Y:S01]  /*1260*/  LDG.E R2, desc[UR6][R2.64] ;  /* 0x0000000602027981 */ /* 0x000ee2000c1e1900 */
[----:B------:R-:W-:-:S04]  /*1270*/  IMAD.WIDE R4, R7, 0x4, R4 ;  /* 0x0000000407047825 */ /* 0x000fc800078e0204 */
[----:B---3--:R-:W-:-:S05]  /*1280*/  FADD R7, R2, -0.5 ;  /* 0xbf00000002077421 */ /* 0x008fca0000000000 */
[----:B------:R-:W-:Y:S01]  /*1290*/  STG.E desc[UR6][R4.64], R7 ;  /* 0x0000000704007986 */ /* 0x000fe2000c101906 */
[----:B------:R-:W-:Y:S05]  /*12a0*/  EXIT ;  /* 0x000000000000794d */ /* 0x000fea0003800000 */
.L_x_569:
        /* <DEDUP_REMOVED lines=13> */
.L_x_1395:


//--------------------- .text._ZN3cub18CUB_300001_SM_10006detail8for_each13static_kernelINS2_12policy_hub_t12policy_500_tElN6thrust24THRUST_300001_SM_1000_NS8cuda_cub6__fill7functorINS7_6detail15normal_iteratorINS7_10device_ptrIfEEEEdEEEEvT0_T1_ --------------------------
	.section	.text._ZN3cub18CUB_300001_SM_10006detail8for_each13static_kernelINS2_12policy_hub_t12policy_500_tElN6thrust24THRUST_300001_SM_1000_NS8cuda_cub6__fill7functorINS7_6detail15normal_iteratorINS7_10device_ptrIfEEEEdEEEEvT0_T1_,"ax",@progbits
	.align	128
        .global         _ZN3cub18CUB_300001_SM_10006detail8for_each13static_kernelINS2_12policy_hub_t12policy_500_tElN6thrust24THRUST_300001_SM_1000_NS8cuda_cub6__fill7functorINS7_6detail15normal_iteratorINS7_10device_ptrIfEEEEdEEEEvT0_T1_
        .type           _ZN3cub18CUB_300001_SM_10006detail8for_each13static_kernelINS2_12policy_hub_t12policy_500_tElN6thrust24THRUST_300001_SM_1000_NS8cuda_cub6__fill7functorINS7_6detail15normal_iteratorINS7_10device_ptrIfEEEEdEEEEvT0_T1_,@function
        .size           _ZN3cub18CUB_300001_SM_10006detail8for_each13static_kernelINS2_12policy_hub_t12policy_500_tElN6thrust24THRUST_300001_SM_1000_NS8cuda_cub6__fill7functorINS7_6detail15normal_iteratorINS7_10device_ptrIfEEEEdEEEEvT0_T1_,(.L_x_1396 - _ZN3cub18CUB_300001_SM_10006detail8for_each13static_kernelINS2_12policy_hub_t12policy_500_tElN6thrust24THRUST_300001_SM_1000_NS8cuda_cub6__fill7functorINS7_6detail15normal_iteratorINS7_10device_ptrIfEEEEdEEEEvT0_T1_)
        .other          _ZN3cub18CUB_300001_SM_10006detail8for_each13static_kernelINS2_12policy_hub_t12policy_500_tElN6thrust24THRUST_300001_SM_1000_NS8cuda_cub6__fill7functorINS7_6detail15normal_iteratorINS7_10device_ptrIfEEEEdEEEEvT0_T1_,@"STO_CUDA_ENTRY STV_DEFAULT"
_ZN3cub18CUB_300001_SM_10006detail8for_each13static_kernelINS2_12policy_hub_t12policy_500_tElN6thrust24THRUST_300001_SM_1000_NS8cuda_cub6__fill7functorINS7_6detail15normal_iteratorINS7_10device_ptrIfEEEEdEEEEvT0_T1_:
.text._ZN3cub18CUB_300001_SM_10006detail8for_each13static_kernelINS2_12policy_hub_t12policy_500_tElN6thrust24THRUST_300001_SM_1000_NS8cuda_cub6__fill7functorINS7_6detail15normal_iteratorINS7_10device_ptrIfEEEEdEEEEvT0_T1_:
[----:B------:R-:W-:Y:S08]  /*0000*/  LDC R1, c[0x0][0x37c] ;  /* 0x0000df00ff017b82 */ /* 0x000ff00000000800 */
[----:B------:R-:W0:Y:S01]  /*0010*/  S2UR UR4, SR_CTAID.X ;  /* 0x00000000000479c3 */ /* 0x000e220000002500 */
[----:B------:R-:W1:Y:S01]  /*0020*/  LDCU.64 UR6, c[0x0][0x380] ;  /* 0x00007000ff0677ac */ /* 0x000e620008000a00 */
[----:B------:R-:W2:Y:S01]  /*0030*/  LDCU.64 UR8, c[0x0][0x358] ;  /* 0x00006b00ff0877ac */ /* 0x000ea20008000a00 */
[----:B0-----:R-:W-:-:S04]  /*0040*/  UIMAD.WIDE.U32 UR4, UR4, 0x200, URZ ;  /* 0x00000200040478a5 */ /* 0x001fc8000f8e00ff */
[----:B-1----:R-:W-:-:S04]  /*0050*/  UIADD3 UR6, UP0, UPT, -UR4, UR6, URZ ;  /* 0x0000000604067290 */ /* 0x002fc8000ff1e1ff */
[----:B------:R-:W-:Y:S02]  /*0060*/  UIADD3.X UR7, UPT, UPT, ~UR5, UR7, URZ, UP0, !UPT ;  /* 0x0000000705077290 */ /* 0x000fe400087fe5ff */
[----:B------:R-:W-:-:S04]  /*0070*/  UISETP.GE.U32.AND UP0, UPT, UR6, 0x200, UPT ;  /* 0x000002000600788c */ /* 0x000fc8000bf06070 */
[----:B------:R-:W-:-:S09]  /*0080*/  UISETP.GE.AND.EX UP0, UPT, UR7, URZ, UPT, UP0 ;  /* 0x000000ff0700728c */ /* 0x000fd2000bf06300 */
[----:B--2---:R-:W-:Y:S05]  /*0090*/  BRA.U !UP0, `(.L_x_570) ;  /* 0x00000001082c7547 */ /* 0x004fea000b800000 */
[----:B------:R-:W0:Y:S01]  /*00a0*/  S2R R0, SR_TID.X ;  /* 0x0000000000007919 */ /* 0x000e220000002100 */
[----:B------:R-:W1:Y:S01]  /*00b0*/  LDCU.64 UR6, c[0x0][0x390] ;  /* 0x00007200ff0677ac */ /* 0x000e620008000a00 */
[----:B------:R-:W2:Y:S01]  /*00c0*/  LDCU.64 UR10, c[0x0][0x388] ;  /* 0x00007100ff0a77ac */ /* 0x000ea20008000a00 */
[----:B-1----:R-:W1:Y:S01]  /*00d0*/  F2F.F32.F64 R5, UR6 ;  /* 0x0000000600057d10 */ /* 0x002e620008301000 */
[----:B0-----:R-:W-:-:S05]  /*00e0*/  IADD3 R0, P0, PT, R0, UR4, RZ ;  /* 0x0000000400007c10 */ /* 0x001fca000ff1e0ff */
[----:B------:R-:W-:Y:S01]  /*00f0*/  IMAD.X R3, RZ, RZ, UR5, P0 ;  /* 0x00000005ff037e24 */ /* 0x000fe200080e06ff */
[----:B--2---:R-:W-:-:S04]  /*0100*/  LEA R2, P0, R0, UR10, 0x2 ;  /* 0x0000000a00027c11 */ /* 0x004fc8000f8010ff */
[----:B------:R-:W-:-:S05]  /*0110*/  LEA.HI.X R3, R0, UR11, R3, 0x2, P0 ;  /* 0x0000000b00037c11 */ /* 0x000fca00080f1403 */
[----:B-1----:R-:W-:Y:S04]  /*0120*/  STG.E desc[UR8][R2.64], R5 ;  /* 0x0000000502007986 */ /* 0x002fe8000c101908 */
[----:B------:R-:W-:Y:S01]  /*0130*/  STG.E desc[UR8][R2.64+0x400], R5 ;  /* 0x0004000502007986 */ /* 0x000fe2000c101908 */
[----:B------:R-:W-:Y:S05]  /*0140*/  EXIT ;  /* 0x000000000000794d */ /* 0x000fea0003800000 */
.L_x_570:
[----:B------:R-:W0:Y:S01]  /*0150*/  S2R R0, SR_TID.X ;  /* 0x0000000000007919 */ /* 0x000e220000002100 */
[----:B------:R-:W1:Y:S01]  /*0160*/  LDCU.64 UR10, c[0x0][0x390] ;  /* 0x00007200ff0a77ac */ /* 0x000e620008000a00 */
[----:B------:R-:W2:Y:S01]  /*0170*/  LDCU.64 UR12, c[0x0][0x388] ;  /* 0x00007100ff0c77ac */ /* 0x000ea20008000a00 */
[----:B------:R-:W-:-:S06]  /*0180*/  USHF.R.S32.HI UR7, URZ, 0x1f, UR6 ;  /* 0x0000001fff077899 */ /* 0x000fcc0008011406 */
[----:B------:R-:W-:Y:S02]  /*0190*/  IMAD.U32 R3, RZ, RZ, UR7 ;  /* 0x00000007ff037e24 */ /* 0x000fe4000f8e00ff */
[----:B------:R-:W-:Y:S01]  /*01a0*/  IMAD.U32 R4, RZ, RZ, UR7 ;  /* 0x00000007ff047e24 */ /* 0x000fe2000f8e00ff */
[----:B-1----:R-:W1:Y:S01]  /*01b0*/  F2F.F32.F64 R5, UR10 ;  /* 0x0000000a00057d10 */ /* 0x002e620008301000 */
[C---:B0-----:R-:W-:Y:S01]  /*01c0*/  VIADD R2, R0.reuse, 0x100 ;  /* 0x0000010000027836 */ /* 0x041fe20000000000 */
[C---:B------:R-:W-:Y:S02]  /*01d0*/  ISETP.LT.U32.AND P0, PT, R0.reuse, UR6, PT ;  /* 0x0000000600007c0c */ /* 0x040fe4000bf01070 */
[----:B------:R-:W-:Y:S02]  /*01e0*/  IADD3 R0, P2, PT, R0, UR4, RZ ;  /* 0x0000000400007c10 */ /* 0x000fe4000ff5e0ff */
[----:B------:R-:W-:Y:S02]  /*01f0*/  ISETP.LT.U32.AND P1, PT, R2, UR6, PT ;  /* 0x0000000602007c0c */ /* 0x000fe4000bf21070 */
[----:B------:R-:W-:Y:S01]  /*0200*/  ISETP.GT.AND.EX P0, PT, R3, RZ, PT, P0 ;  /* 0x000000ff0300720c */ /* 0x000fe20003f04300 */
[----:B------:R-:W-:Y:S01]  /*0210*/  IMAD.X R3, RZ, RZ, UR5, P2 ;  /* 0x00000005ff037e24 */ /* 0x000fe200090e06ff */
[----:B------:R-:W-:-:S02]  /*0220*/  ISETP.GT.AND.EX P1, PT, R4, RZ, PT, P1 ;  /* 0x000000ff0400720c */ /* 0x000fc40003f24310 */
[----:B--2---:R-:W-:-:S04]  /*0230*/  LEA R2, P2, R0, UR12, 0x2 ;  /* 0x0000000c00027c11 */ /* 0x004fc8000f8410ff */
[----:B------:R-:W-:-:S05]  /*0240*/  LEA.HI.X R3, R0, UR13, R3, 0x2, P2 ;  /* 0x0000000d00037c11 */ /* 0x000fca00090f1403 */
[----:B-1----:R0:W-:Y:S02]  /*0250*/  @P0 STG.E desc[UR8][R2.64], R5 ;  /* 0x0000000502000986 */ /* 0x0021e4000c101908 */
[----:B------:R-:W-:Y:S05]  /*0260*/  @!P1 EXIT ;  /* 0x000000000000994d */ /* 0x000fea0003800000 */
[----:B------:R-:W-:Y:S01]  /*0270*/  STG.E desc[UR8][R2.64+0x400], R5 ;  /* 0x0004000502007986 */ /* 0x000fe2000c101908 */
[----:B------:R-:W-:Y:S05]  /*0280*/  EXIT ;  /* 0x000000000000794d */ /* 0x000fea0003800000 */
.L_x_571:
        /* <DEDUP_REMOVED lines=15> */
.L_x_1396:


//--------------------- .text._ZN3cub18CUB_300001_SM_10006detail8for_each13static_kernelINS2_12policy_hub_t12policy_500_tEmN6thrust24THRUST_300001_SM_1000_NS8cuda_cub20__uninitialized_fill7functorINS7_10device_ptrIfEEfEEEEvT0_T1_ --------------------------
	.section	.text._ZN3cub18CUB_300001_SM_10006detail8for_each13static_kernelINS2_12policy_hub_t12policy_500_tEmN6thrust24THRUST_300001_SM_1000_NS8cuda_cub20__uninitialized_fill7functorINS7_10device_ptrIfEEfEEEEvT0_T1_,"ax",@progbits
	.align	128
        .global         _ZN3cub18CUB_300001_SM_10006detail8for_each13static_kernelINS2_12policy_hub_t12policy_500_tEmN6thrust24THRUST_300001_SM_1000_NS8cuda_cub20__uninitialized_fill7functorINS7_10device_ptrIfEEfEEEEvT0_T1_
        .type           _ZN3cub18CUB_300001_SM_10006detail8for_each13static_kernelINS2_12policy_hub_t12policy_500_tEmN6thrust24THRUST_300001_SM_1000_NS8cuda_cub20__uninitialized_fill7functorINS7_10device_ptrIfEEfEEEEvT0_T1_,@function
        .size           _ZN3cub18CUB_300001_SM_10006detail8for_each13static_kernelINS2_12policy_hub_t12policy_500_tEmN6thrust24THRUST_300001_SM_1000_NS8cuda_cub20__uninitialized_fill7functorINS7_10device_ptrIfEEfEEEEvT0_T1_,(.L_x_1397 - _ZN3cub18CUB_300001_SM_10006detail8for_each13static_kernelINS2_12policy_hub_t12policy_500_tEmN6thrust24THRUST_300001_SM_1000_NS8cuda_cub20__uninitialized_fill7functorINS7_10device_ptrIfEEfEEEEvT0_T1_)
        .other          _ZN3cub18CUB_300001_SM_10006detail8for_each13static_kernelINS2_12policy_hub_t12policy_500_tEmN6thrust24THRUST_300001_SM_1000_NS8cuda_cub20__uninitialized_fill7functorINS7_10device_ptrIfEEfEEEEvT0_T1_,@"STO_CUDA_ENTRY STV_DEFAULT"
_ZN3cub18CUB_300001_SM_10006detail8for_each13static_kernelINS2_12policy_hub_t12policy_500_tEmN6thrust24THRUST_300001_SM_1000_NS8cuda_cub20__uninitialized_fill7functorINS7_10device_ptrIfEEfEEEEvT0_T1_:
.text._ZN3cub18CUB_300001_SM_10006detail8for_each13static_kernelINS2_12policy_hub_t12policy_500_tEmN6thrust24THRUST_300001_SM_1000_NS8cuda_cub20__uninitialized_fill7functorINS7_10device_ptrIfEEfEEEEvT0_T1_:
        /* <DEDUP_REMOVED lines=8> */
[----:B------:R-:W-:-:S09]  /*0080*/  UISETP.GE.U32.AND.EX UP0, UPT, UR7, URZ, UPT, UP0 ;  /* 0x000000ff0700728c */ /* 0x000fd2000bf06100 */
[----:B--2---:R-:W-:Y:S05]  /*0090*/  BRA.U !UP0, `(.L_x_572) ;  /* 0x0000000108287547 */ /* 0x004fea000b800000 */
[----:B------:R-:W0:Y:S01]  /*00a0*/  S2R R0, SR_TID.X ;  /* 0x0000000000007919 */ /* 0x000e220000002100 */
[----:B------:R-:W1:Y:S01]  /*00b0*/  LDCU.64 UR6, c[0x0][0x388] ;  /* 0x00007100ff0677ac */ /* 0x000e620008000a00 */
[----:B------:R-:W2:Y:S01]  /*00c0*/  LDC R5, c[0x0][0x390] ;  /* 0x0000e400ff057b82 */ /* 0x000ea20000000800 */
[----:B0-----:R-:W-:-:S05]  /*00d0*/  IADD3 R0, P0, PT, R0, UR4, RZ ;  /* 0x0000000400007c10 */ /* 0x001fca000ff1e0ff */
[----:B------:R-:W-:Y:S01]  /*00e0*/  IMAD.X R3, RZ, RZ, UR5, P0 ;  /* 0x00000005ff037e24 */ /* 0x000fe200080e06ff */
[----:B-1----:R-:W-:-:S04]  /*00f0*/  LEA R2, P0, R0, UR6, 0x2 ;  /* 0x0000000600027c11 */ /* 0x002fc8000f8010ff */
[----:B------:R-:W-:-:S05]  /*0100*/  LEA.HI.X R3, R0, UR7, R3, 0x2, P0 ;  /* 0x0000000700037c11 */ /* 0x000fca00080f1403 */
[----:B--2---:R-:W-:Y:S04]  /*0110*/  STG.E desc[UR8][R2.64], R5 ;  /* 0x0000000502007986 */ /* 0x004fe8000c101908 */
[----:B------:R-:W-:Y:S01]  /*0120*/  STG.E desc[UR8][R2.64+0x400], R5 ;  /* 0x0004000502007986 */ /* 0x000fe2000c101908 */
[----:B------:R-:W-:Y:S05]  /*0130*/  EXIT ;  /* 0x000000000000794d */ /* 0x000fea0003800000 */
.L_x_572:
[----:B------:R-:W0:Y:S01]  /*0140*/  S2R R0, SR_TID.X ;  /* 0x0000000000007919 */ /* 0x000e220000002100 */
[----:B------:R-:W-:Y:S01]  /*0150*/  IMAD.U32 R2, RZ, RZ, UR7 ;  /* 0x00000007ff027e24 */ /* 0x000fe2000f8e00ff */
[----:B------:R-:W1:Y:S01]  /*0160*/  LDCU.64 UR10, c[0x0][0x388] ;  /* 0x00007100ff0a77ac */ /* 0x000e620008000a00 */
[----:B------:R-:W-:Y:S01]  /*0170*/  IMAD.U32 R4, RZ, RZ, UR7 ;  /* 0x00000007ff047e24 */ /* 0x000fe2000f8e00ff */
[----:B0-----:R-:W-:-:S04]  /*0180*/  ISETP.LT.U32.AND P0, PT, R0, UR6, PT ;  /* 0x0000000600007c0c */ /* 0x001fc8000bf01070 */
[----:B------:R-:W-:Y:S01]  /*0190*/  ISETP.GT.U32.AND.EX P0, PT, R2, RZ, PT, P0 ;  /* 0x000000ff0200720c */ /* 0x000fe20003f04100 */
[C---:B------:R-:W-:Y:S01]  /*01a0*/  VIADD R2, R0.reuse, 0x100 ;  /* 0x0000010000027836 */ /* 0x040fe20000000000 */
[----:B------:R-:W-:-:S04]  /*01b0*/  IADD3 R0, P2, PT, R0, UR4, RZ ;  /* 0x0000000400007c10 */ /* 0x000fc8000ff5e0ff */
[----:B------:R-:W-:Y:S01]  /*01c0*/  ISETP.LT.U32.AND P1, PT, R2, UR6, PT ;  /* 0x0000000602007c0c */ /* 0x000fe2000bf21070 */
[----:B------:R-:W-:Y:S01]  /*01d0*/  IMAD.X R3, RZ, RZ, UR5, P2 ;  /* 0x00000005ff037e24 */ /* 0x000fe200090e06ff */
[----:B-1----:R-:W-:Y:S02]  /*01e0*/  LEA R2, P2, R0, UR10, 0x2 ;  /* 0x0000000a00027c11 */ /* 0x002fe4000f8410ff */
[----:B------:R-:W-:Y:S02]  /*01f0*/  ISETP.GT.U32.AND.EX P1, PT, R4, RZ, PT, P1 ;  /* 0x000000ff0400720c */ /* 0x000fe40003f24110 */
[----:B------:R-:W-:Y:S01]  /*0200*/  LEA.HI.X R3, R0, UR11, R3, 0x2, P2 ;  /* 0x0000000b00037c11 */ /* 0x000fe200090f1403 */
[----:B------:R-:W0:Y:S04]  /*0210*/  @P0 LDC R5, c[0x0][0x390] ;  /* 0x0000e400ff050b82 */ /* 0x000e280000000800 */
[----:B0-----:R0:W-:Y:S06]  /*0220*/  @P0 STG.E desc[UR8][R2.64], R5 ;  /* 0x0000000502000986 */ /* 0x0011ec000c101908 */
[----:B------:R-:W-:Y:S05]  /*0230*/  @!P1 EXIT ;  /* 0x000000000000994d */ /* 0x000fea0003800000 */
[----:B0-----:R-:W0:Y:S02]  /*0240*/  LDC R5, c[0x0][0x390] ;  /* 0x0000e400ff057b82 */ /* 0x001e240000000800 */
[----:B0-----:R-:W-:Y:S01]  /*0250*/  STG.E desc[UR8][R2.64+0x400], R5 ;  /* 0x0004000502007986 */ /* 0x001fe2000c101908 */
[----:B------:R-:W-:Y:S05]  /*0260*/  EXIT ;  /* 0x000000000000794d */ /* 0x000fea0003800000 */
.L_x_573:
        /* <DEDUP_REMOVED lines=9> */
.L_x_1397:


//--------------------- .text._ZN3cub18CUB_300001_SM_10006detail11EmptyKernelIvEEvv --------------------------
	.section	.text._ZN3cub18CUB_300001_SM_10006detail11EmptyKernelIvEEvv,"ax",@progbits
	.align	128
        .global         _ZN3cub18CUB_300001_SM_10006detail11EmptyKernelIvEEvv
        .type           _ZN3cub18CUB_300001_SM_10006detail11EmptyKernelIvEEvv,@function
        .size           _ZN3cub18CUB_300001_SM_10006detail11EmptyKernelIvEEvv,(.L_x_1398 - _ZN3cub18CUB_300001_SM_10006detail11EmptyKernelIvEEvv)
        .other          _ZN3cub18CUB_300001_SM_10006detail11EmptyKernelIvEEvv,@"STO_CUDA_ENTRY STV_DEFAULT"
_ZN3cub18CUB_300001_SM_10006detail11EmptyKernelIvEEvv:
.text._ZN3cub18CUB_300001_SM_10006detail11EmptyKernelIvEEvv:
[----:B------:R-:W-:Y:S01]  /*0000*/  LDC R1, c[0x0][0x37c] ;  /* 0x0000df00ff017b82 */ /* 0x000fe20000000800 */
[----:B------:R-:W-:Y:S05]  /*0010*/  EXIT ;  /* 0x000000000000794d */ /* 0x000fea0003800000 */
.L_x_574:
        /* <DEDUP_REMOVED lines=14> */
.L_x_1398:


//--------------------- .text._ZN6thrust24THRUST_300001_SM_1000_NS8cuda_cub4core6detail13_kernel_agentINS1_8__reduce11ReduceAgentIPN4cuda3std3__45tupleIJflEEESC_SB_lNS1_9__extrema9arg_min_fIflNS9_4lessIfEEEEEEJSC_SC_iSH_EEEvDpT0_ --------------------------
	.section	.text._ZN6thrust24THRUST_300001_SM_1000_NS8cuda_cub4core6detail13_kernel_agentINS1_8__reduce11ReduceAgentIPN4cuda3std3__45tupleIJflEEESC_SB_lNS1_9__extrema9arg_min_fIflNS9_4lessIfEEEEEEJSC_SC_iSH_EEEvDpT0_,"ax",@progbits
	.align	128
        .global         _ZN6thrust24THRUST_300001_SM_1000_NS8cuda_cub4core6detail13_kernel_agentINS1_8__reduce11ReduceAgentIPN4cuda3std3__45tupleIJflEEESC_SB_lNS1_9__extrema9arg_min_fIflNS9_4lessIfEEEEEEJSC_SC_iSH_EEEvDpT0_
        .type           _ZN6thrust24THRUST_300001_SM_1000_NS8cuda_cub4core6detail13_kernel_agentINS1_8__reduce11ReduceAgentIPN4cuda3std3__45tupleIJflEEESC_SB_lNS1_9__extrema9arg_min_fIflNS9_4lessIfEEEEEEJSC_SC_iSH_EEEvDpT0_,@function
        .size           _ZN6thrust24THRUST_300001_SM_1000_NS8cuda_cub4core6detail13_kernel_agentINS1_8__reduce11ReduceAgentIPN4cuda3std3__45tupleIJflEEESC_SB_lNS1_9__extrema9arg_min_fIflNS9_4lessIfEEEEEEJSC_SC_iSH_EEEvDpT0_,(.L_x_1399 - _ZN6thrust24THRUST_300001_SM_1000_NS8cuda_cub4core6detail13_kernel_agentINS1_8__reduce11ReduceAgentIPN4cuda3std3__45tupleIJflEEESC_SB_lNS1_9__extrema9arg_min_fIflNS9_4lessIfEEEEEEJSC_SC_iSH_EEEvDpT0_)
        .other          _ZN6thrust24THRUST_300001_SM_1000_NS8cuda_cub4core6detail13_kernel_agentINS1_8__reduce11ReduceAgentIPN4cuda3std3__45tupleIJflEEESC_SB_lNS1_9__extrema9arg_min_fIflNS9_4lessIfEEEEEEJSC_SC_iSH_EEEvDpT0_,@"STO_CUDA_ENTRY STV_DEFAULT"
_ZN6thrust24THRUST_300001_SM_1000_NS8cuda_cub4core6detail13_kernel_agentINS1_8__reduce11ReduceAgentIPN4cuda3std3__45tupleIJflEEESC_SB_lNS1_9__extrema9arg_min_fIflNS9_4lessIfEEEEEEJSC_SC_iSH_EEEvDpT0_:
.text._ZN6thrust24THRUST_300001_SM_1000_NS8cuda_cub4core6detail13_kernel_agentINS1_8__reduce11ReduceAgentIPN4cuda3std3__45tupleIJflEEESC_SB_lNS1_9__extrema9arg_min_fIflNS9_4lessIfEEEEEEJSC_SC_iSH_EEEvDpT0_:
[----:B------:R-:W-:Y:S01]  /*0000*/  LDC R1, c[0x0][0x37c] ;  /* 0x0000df00ff017b82 */ /* 0x000fe20000000800 */
[----:B------:R-:W0:Y:S02]  /*0010*/  LDCU UR8, c[0x0][0x390] ;  /* 0x00007200ff0877ac */ /* 0x000e240008000800 */
[----:B0-----:R-:W-:-:S13]  /*0020*/  ISETP.NE.AND P0, PT, RZ, UR8, PT ;  /* 0x00000008ff007c0c */ /* 0x001fda000bf05270 */
[----:B------:R-:W-:Y:S05]  /*0030*/  @!P0 EXIT ;  /* 0x000000000000894d */ /* 0x000fea0003800000 */
[----:B------:R-:W-:Y:S01]  /*0040*/  UISETP.GT.AND UP0, UPT, UR8, 0x4ff, UPT ;  /* 0x000004ff0800788c */ /* 0x000fe2000bf04270 */
[----:B------:R-:W-:Y:S01]  /*0050*/  BSSY.RECONVERGENT B0, `(.L_x_575) ;  /* 0x0000648000007945 */ /* 0x000fe20003800200 */
[----:B------:R-:W0:Y:S07]  /*0060*/  LDCU.64 UR10, c[0x0][0x358] ;  /* 0x00006b00ff0a77ac */ /* 0x000e2e0008000a00 */
[----:B------:R-:W-:Y:S05]  /*0070*/  BRA.U UP0, `(.L_x_576) ;  /* 0x0000002d00c87547 */ /* 0x000fea000b800000 */
[----:B------:R-:W1:Y:S01]  /*0080*/  S2R R0, SR_TID.X ;  /* 0x0000000000007919 */ /* 0x000e620000002100 */
[----:B------:R-:W2:Y:S01]  /*0090*/  LDCU UR4, c[0x0][0x390] ;  /* 0x00007200ff0477ac */ /* 0x000ea20008000800 */
[----:B------:R-:W-:Y:S01]  /*00a0*/  BSSY.RECONVERGENT B1, `(.L_x_577) ;  /* 0x000000b000017945 */ /* 0x000fe20003800200 */
[----:B------:R-:W-:Y:S01]  /*00b0*/  IMAD.MOV.U32 R5, RZ, RZ, RZ ;  /* 0x000000ffff057224 */ /* 0x000fe200078e00ff */
[----:B------:R-:W-:Y:S02]  /*00c0*/  CS2R R2, SRZ ;  /* 0x0000000000027805 */ /* 0x000fe4000001ff00 */
[----:B-1----:R-:W-:Y:S01]  /*00d0*/  ISETP.GE.AND P0, PT, R0, UR8, PT ;  /* 0x0000000800007c0c */ /* 0x002fe2000bf06270 */
[----:B------:R-:W-:-:S12]  /*00e0*/  IMAD.MOV.U32 R4, RZ, RZ, R0 ;  /* 0x000000ffff047224 */ /* 0x000fd800078e0000 */
[----:B--2---:R-:W-:Y:S05]  /*00f0*/  @P0 BRA `(.L_x_578) ;  /* 0x0000000000140947 */ /* 0x004fea0003800000 */
[----:B------:R-:W1:Y:S02]  /*0100*/  LDC.64 R6, c[0x0][0x380] ;  /* 0x0000e000ff067b82 */ /* 0x000e640000000a00 */
[----:B-1----:R-:W-:-:S05]  /*0110*/  IMAD.WIDE.U32 R6, R0, 0x10, R6 ;  /* 0x0000001000067825 */ /* 0x002fca00078e0006 */
[----:B0-----:R1:W5:Y:S04]  /*0120*/  LDG.E.CONSTANT R5, desc[UR10][R6.64] ;  /* 0x0000000a06057981 */ /* 0x001368000c1e9900 */
[----:B------:R1:W5:Y:S01]  /*0130*/  LDG.E.64.CONSTANT R2, desc[UR10][R6.64+0x8] ;  /* 0x0000080a06027981 */ /* 0x000362000c1e9b00 */
[----:B------:R-:W-:-:S07]  /*0140*/  VIADD R4, R0, 0x100 ;  /* 0x0000010000047836 */ /* 0x000fce0000000000 */
.L_x_578:
[----:B0-----:R-:W-:Y:S05]  /*0150*/  BSYNC.RECONVERGENT B1 ;  /* 0x0000000000017941 */ /* 0x001fea0003800200 */
.L_x_577:
[----:B------:R-:W-:Y:S01]  /*0160*/  ISETP.GE.AND P0, PT, R4, UR8, PT ;  /* 0x0000000804007c0c */ /* 0x000fe2000bf06270 */
[----:B------:R-:W-:-:S12]  /*0170*/  BSSY.RECONVERGENT B1, `(.L_x_579) ;  /* 0x0000082000017945 */ /* 0x000fd80003800200 */
[----:B------:R-:W-:Y:S05]  /*0180*/  @P0 BRA `(.L_x_580) ;  /* 0x0000000800000947 */ /* 0x000fea0003800000 */
[----:B-1----:R-:W-:Y:S01]  /*0190*/  LOP3.LUT R6, RZ, R4, RZ, 0x33, !PT ;  /* 0x00000004ff067212 */ /* 0x002fe200078e33ff */
[----:B------:R-:W-:Y:S04]  /*01a0*/  BSSY.RECONVERGENT B2, `(.L_x_581) ;  /* 0x0000027000027945 */ /* 0x000fe80003800200 */
[----:B------:R-:W-:-:S05]  /*01b0*/  VIADD R14, R6, UR8 ;  /* 0x00000008060e7c36 */ /* 0x000fca0008000000 */
[----:B------:R-:W-:-:S04]  /*01c0*/  LOP3.LUT R6, R14, 0x300, RZ, 0xc0, !PT ;  /* 0x000003000e067812 */ /* 0x000fc800078ec0ff */
[----:B------:R-:W-:-:S13]  /*01d0*/  ISETP.NE.AND P0, PT, R6, 0x300, PT ;  /* 0x000003000600780c */ /* 0x000fda0003f05270 */
[----:B------:R-:W-:Y:S05]  /*01e0*/  @!P0 BRA `(.L_x_582) ;  /* 0x0000000000888947 */ /* 0x000fea0003800000 */
[----:B------:R-:W0:Y:S01]  /*01f0*/  LDC.64 R6, c[0x0][0x380] ;  /* 0x0000e000ff067b82 */ /* 0x000e220000000a00 */
[----:B------:R-:W-:-:S04]  /*0200*/  LEA.HI R8, R14, 0x1, RZ, 0x18 ;  /* 0x000000010e087811 */ /* 0x000fc800078fc0ff */
[----:B------:R-:W-:-:S05]  /*0210*/  LOP3.LUT R8, R8, 0x3, RZ, 0xc0, !PT ;  /* 0x0000000308087812 */ /* 0x000fca00078ec0ff */
[----:B------:R-:W-:Y:S02]  /*0220*/  IMAD.MOV R10, RZ, RZ, -R8 ;  /* 0x000000ffff0a7224 */ /* 0x000fe400078e0a08 */
[----:B0-----:R-:W-:-:S04]  /*0230*/  IMAD.WIDE.U32 R6, R4, 0x10, R6 ;  /* 0x0000001004067825 */ /* 0x001fc800078e0006 */
[----:B------:R-:W-:-:S07]  /*0240*/  IMAD.MOV.U32 R13, RZ, RZ, R6 ;  /* 0x000000ffff0d7224 */ /* 0x000fce00078e0006 */
.L_x_585:
[----:B------:R-:W-:-:S05]  /*0250*/  IMAD.MOV.U32 R6, RZ, RZ, R13 ;  /* 0x000000ffff067224 */ /* 0x000fca00078e000d */
[----:B------:R-:W2:Y:S01]  /*0260*/  LDG.E.CONSTANT R12, desc[UR10][R6.64] ;  /* 0x0000000a060c7981 */ /* 0x000ea2000c1e9900 */
[----:B------:R-:W-:Y:S01]  /*0270*/  VIADD R10, R10, 0x1 ;  /* 0x000000010a0a7836 */ /* 0x000fe20000000000 */
[----:B------:R-:W-:Y:S01]  /*0280*/  BSSY.RECONVERGENT B3, `(.L_x_583) ;  /* 0x0000015000037945 */ /* 0x000fe20003800200 */
[----:B------:R-:W-:-:S03]  /*0290*/  IADD3 R13, P3, PT, R6, 0x1000, RZ ;  /* 0x00001000060d7810 */ /* 0x000fc60007f7e0ff */
[----:B------:R-:W-:Y:S02]  /*02a0*/  ISETP.NE.AND P2, PT, R10, RZ, PT ;  /* 0x000000ff0a00720c */ /* 0x000fe40003f45270 */
[----:B--2--5:R-:W-:-:S13]  /*02b0*/  FSETP.GEU.AND P0, PT, R5, R12, PT ;  /* 0x0000000c0500720b */ /* 0x024fda0003f0e000 */
[----:B------:R-:W-:Y:S05]  /*02c0*/  @!P0 BRA `(.L_x_584) ;  /* 0x0000000000408947 */ /* 0x000fea0003800000 */
[----:B------:R-:W2:Y:S01]  /*02d0*/  LDG.E.64.CONSTANT R8, desc[UR10][R6.64+0x8] ;  /* 0x0000080a06087981 */ /* 0x000ea2000c1e9b00 */
[----:B------:R-:W-:Y:S01]  /*02e0*/  FSETP.GEU.AND P4, PT, R12, R5, PT ;  /* 0x000000050c00720b */ /* 0x000fe20003f8e000 */
[----:B------:R-:W-:Y:S02]  /*02f0*/  IMAD.MOV.U32 R11, RZ, RZ, R2 ;  /* 0x000000ffff0b7224 */ /* 0x000fe400078e0002 */
[----:B------:R-:W-:Y:S02]  /*0300*/  IMAD.MOV.U32 R2, RZ, RZ, R5 ;  /* 0x000000ffff027224 */ /* 0x000fe400078e0005 */
[----:B------:R-:W-:-:S08]  /*0310*/  IMAD.MOV.U32 R5, RZ, RZ, R12 ;  /* 0x000000ffff057224 */ /* 0x000fd000078e000c */
[CC--:B--2---:R-:W-:Y:S02]  /*0320*/  @P4 ISETP.GE.U32.AND P1, PT, R11.reuse, R8.reuse, PT ;  /* 0x000000080b00420c */ /* 0x0c4fe40003f26070 */
[----:B------:R-:W-:Y:S02]  /*0330*/  @P4 ISETP.LT.U32.AND P0, PT, R11, R8, PT ;  /* 0x000000080b00420c */ /* 0x000fe40003f01070 */
[CC--:B------:R-:W-:Y:S02]  /*0340*/  @P4 ISETP.GE.AND.EX P1, PT, R3.reuse, R9.reuse, PT, P1 ;  /* 0x000000090300420c */ /* 0x0c0fe40003f26310 */
[----:B------:R-:W-:Y:S02]  /*0350*/  @P4 ISETP.LT.AND.EX P0, PT, R3, R9, PT, P0 ;  /* 0x000000090300420c */ /* 0x000fe40003f01300 */
[----:B------:R-:W-:Y:S01]  /*0360*/  @P4 FSEL R5, R2, R12, !P1 ;  /* 0x0000000c02054208 */ /* 0x000fe20004800000 */
[----:B------:R-:W-:Y:S01]  /*0370*/  IMAD.MOV.U32 R2, RZ, RZ, R8 ;  /* 0x000000ffff027224 */ /* 0x000fe200078e0008 */
[----:B------:R-:W-:-:S02]  /*0380*/  @P4 SEL R11, R11, R8, P0 ;  /* 0x000000080b0b4207 */ /* 0x000fc40000000000 */
[----:B------:R-:W-:Y:S01]  /*0390*/  @P4 SEL R12, R3, R9, P0 ;  /* 0x00000009030c4207 */ /* 0x000fe20000000000 */
[----:B------:R-:W-:Y:S02]  /*03a0*/  IMAD.MOV.U32 R3, RZ, RZ, R9 ;  /* 0x000000ffff037224 */ /* 0x000fe400078e0009 */
[----:B------:R-:W-:Y:S02]  /*03b0*/  @P4 IMAD.MOV.U32 R2, RZ, RZ, R11 ;  /* 0x000000ffff024224 */ /* 0x000fe400078e000b */
[----:B------:R-:W-:-:S07]  /*03c0*/  @P4 IMAD.MOV.U32 R3, RZ, RZ, R12 ;  /* 0x000000ffff034224 */ /* 0x000fce00078e000c */
.L_x_584:
[----:B------:R-:W-:Y:S05]  /*03d0*/  BSYNC.RECONVERGENT B3 ;  /* 0x0000000000037941 */ /* 0x000fea0003800200 */
.L_x_583:
[----:B------:R-:W-:Y:S02]  /*03e0*/  IMAD.X R7, RZ, RZ, R7, P3 ;  /* 0x000000ffff077224 */ /* 0x000fe400018e0607 */
[----:B------:R-:W-:Y:S01]  /*03f0*/  VIADD R4, R4, 0x100 ;  /* 0x0000010004047836 */ /* 0x000fe20000000000 */
[----:B------:R-:W-:Y:S06]  /*0400*/  @P2 BRA `(.L_x_585) ;  /* 0xfffffffc00902947 */ /* 0x000fec000383ffff */
.L_x_582:
[----:B------:R-:W-:Y:S05]  /*0410*/  BSYNC.RECONVERGENT B2 ;  /* 0x0000000000027941 */ /* 0x000fea0003800200 */
.L_x_581:
[----:B------:R-:W0:Y:S01]  /*0420*/  LDC.64 R6, c[0x0][0x380] ;  /* 0x0000e000ff067b82 */ /* 0x000e220000000a00 */
[----:B------:R-:W-:-:S13]  /*0430*/  ISETP.GE.U32.AND P0, PT, R14, 0x300, PT ;  /* 0x000003000e00780c */ /* 0x000fda0003f06070 */
[----:B------:R-:W-:Y:S05]  /*0440*/  @!P0 BRA `(.L_x_580) ;  /* 0x0000000400508947 */ /* 0x000fea0003800000 */
.L_x_594:
[----:B0-----:R-:W-:-:S05]  /*0450*/  IMAD.WIDE R8, R4, 0x10, R6 ;  /* 0x0000001004087825 */ /* 0x001fca00078e0206 */
[----:B------:R-:W2:Y:S04]  /*0460*/  LDG.E.CONSTANT R14, desc[UR10][R8.64] ;  /* 0x0000000a080e7981 */ /* 0x000ea8000c1e9900 */
[----:B-----5:R0:W5:Y:S04]  /*0470*/  LDG.E.CONSTANT R16, desc[UR10][R8.64+0x1000] ;  /* 0x0010000a08107981 */ /* 0x020168000c1e9900 */
[----:B------:R0:W5:Y:S04]  /*0480*/  LDG.E.CONSTANT R18, desc[UR10][R8.64+0x2000] ;  /* 0x0020000a08127981 */ /* 0x000168000c1e9900 */
[----:B------:R0:W5:Y:S01]  /*0490*/  LDG.E.CONSTANT R10, desc[UR10][R8.64+0x3000] ;  /* 0x0030000a080a7981 */ /* 0x000162000c1e9900 */
[----:B------:R-:W-:Y:S01]  /*04a0*/  BSSY.RECONVERGENT B2, `(.L_x_586) ;  /* 0x0000012000027945 */ /* 0x000fe20003800200 */
[----:B------:R-:W-:-:S02]  /*04b0*/  IMAD.MOV.U32 R15, RZ, RZ, R2 ;  /* 0x000000ffff0f7224 */ /* 0x000fc400078e0002 */
[----:B------:R-:W-:Y:S02]  /*04c0*/  IMAD.MOV.U32 R21, RZ, RZ, R3 ;  /* 0x000000ffff157224 */ /* 0x000fe400078e0003 */
[----:B------:R-:W-:Y:S01]  /*04d0*/  IMAD.MOV.U32 R11, RZ, RZ, R5 ;  /* 0x000000ffff0b7224 */ /* 0x000fe200078e0005 */
[----:B--2---:R-:W-:-:S13]  /*04e0*/  FSETP.GEU.AND P0, PT, R5, R14, PT ;  /* 0x0000000e0500720b */ /* 0x004fda0003f0e000 */
[----:B0-----:R-:W-:Y:S05]  /*04f0*/  @!P0 BRA `(.L_x_587) ;  /* 0x0000000000308947 */ /* 0x001fea0003800000 */
[----:B------:R-:W2:Y:S01]  /*0500*/  LDG.E.64.CONSTANT R12, desc[UR10][R8.64+0x8] ;  /* 0x0000080a080c7981 */ /* 0x000ea2000c1e9b00 */
[----:B------:R-:W-:Y:S01]  /*0510*/  FSETP.GEU.AND P2, PT, R14, R5, PT ;  /* 0x000000050e00720b */ /* 0x000fe20003f4e000 */
[----:B------:R-:W-:-:S12]  /*0520*/  IMAD.MOV.U32 R11, RZ, RZ, R14 ;  /* 0x000000ffff0b7224 */ /* 0x000fd800078e000e */
[CC--:B--2---:R-:W-:Y:S01]  /*0530*/  @P2 ISETP.GE.U32.AND P0, PT, R2.reuse, R12.reuse, PT ;  /* 0x0000000c0200220c */ /* 0x0c4fe20003f06070 */
[----:B------:R-:W-:Y:S01]  /*0540*/  IMAD.MOV.U32 R15, RZ, RZ, R12 ;  /* 0x000000ffff0f7224 */ /* 0x000fe200078e000c */
[C---:B------:R-:W-:Y:S01]  /*0550*/  @P2 ISETP.LT.U32.AND P1, PT, R2.reuse, R12, PT ;  /* 0x0000000c0200220c */ /* 0x040fe20003f21070 */
[----:B------:R-:W-:Y:S01]  /*0560*/  IMAD.MOV.U32 R21, RZ, RZ, R13 ;  /* 0x000000ffff157224 */ /* 0x000fe200078e000d */
[CC--:B------:R-:W-:Y:S02]  /*0570*/  @P2 ISETP.GE.AND.EX P0, PT, R3.reuse, R13.reuse, PT, P0 ;  /* 0x0000000d0300220c */ /* 0x0c0fe40003f06300 */
[----:B------:R-:W-:Y:S02]  /*0580*/  @P2 ISETP.LT.AND.EX P1, PT, R3, R13, PT, P1 ;  /* 0x0000000d0300220c */ /* 0x000fe40003f21310 */
[----:B------:R-:W-:Y:S02]  /*0590*/  @P2 FSEL R11, R5, R14, !P0 ;  /* 0x0000000e050b2208 */ /* 0x000fe40004000000 */
[----:B------:R-:W-:-:S02]  /*05a0*/  @P2 SEL R15, R2, R12, P1 ;  /* 0x0000000c020f2207 */ /* 0x000fc40000800000 */
[----:B------:R-:W-:-:S07]  /*05b0*/  @P2 SEL R21, R3, R13, P1 ;  /* 0x0000000d03152207 */ /* 0x000fce0000800000 */
.L_x_587:
[----:B------:R-:W-:Y:S05]  /*05c0*/  BSYNC.RECONVERGENT B2 ;  /* 0x0000000000027941 */ /* 0x000fea0003800200 */
.L_x_586:
[----:B-----5:R-:W-:Y:S01]  /*05d0*/  FSETP.GEU.AND P0, PT, R11, R16, PT ;  /* 0x000000100b00720b */ /* 0x020fe20003f0e000 */
[----:B------:R-:W-:Y:S01]  /*05e0*/  BSSY.RECONVERGENT B2, `(.L_x_588) ;  /* 0x0000011000027945 */ /* 0x000fe20003800200 */
[----:B------:R-:W-:Y:S02]  /*05f0*/  IMAD.MOV.U32 R17, RZ, RZ, R15 ;  /* 0x000000ffff117224 */ /* 0x000fe400078e000f */
[----:B------:R-:W-:Y:S02]  /*0600*/  IMAD.MOV.U32 R19, RZ, RZ, R21 ;  /* 0x000000ffff137224 */ /* 0x000fe400078e0015 */
[----:B------:R-:W-:-:S07]  /*0610*/  IMAD.MOV.U32 R5, RZ, RZ, R11 ;  /* 0x000000ffff057224 */ /* 0x000fce00078e000b */
[----:B------:R-:W-:Y:S05]  /*0620*/  @!P0 BRA `(.L_x_589) ;  /* 0x0000000000308947 */ /* 0x000fea0003800000 */
[----:B------:R-:W2:Y:S01]  /*0630*/  LDG.E.64.CONSTANT R2, desc[UR10][R8.64+0x1008] ;  /* 0x0010080a08027981 */ /* 0x000ea2000c1e9b00 */
[----:B------:R-:W-:Y:S01]  /*0640*/  FSETP.GEU.AND P2, PT, R16, R11, PT ;  /* 0x0000000b1000720b */ /* 0x000fe20003f4e000 */
[----:B------:R-:W-:-:S12]  /*0650*/  IMAD.MOV.U32 R5, RZ, RZ, R16 ;  /* 0x000000ffff057224 */ /* 0x000fd800078e0010 */
[CC--:B--2---:R-:W-:Y:S01]  /*0660*/  @P2 ISETP.GE.U32.AND P0, PT, R15.reuse, R2.reuse, PT ;  /* 0x000000020f00220c */ /* 0x0c4fe20003f06070 */
[----:B------:R-:W-:Y:S01]  /*0670*/  IMAD.MOV.U32 R17, RZ, RZ, R2 ;  /* 0x000000ffff117224 */ /* 0x000fe200078e0002 */
[----:B------:R-:W-:Y:S01]  /*0680*/  @P2 ISETP.LT.U32.AND P1, PT, R15, R2, PT ;  /* 0x000000020f00220c */ /* 0x000fe20003f21070 */
[----:B------:R-:W-:Y:S01]  /*0690*/  IMAD.MOV.U32 R19, RZ, RZ, R3 ;  /* 0x000000ffff137224 */ /* 0x000fe200078e0003 */
[CC--:B------:R-:W-:Y:S02]  /*06a0*/  @P2 ISETP.GE.AND.EX P0, PT, R21.reuse, R3.reuse, PT, P0 ;  /* 0x000000031500220c */ /* 0x0c0fe40003f06300 */
[----:B------:R-:W-:Y:S02]  /*06b0*/  @P2 ISETP.LT.AND.EX P1, PT, R21, R3, PT, P1 ;  /* 0x000000031500220c */ /* 0x000fe40003f21310 */
[----:B------:R-:W-:Y:S02]  /*06c0*/  @P2 FSEL R5, R11, R16, !P0 ;  /* 0x000000100b052208 */ /* 0x000fe40004000000 */
[----:B------:R-:W-:-:S02]  /*06d0*/  @P2 SEL R17, R15, R2, P1 ;  /* 0x000000020f112207 */ /* 0x000fc40000800000 */
[----:B------:R-:W-:-:S07]  /*06e0*/  @P2 SEL R19, R21, R3, P1 ;  /* 0x0000000315132207 */ /* 0x000fce0000800000 */
.L_x_589:
[----:B------:R-:W-:Y:S05]  /*06f0*/  BSYNC.RECONVERGENT B2 ;  /* 0x0000000000027941 */ /* 0x000fea0003800200 */
.L_x_588:
[----:B------:R-:W-:Y:S01]  /*0700*/  FSETP.GEU.AND P0, PT, R5, R18, PT ;  /* 0x000000120500720b */ /* 0x000fe20003f0e000 */
        /* <DEDUP_REMOVED lines=17> */
.L_x_591:
[----:B------:R-:W-:Y:S05]  /*0820*/  BSYNC.RECONVERGENT B2 ;  /* 0x0000000000027941 */ /* 0x000fea0003800200 */
.L_x_590:
        /* <DEDUP_REMOVED lines=9> */
[CC--:B--2---:R-:W-:Y:S02]  /*08c0*/  @P2 ISETP.GE.U32.AND P0, PT, R13.reuse, R2.reuse, PT ;  /* 0x000000020d00220c */ /* 0x0c4fe40003f06070 */
[----:B------:R-:W-:Y:S02]  /*08d0*/  @P2 ISETP.LT.U32.AND P1, PT, R13, R2, PT ;  /* 0x000000020d00220c */ /* 0x000fe40003f21070 */
[CC--:B------:R-:W-:Y:S02]  /*08e0*/  @P2 ISETP.GE.AND.EX P0, PT, R15.reuse, R3.reuse, PT, P0 ;  /* 0x000000030f00220c */ /* 0x0c0fe40003f06300 */
[----:B------:R-:W-:Y:S02]  /*08f0*/  @P2 ISETP.LT.AND.EX P1, PT, R15, R3, PT, P1 ;  /* 0x000000030f00220c */ /* 0x000fe40003f21310 */
[----:B------:R-:W-:Y:S02]  /*0900*/  @P2 FSEL R5, R11, R10, !P0 ;  /* 0x0000000a0b052208 */ /* 0x000fe40004000000 */
[----:B------:R-:W-:-:S02]  /*0910*/  @P2 SEL R10, R13, R2, P1 ;  /* 0x000000020d0a2207 */ /* 0x000fc40000800000 */
[----:B------:R-:W-:-:S03]  /*0920*/  @P2 SEL R11, R15, R3, P1 ;  /* 0x000000030f0b2207 */ /* 0x000fc60000800000 */
[----:B------:R-:W-:Y:S02]  /*0930*/  @P2 IMAD.MOV.U32 R2, RZ, RZ, R10 ;  /* 0x000000ffff022224 */ /* 0x000fe400078e000a */
[----:B------:R-:W-:-:S07]  /*0940*/  @P2 IMAD.MOV.U32 R3, RZ, RZ, R11 ;  /* 0x000000ffff032224 */ /* 0x000fce00078e000b */
.L_x_593:
[----:B------:R-:W-:Y:S05]  /*0950*/  BSYNC.RECONVERGENT B2 ;  /* 0x0000000000027941 */ /* 0x000fea0003800200 */
.L_x_592:
[----:B------:R-:W-:-:S05]  /*0960*/  VIADD R4, R4, 0x400 ;  /* 0x0000040004047836 */ /* 0x000fca0000000000 */
[----:B------:R-:W-:-:S13]  /*0970*/  ISETP.GE.AND P0, PT, R4, UR4, PT ;  /* 0x0000000404007c0c */ /* 0x000fda000bf06270 */
[----:B------:R-:W-:Y:S05]  /*0980*/  @!P0 BRA `(.L_x_594) ;  /* 0xfffffff800b08947 */ /* 0x000fea000383ffff */
.L_x_580:
[----:B------:R-:W-:Y:S05]  /*0990*/  BSYNC.RECONVERGENT B1 ;  /* 0x0000000000017941 */ /* 0x000fea0003800200 */
.L_x_579:
[----:B------:R-:W2:Y:S02]  /*09a0*/  LDCU UR4, c[0x0][0x390] ;  /* 0x00007200ff0477ac */ /* 0x000ea40008000800 */
[----:B--2---:R-:W-:-:S09]  /*09b0*/  UISETP.GE.AND UP0, UPT, UR4, 0x100, UPT ;  /* 0x000001000400788c */ /* 0x004fd2000bf06270 */
[----:B------:R-:W-:Y:S05]  /*09c0*/  BRA.U !UP0, `(.L_x_595) ;  /* 0x00000011083c7547 */ /* 0x000fea000b800000 */
[----:B------:R-:W2:Y:S01]  /*09d0*/  S2R R12, SR_LANEID ;  /* 0x00000000000c7919 */ /* 0x000ea20000000000 */
[----:B------:R-:W-:Y:S01]  /*09e0*/  BSSY.RECONVERGENT B1, `(.L_x_596) ;  /* 0x0000015000017945 */ /* 0x000fe20003800200 */
[----:B01---5:R-:W-:Y:S01]  /*09f0*/  IMAD.MOV.U32 R7, RZ, RZ, R2 ;  /* 0x000000ffff077224 */ /* 0x023fe200078e0002 */
[----:B------:R-:W0:Y:S01]  /*0a00*/  SHFL.DOWN PT, R6, R5, 0x1, 0x1f ;  /* 0x08201f0005067f89 */ /* 0x000e2200000e0000 */
[----:B------:R-:W-:Y:S02]  /*0a10*/  IMAD.MOV.U32 R8, RZ, RZ, R3 ;  /* 0x000000ffff087224 */ /* 0x000fe400078e0003 */
[----:B------:R-:W-:Y:S01]  /*0a20*/  IMAD.MOV.U32 R4, RZ, RZ, R5 ;  /* 0x000000ffff047224 */ /* 0x000fe200078e0005 */
[----:B------:R1:W3:Y:S04]  /*0a30*/  SHFL.DOWN PT, R9, R2, 0x1, 0x1f ;  /* 0x08201f0002097f89 */ /* 0x0002e800000e0000 */
[----:B------:R1:W4:Y:S01]  /*0a40*/  SHFL.DOWN PT, R11, R3, 0x1, 0x1f ;  /* 0x08201f00030b7f89 */ /* 0x00032200000e0000 */
[----:B0-----:R-:W-:-:S04]  /*0a50*/  FSETP.GEU.AND P0, PT, R5, R6, PT ;  /* 0x000000060500720b */ /* 0x001fc80003f0e000 */
[----:B--2---:R-:W-:-:S13]  /*0a60*/  ISETP.GT.OR P0, PT, R12, 0x1e, !P0 ;  /* 0x0000001e0c00780c */ /* 0x004fda0004704670 */
[----:B-1-34-:R-:W-:Y:S05]  /*0a70*/  @P0 BRA `(.L_x_597) ;  /* 0x00000000002c0947 */ /* 0x01afea0003800000 */
[----:B------:R-:W-:Y:S01]  /*0a80*/  FSETP.GT.AND P2, PT, R5, R6, PT ;  /* 0x000000060500720b */ /* 0x000fe20003f44000 */
[----:B------:R-:W-:Y:S02]  /*0a90*/  IMAD.MOV.U32 R7, RZ, RZ, R9 ;  /* 0x000000ffff077224 */ /* 0x000fe400078e0009 */
[----:B------:R-:W-:Y:S02]  /*0aa0*/  IMAD.MOV.U32 R8, RZ, RZ, R11 ;  /* 0x000000ffff087224 */ /* 0x000fe400078e000b */
[----:B------:R-:W-:-:S08]  /*0ab0*/  IMAD.MOV.U32 R4, RZ, RZ, R6 ;  /* 0x000000ffff047224 */ /* 0x000fd000078e0006 */
[CC--:B------:R-:W-:Y:S02]  /*0ac0*/  @!P2 ISETP.GE.U32.AND P0, PT, R2.reuse, R9.reuse, PT ;  /* 0x000000090200a20c */ /* 0x0c0fe40003f06070 */
[C---:B------:R-:W-:Y:S02]  /*0ad0*/  @!P2 ISETP.LT.U32.AND P1, PT, R2.reuse, R9, PT ;  /* 0x000000090200a20c */ /* 0x040fe40003f21070 */
[CC--:B------:R-:W-:Y:S02]  /*0ae0*/  @!P2 ISETP.GE.AND.EX P0, PT, R3.reuse, R11.reuse, PT, P0 ;  /* 0x0000000b0300a20c */ /* 0x0c0fe40003f06300 */
[----:B------:R-:W-:Y:S02]  /*0af0*/  @!P2 ISETP.LT.AND.EX P1, PT, R3, R11, PT, P1 ;  /* 0x0000000b0300a20c */ /* 0x000fe40003f21310 */
[----:B------:R-:W-:Y:S02]  /*0b00*/  @!P2 FSEL R4, R5, R6, !P0 ;  /* 0x000000060504a208 */ /* 0x000fe40004000000 */
[----:B------:R-:W-:-:S02]  /*0b10*/  @!P2 SEL R7, R2, R9, P1 ;  /* 0x000000090207a207 */ /* 0x000fc40000800000 */
[----:B------:R-:W-:-:S07]  /*0b20*/  @!P2 SEL R8, R3, R11, P1 ;  /* 0x0000000b0308a207 */ /* 0x000fce0000800000 */
.L_x_597:
[----:B------:R-:W-:Y:S05]  /*0b30*/  BSYNC.RECONVERGENT B1 ;  /* 0x0000000000017941 */ /* 0x000fea0003800200 */
.L_x_596:
[----:B------:R-:W0:Y:S01]  /*0b40*/  SHFL.DOWN PT, R3, R4, 0x2, 0x1f ;  /* 0x08401f0004037f89 */ /* 0x000e2200000e0000 */
[----:B------:R-:W-:Y:S01]  /*0b50*/  BSSY.RECONVERGENT B1, `(.L_x_598) ;  /* 0x0000014000017945 */ /* 0x000fe20003800200 */
[----:B------:R-:W-:Y:S02]  /*0b60*/  IMAD.MOV.U32 R5, RZ, RZ, R7 ;  /* 0x000000ffff057224 */ /* 0x000fe400078e0007 */
[----:B------:R1:W2:Y:S01]  /*0b70*/  SHFL.DOWN PT, R10, R7, 0x2, 0x1f ;  /* 0x08401f00070a7f89 */ /* 0x0002a200000e0000 */
[----:B------:R-:W-:Y:S02]  /*0b80*/  IMAD.MOV.U32 R6, RZ, RZ, R8 ;  /* 0x000000ffff067224 */ /* 0x000fe400078e0008 */
[----:B------:R-:W-:Y:S01]  /*0b90*/  IMAD.MOV.U32 R2, RZ, RZ, R4 ;  /* 0x000000ffff027224 */ /* 0x000fe200078e0004 */
[----:B------:R1:W3:Y:S01]  /*0ba0*/  SHFL.DOWN PT, R9, R8, 0x2, 0x1f ;  /* 0x08401f0008097f89 */ /* 0x0002e200000e0000 */
[----:B0-----:R-:W-:-:S04]  /*0bb0*/  FSETP.GEU.AND P0, PT, R4, R3, PT ;  /* 0x000000030400720b */ /* 0x001fc80003f0e000 */
[----:B------:R-:W-:-:S13]  /*0bc0*/  ISETP.GT.OR P0, PT, R12, 0x1d, !P0 ;  /* 0x0000001d0c00780c */ /* 0x000fda0004704670 */
[----:B-123--:R-:W-:Y:S05]  /*0bd0*/  @P0 BRA `(.L_x_599) ;  /* 0x00000000002c0947 */ /* 0x00efea0003800000 */
[----:B------:R-:W-:Y:S01]  /*0be0*/  FSETP.GT.AND P2, PT, R4, R3, PT ;  /* 0x000000030400720b */ /* 0x000fe20003f44000 */
[----:B------:R-:W-:Y:S02]  /*0bf0*/  IMAD.MOV.U32 R5, RZ, RZ, R10 ;  /* 0x000000ffff057224 */ /* 0x000fe400078e000a */
[----:B------:R-:W-:Y:S02]  /*0c00*/  IMAD.MOV.U32 R6, RZ, RZ, R9 ;  /* 0x000000ffff067224 */ /* 0x000fe400078e0009 */
[----:B------:R-:W-:-:S08]  /*0c10*/  IMAD.MOV.U32 R2, RZ, RZ, R3 ;  /* 0x000000ffff027224 */ /* 0x000fd000078e0003 */
[CC--:B------:R-:W-:Y:S02]  /*0c20*/  @!P2 ISETP.GE.U32.AND P0, PT, R7.reuse, R10.reuse, PT ;  /* 0x0000000a0700a20c */ /* 0x0c0fe40003f06070 */
[CC--:B------:R-:W-:Y:S02]  /*0c30*/  @!P2 ISETP.LT.U32.AND P1, PT, R7.reuse, R10.reuse, PT ;  /* 0x0000000a0700a20c */ /* 0x0c0fe40003f21070 */
[CC--:B------:R-:W-:Y:S02]  /*0c40*/  @!P2 ISETP.GE.AND.EX P0, PT, R8.reuse, R9.reuse, PT, P0 ;  /* 0x000000090800a20c */ /* 0x0c0fe40003f06300 */
[----:B------:R-:W-:Y:S02]  /*0c50*/  @!P2 ISETP.LT.AND.EX P1, PT, R8, R9, PT, P1 ;  /* 0x000000090800a20c */ /* 0x000fe40003f21310 */
[----:B------:R-:W-:Y:S02]  /*0c60*/  @!P2 FSEL R2, R4, R3, !P0 ;  /* 0x000000030402a208 */ /* 0x000fe40004000000 */
[----:B------:R-:W-:-:S02]  /*0c70*/  @!P2 SEL R5, R7, R10, P1 ;  /* 0x0000000a0705a207 */ /* 0x000fc40000800000 */
[----:B------:R-:W-:-:S07]  /*0c80*/  @!P2 SEL R6, R8, R9, P1 ;  /* 0x000000090806a207 */ /* 0x000fce0000800000 */
.L_x_599:
[----:B------:R-:W-:Y:S05]  /*0c90*/  BSYNC.RECONVERGENT B1 ;  /* 0x0000000000017941 */ /* 0x000fea0003800200 */
.L_x_598:
        /* <DEDUP_REMOVED lines=21> */
.L_x_601:
[----:B------:R-:W-:Y:S05]  /*0df0*/  BSYNC.RECONVERGENT B1 ;  /* 0x0000000000017941 */ /* 0x000fea0003800200 */
.L_x_600:
        /* <DEDUP_REMOVED lines=15> */
[----:B------:R-:W-:Y:S02]  /*0ef0*/  @!P2 ISETP.LT.U32.AND P1, PT, R4, R9, PT ;  /* 0x000000090400a20c */ /* 0x000fe40003f21070 */
[CC--:B------:R-:W-:Y:S02]  /*0f00*/  @!P2 ISETP.GE.AND.EX P0, PT, R8.reuse, R11.reuse, PT, P0 ;  /* 0x0000000b0800a20c */ /* 0x0c0fe40003f06300 */
[----:B------:R-:W-:Y:S02]  /*0f10*/  @!P2 ISETP.LT.AND.EX P1, PT, R8, R11, PT, P1 ;  /* 0x0000000b0800a20c */ /* 0x000fe40003f21310 */
[----:B------:R-:W-:Y:S02]  /*0f20*/  @!P2 FSEL R5, R3, R2, !P0 ;  /* 0x000000020305a208 */ /* 0x000fe40004000000 */
[----:B------:R-:W-:-:S02]  /*0f30*/  @!P2 SEL R6, R4, R9, P1 ;  /* 0x000000090406a207 */ /* 0x000fc40000800000 */
[----:B------:R-:W-:-:S07]  /*0f40*/  @!P2 SEL R7, R8, R11, P1 ;  /* 0x0000000b0807a207 */ /* 0x000fce0000800000 */
.L_x_603:
[----:B------:R-:W-:Y:S05]  /*0f50*/  BSYNC.RECONVERGENT B1 ;  /* 0x0000000000017941 */ /* 0x000fea0003800200 */
.L_x_602:
[----:B------:R-:W0:Y:S01]  /*0f60*/  SHFL.DOWN PT, R8, R5, 0x10, 0x1f ;  /* 0x0a001f0005087f89 */ /* 0x000e2200000e0000 */
[----:B------:R-:W-:Y:S01]  /*0f70*/  BSSY.RECONVERGENT B1, `(.L_x_604) ;  /* 0x0000015000017945 */ /* 0x000fe20003800200 */
[----:B------:R-:W-:Y:S01]  /*0f80*/  ISETP.NE.AND P2, PT, R12, RZ, PT ;  /* 0x000000ff0c00720c */ /* 0x000fe20003f45270 */
[----:B------:R-:W-:Y:S01]  /*0f90*/  IMAD.MOV.U32 R3, RZ, RZ, R6 ;  /* 0x000000ffff037224 */ /* 0x000fe200078e0006 */
        /* <DEDUP_REMOVED lines=18> */
.L_x_605:
[----:B------:R-:W-:Y:S05]  /*10c0*/  BSYNC.RECONVERGENT B1 ;  /* 0x0000000000017941 */ /* 0x000fea0003800200 */
.L_x_604:
[----:B------:R-:W-:Y:S04]  /*10d0*/  BSSY.RECONVERGENT B1, `(.L_x_606) ;  /* 0x000000c000017945 */ /* 0x000fe80003800200 */
[----:B------:R-:W-:Y:S05]  /*10e0*/  @P2 BRA `(.L_x_607) ;  /* 0x0000000000282947 */ /* 0x000fea0003800000 */
[----:B------:R-:W0:Y:S01]  /*10f0*/  S2R R7, SR_CgaCtaId ;  /* 0x0000000000077919 */ /* 0x000e220000008800 */
[----:B------:R-:W-:Y:S02]  /*1100*/  MOV R6, 0x400 ;  /* 0x0000040000067802 */ /* 0x000fe40000000f00 */
[----:B------:R-:W-:-:S04]  /*1110*/  SHF.R.U32.HI R5, RZ, 0x1, R0 ;  /* 0x00000001ff057819 */ /* 0x000fc80000011600 */
[----:B------:R-:W-:Y:S02]  /*1120*/  LOP3.LUT R5, R5, 0x1f0, RZ, 0xc0, !PT ;  /* 0x000001f005057812 */ /* 0x000fe400078ec0ff */
[----:B0-----:R-:W-:Y:S01]  /*1130*/  LEA R6, R7, R6, 0x18 ;  /* 0x0000000607067211 */ /* 0x001fe200078ec0ff */
[----:B------:R-:W-:-:S04]  /*1140*/  IMAD.MOV.U32 R7, RZ, RZ, R4 ;  /* 0x000000ffff077224 */ /* 0x000fc800078e0004 */
[----:B------:R-:W-:Y:S02]  /*1150*/  IMAD.IADD R5, R5, 0x1, R6 ;  /* 0x0000000105057824 */ /* 0x000fe400078e0206 */
[----:B------:R-:W-:-:S03]  /*1160*/  IMAD.MOV.U32 R6, RZ, RZ, R3 ;  /* 0x000000ffff067224 */ /* 0x000fc600078e0003 */
[----:B------:R0:W-:Y:S04]  /*1170*/  STS [R5+0x8], R2 ;  /* 0x0000080205007388 */ /* 0x0001e80000000800 */
[----:B------:R0:W-:Y:S02]  /*1180*/  STS.64 [R5+0x10], R6 ;  /* 0x0000100605007388 */ /* 0x0001e40000000a00 */
.L_x_607:
[----:B------:R-:W-:Y:S05]  /*1190*/  BSYNC.RECONVERGENT B1 ;  /* 0x0000000000017941 */ /* 0x000fea0003800200 */
.L_x_606:
[----:B------:R-:W-:Y:S01]  /*11a0*/  BAR.SYNC.DEFER_BLOCKING 0x0 ;  /* 0x0000000000007b1d */ /* 0x000fe20000010000 */
[----:B------:R-:W-:-:S13]  /*11b0*/  ISETP.NE.AND P1, PT, R0, RZ, PT ;  /* 0x000000ff0000720c */ /* 0x000fda0003f25270 */
[----:B------:R-:W-:Y:S05]  /*11c0*/  @P1 BRA `(.L_x_608) ;  /* 0x0000005000c01947 */ /* 0x000fea0003800000 */
[----:B0-----:R-:W0:Y:S01]  /*11d0*/  S2R R5, SR_CgaCtaId ;  /* 0x0000000000057919 */ /* 0x001e220000008800 */
[----:B------:R-:W-:Y:S01]  /*11e0*/  MOV R8, 0x400 ;  /* 0x0000040000087802 */ /* 0x000fe20000000f00 */
[----:B------:R-:W-:Y:S01]  /*11f0*/  BSSY.RECONVERGENT B1, `(.L_x_609) ;  /* 0x000001a000017945 */ /* 0x000fe20003800200 */
[----:B------:R-:W-:Y:S02]  /*1200*/  IMAD.MOV.U32 R12, RZ, RZ, R2 ;  /* 0x000000ffff0c7224 */ /* 0x000fe400078e0002 */
[----:B------:R-:W-:Y:S02]  /*1210*/  IMAD.MOV.U32 R6, RZ, RZ, R3 ;  /* 0x000000ffff067224 */ /* 0x000fe400078e0003 */
[----:B------:R-:W-:Y:S01]  /*1220*/  IMAD.MOV.U32 R7, RZ, RZ, R4 ;  /* 0x000000ffff077224 */ /* 0x000fe200078e0004 */
[----:B0-----:R-:W-:-:S05]  /*1230*/  LEA R8, R5, R8, 0x18 ;  /* 0x0000000805087211 */ /* 0x001fca00078ec0ff */
[----:B------:R-:W0:Y:S04]  /*1240*/  LDS R11, [R8+0x18] ;  /* 0x00001800080b7984 */ /* 0x000e280000000800 */
[----:B------:R1:W2:Y:S04]  /*1250*/  LDS R13, [R8+0x28] ;  /* 0x00002800080d7984 */ /* 0x0002a80000000800 */
[----:B------:R1:W3:Y:S04]  /*1260*/  LDS R15, [R8+0x38] ;  /* 0x00003800080f7984 */ /* 0x0002e80000000800 */
[----:B------:R1:W4:Y:S04]  /*1270*/  LDS R10, [R8+0x48] ;  /* 0x00004800080a7984 */ /* 0x0003280000000800 */
[----:B------:R1:W1:Y:S04]  /*1280*/  LDS R9, [R8+0x58] ;  /* 0x0000580008097984 */ /* 0x0002680000000800 */
[----:B------:R0:W1:Y:S04]  /*1290*/  LDS R5, [R8+0x68] ;  /* 0x0000680008057984 */ /* 0x0000680000000800 */
[----:B------:R0:W1:Y:S02]  /*12a0*/  LDS R0, [R8+0x78] ;  /* 0x0000780008007984 */ /* 0x0000640000000800 */
[----:B0-----:R-:W-:-:S13]  /*12b0*/  FSETP.GEU.AND P0, PT, R2, R11, PT ;  /* 0x0000000b0200720b */ /* 0x001fda0003f0e000 */
[----:B--234-:R-:W-:Y:S05]  /*12c0*/  @!P0 BRA `(.L_x_610) ;  /* 0x0000000000308947 */ /* 0x01cfea0003800000 */
[----:B------:R-:W0:Y:S01]  /*12d0*/  LDS.64 R6, [R8+0x20] ;  /* 0x0000200008067984 */ /* 0x000e220000000a00 */
[----:B------:R-:W-:Y:S01]  /*12e0*/  FSETP.GEU.AND P3, PT, R11, R2, PT ;  /* 0x000000020b00720b */ /* 0x000fe20003f6e000 */
[----:B------:R-:W-:-:S12]  /*12f0*/  IMAD.MOV.U32 R12, RZ, RZ, R11 ;  /* 0x000000ffff0c7224 */ /* 0x000fd800078e000b */
[CC--:B0-----:R-:W-:Y:S02]  /*1300*/  @P3 ISETP.LT.U32.AND P2, PT, R3.reuse, R6.reuse, PT ;  /* 0x000000060300320c */ /* 0x0c1fe40003f41070 */
[CC--:B------:R-:W-:Y:S02]  /*1310*/  @P3 ISETP.GE.U32.AND P0, PT, R3.reuse, R6.reuse, PT ;  /* 0x000000060300320c */ /* 0x0c0fe40003f06070 */
[CC--:B------:R-:W-:Y:S02]  /*1320*/  @P3 ISETP.LT.AND.EX P2, PT, R4.reuse, R7.reuse, PT, P2 ;  /* 0x000000070400320c */ /* 0x0c0fe40003f41320 */
[CC--:B------:R-:W-:Y:S02]  /*1330*/  @P3 ISETP.GE.AND.EX P0, PT, R4.reuse, R7.reuse, PT, P0 ;  /* 0x000000070400320c */ /* 0x0c0fe40003f06300 */
[----:B------:R-:W-:Y:S02]  /*1340*/  @P3 SEL R3, R3, R6, P2 ;  /* 0x0000000603033207 */ /* 0x000fe40001000000 */
[----:B------:R-:W-:-:S02]  /*1350*/  @P3 SEL R4, R4, R7, P2 ;  /* 0x0000000704043207 */ /* 0x000fc40001000000 */
[----:B------:R-:W-:Y:S01]  /*1360*/  @P3 FSEL R12, R2, R11, !P0 ;  /* 0x0000000b020c3208 */ /* 0x000fe20004000000 */
[----:B------:R-:W-:Y:S02]  /*1370*/  @P3 IMAD.MOV.U32 R6, RZ, RZ, R3 ;  /* 0x000000ffff063224 */ /* 0x000fe400078e0003 */
[----:B------:R-:W-:-:S07]  /*1380*/  @P3 IMAD.MOV.U32 R7, RZ, RZ, R4 ;  /* 0x000000ffff073224 */ /* 0x000fce00078e0004 */
.L_x_610:
[----:B------:R-:W-:Y:S05]  /*1390*/  BSYNC.RECONVERGENT B1 ;  /* 0x0000000000017941 */ /* 0x000fea0003800200 */
.L_x_609:
[----:B------:R-:W-:Y:S01]  /*13a0*/  FSETP.GEU.AND P0, PT, R12, R13, PT ;  /* 0x0000000d0c00720b */ /* 0x000fe20003f0e000 */
[----:B------:R-:W-:Y:S01]  /*13b0*/  BSSY.RECONVERGENT B1, `(.L_x_611) ;  /* 0x0000011000017945 */ /* 0x000fe20003800200 */
[----:B------:R-:W-:Y:S02]  /*13c0*/  IMAD.MOV.U32 R17, RZ, RZ, R6 ;  /* 0x000000ffff117224 */ /* 0x000fe400078e0006 */
[----:B------:R-:W-:Y:S02]  /*13d0*/  IMAD.MOV.U32 R14, RZ, RZ, R7 ;  /* 0x000000ffff0e7224 */ /* 0x000fe400078e0007 */
[----:B------:R-:W-:-:S07]  /*13e0*/  IMAD.MOV.U32 R2, RZ, RZ, R12 ;  /* 0x000000ffff027224 */ /* 0x000fce00078e000c */
[----:B------:R-:W-:Y:S05]  /*13f0*/  @!P0 BRA `(.L_x_612) ;  /* 0x0000000000308947 */ /* 0x000fea0003800000 */
[----:B------:R-:W0:Y:S01]  /*1400*/  LDS.64 R18, [R8+0x30] ;  /* 0x0000300008127984 */ /* 0x000e220000000a00 */
[----:B------:R-:W-:Y:S01]  /*1410*/  FSETP.GEU.AND P3, PT, R13, R12, PT ;  /* 0x0000000c0d00720b */ /* 0x000fe20003f6e000 */
[----:B------:R-:W-:-:S12]  /*1420*/  IMAD.MOV.U32 R2, RZ, RZ, R13 ;  /* 0x000000ffff027224 */ /* 0x000fd800078e000d */
[CC--:B0-----:R-:W-:Y:S01]  /*1430*/  @P3 ISETP.GE.U32.AND P0, PT, R6.reuse, R18.reuse, PT ;  /* 0x000000120600320c */ /* 0x0c1fe20003f06070 */
[----:B------:R-:W-:Y:S01]  /*1440*/  IMAD.MOV.U32 R17, RZ, RZ, R18 ;  /* 0x000000ffff117224 */ /* 0x000fe200078e0012 */
[-C--:B------:R-:W-:Y:S01]  /*1450*/  @P3 ISETP.LT.U32.AND P2, PT, R6, R18.reuse, PT ;  /* 0x000000120600320c */ /* 0x080fe20003f41070 */
[----:B------:R-:W-:Y:S01]  /*1460*/  IMAD.MOV.U32 R14, RZ, RZ, R19 ;  /* 0x000000ffff0e7224 */ /* 0x000fe200078e0013 */
[CC--:B------:R-:W-:Y:S02]  /*1470*/  @P3 ISETP.GE.AND.EX P0, PT, R7.reuse, R19.reuse, PT, P0 ;  /* 0x000000130700320c */ /* 0x0c0fe40003f06300 */
[----:B------:R-:W-:Y:S02]  /*1480*/  @P3 ISETP.LT.AND.EX P2, PT, R7, R19, PT, P2 ;  /* 0x000000130700320c */ /* 0x000fe40003f41320 */
[----:B------:R-:W-:Y:S02]  /*1490*/  @P3 FSEL R2, R12, R13, !P0 ;  /* 0x0000000d0c023208 */ /* 0x000fe40004000000 */
[----:B------:R-:W-:-:S02]  /*14a0*/  @P3 SEL R17, R6, R18, P2 ;  /* 0x0000001206113207 */ /* 0x000fc40001000000 */
[----:B------:R-:W-:-:S07]  /*14b0*/  @P3 SEL R14, R7, R19, P2 ;  /* 0x00000013070e3207 */ /* 0x000fce0001000000 */
.L_x_612:
[----:B------:R-:W-:Y:S05]  /*14c0*/  BSYNC.RECONVERGENT B1 ;  /* 0x0000000000017941 */ /* 0x000fea0003800200 */
.L_x_611:
        /* <DEDUP_REMOVED lines=11> */
[CC--:B------:R-:W-:Y:S01]  /*1580*/  @P3 ISETP.LT.U32.AND P2, PT, R17.reuse, R6.reuse, PT ;  /* 0x000000061100320c */ /* 0x0c0fe20003f41070 */
[----:B------:R-:W-:Y:S01]  /*1590*/  IMAD.MOV.U32 R4, RZ, RZ, R7 ;  /* 0x000000ffff047224 */ /* 0x000fe200078e0007 */
[CC--:B------:R-:W-:Y:S02]  /*15a0*/  @P3 ISETP.GE.AND.EX P0, PT, R14.reuse, R7.reuse, PT, P0 ;  /* 0x000000070e00320c */ /* 0x0c0fe40003f06300 */
[----:B------:R-:W-:Y:S02]  /*15b0*/  @P3 ISETP.LT.AND.EX P2, PT, R14, R7, PT, P2 ;  /* 0x000000070e00320c */ /* 0x000fe40003f41320 */
[----:B------:R-:W-:Y:S02]  /*15c0*/  @P3 FSEL R3, R2, R15, !P0 ;  /* 0x0000000f02033208 */ /* 0x000fe40004000000 */
[----:B------:R-:W-:-:S02]  /*15d0*/  @P3 SEL R11, R17, R6, P2 ;  /* 0x00000006110b3207 */ /* 0x000fc40001000000 */
[----:B------:R-:W-:-:S07]  /*15e0*/  @P3 SEL R4, R14, R7, P2 ;  /* 0x000000070e043207 */ /* 0x000fce0001000000 */
.L_x_614:
[----:B------:R-:W-:Y:S05]  /*15f0*/  BSYNC.RECONVERGENT B1 ;  /* 0x0000000000017941 */ /* 0x000fea0003800200 */
.L_x_613:
        /* <DEDUP_REMOVED lines=18> */
.L_x_616:
[----:B------:R-:W-:Y:S05]  /*1720*/  BSYNC.RECONVERGENT B1 ;  /* 0x0000000000017941 */ /* 0x000fea0003800200 */
.L_x_615:
[----:B-1----:R-:W-:Y:S01]  /*1730*/  FSETP.GEU.AND P0, PT, R2, R9, PT ;  /* 0x000000090200720b */ /* 0x002fe20003f0e000 */
        /* <DEDUP_REMOVED lines=17> */
.L_x_618:
[----:B------:R-:W-:Y:S05]  /*1850*/  BSYNC.RECONVERGENT B1 ;  /* 0x0000000000017941 */ /* 0x000fea0003800200 */
.L_x_617:
        /* <DEDUP_REMOVED lines=18> */
.L_x_620:
[----:B------:R-:W-:Y:S05]  /*1980*/  BSYNC.RECONVERGENT B1 ;  /* 0x0000000000017941 */ /* 0x000fea0003800200 */
.L_x_619:
[----:B------:R-:W-:Y:S01]  /*1990*/  FSETP.GEU.AND P0, PT, R7, R0, PT ;  /* 0x000000000700720b */ /* 0x000fe20003f0e000 */
[----:B------:R-:W-:Y:S02]  /*19a0*/  IMAD.MOV.U32 R2, RZ, RZ, R7 ;  /* 0x000000ffff027224 */ /* 0x000fe400078e0007 */
[----:B------:R-:W-:Y:S02]  /*19b0*/  IMAD.MOV.U32 R3, RZ, RZ, R9 ;  /* 0x000000ffff037224 */ /* 0x000fe400078e0009 */
[----:B------:R-:W-:-:S08]  /*19c0*/  IMAD.MOV.U32 R4, RZ, RZ, R6 ;  /* 0x000000ffff047224 */ /* 0x000fd000078e0006 */
[----:B------:R-:W-:Y:S05]  /*19d0*/  @!P0 BRA `(.L_x_608) ;  /* 0x0000004800bc8947 */ /* 0x000fea0003800000 */
[----:B------:R-:W0:Y:S01]  /*19e0*/  LDS.64 R10, [R8+0x80] ;  /* 0x00008000080a7984 */ /* 0x000e220000000a00 */
[----:B------:R-:W-:Y:S01]  /*19f0*/  FSETP.GEU.AND P0, PT, R0, R7, PT ;  /* 0x000000070000720b */ /* 0x000fe20003f0e000 */
[----:B------:R-:W-:Y:S02]  /*1a00*/  IMAD.MOV.U32 R2, RZ, RZ, R0 ;  /* 0x000000ffff027224 */ /* 0x000fe400078e0000 */
[----:B0-----:R-:W-:Y:S02]  /*1a10*/  IMAD.MOV.U32 R3, RZ, RZ, R10 ;  /* 0x000000ffff037224 */ /* 0x001fe400078e000a */
[----:B------:R-:W-:-:S08]  /*1a20*/  IMAD.MOV.U32 R4, RZ, RZ, R11 ;  /* 0x000000ffff047224 */ /* 0x000fd000078e000b */
[----:B------:R-:W-:Y:S05]  /*1a30*/  @!P0 BRA `(.L_x_608) ;  /* 0x0000004800a48947 */ /* 0x000fea0003800000 */
[CC--:B------:R-:W-:Y:S02]  /*1a40*/  ISETP.GE.U32.AND P0, PT, R9.reuse, R10.reuse, PT ;  /* 0x0000000a0900720c */ /* 0x0c0fe40003f06070 */
[----:B------:R-:W-:Y:S02]  /*1a50*/  ISETP.LT.U32.AND P2, PT, R9, R10, PT ;  /* 0x0000000a0900720c */ /* 0x000fe40003f41070 */
[CC--:B------:R-:W-:Y:S02]  /*1a60*/  ISETP.GE.AND.EX P0, PT, R6.reuse, R11.reuse, PT, P0 ;  /* 0x0000000b0600720c */ /* 0x0c0fe40003f06300 */
[----:B------:R-:W-:Y:S02]  /*1a70*/  ISETP.LT.AND.EX P2, PT, R6, R11, PT, P2 ;  /* 0x0000000b0600720c */ /* 0x000fe40003f41320 */
[----:B------:R-:W-:Y:S02]  /*1a80*/  FSEL R2, R7, R0, !P0 ;  /* 0x0000000007027208 */ /* 0x000fe40004000000 */
[----:B------:R-:W-:-:S02]  /*1a90*/  SEL R3, R9, R10, P2 ;  /* 0x0000000a09037207 */ /* 0x000fc40001000000 */
[----:B------:R-:W-:Y:S01]  /*1aa0*/  SEL R4, R6, R11, P2 ;  /* 0x0000000b06047207 */ /* 0x000fe20001000000 */
[----:B------:R-:W-:Y:S06]  /*1ab0*/  BRA `(.L_x_608) ;  /* 0x0000004800847947 */ /* 0x000fec0003800000 */
.L_x_595:
[----:B------:R-:W-:Y:S01]  /*1ac0*/  LOP3.LUT R4, R0, 0x3e0, RZ, 0xc0, !PT ;  /* 0x000003e000047812 */ /* 0x000fe200078ec0ff */
[----:B------:R-:W-:Y:S01]  /*1ad0*/  BSSY.RECONVERGENT B1, `(.L_x_621) ;  /* 0x000001b000017945 */ /* 0x000fe20003800200 */
[----:B-----5:R-:W-:Y:S02]  /*1ae0*/  IMAD.MOV.U32 R12, RZ, RZ, R2 ;  /* 0x000000ffff0c7224 */ /* 0x020fe400078e0002 */
[----:B------:R-:W-:Y:S02]  /*1af0*/  IMAD.MOV.U32 R14, RZ, RZ, R3 ;  /* 0x000000ffff0e7224 */ /* 0x000fe400078e0003 */
[----:B01----:R-:W-:Y:S01]  /*1b00*/  VIADD R6, R4, 0x20 ;  /* 0x0000002004067836 */ /* 0x003fe20000000000 */
[----:B------:R-:W-:-:S04]  /*1b10*/  LOP3.LUT R4, RZ, R4, RZ, 0x33, !PT ;  /* 0x00000004ff047212 */ /* 0x000fc800078e33ff */
[----:B------:R-:W-:Y:S01]  /*1b20*/  ISETP.GT.AND P0, PT, R6, UR4, PT ;  /* 0x0000000406007c0c */ /* 0x000fe2000bf04270 */
[----:B------:R-:W-:Y:S02]  /*1b30*/  VIADD R4, R4, UR4 ;  /* 0x0000000404047c36 */ /* 0x000fe40008000000 */
[----:B------:R-:W-:-:S03]  /*1b40*/  IMAD.MOV.U32 R6, RZ, RZ, R5 ;  /* 0x000000ffff067224 */ /* 0x000fc600078e0005 */
[----:B------:R-:W-:Y:S02]  /*1b50*/  SEL R7, R4, 0x1f, P0 ;  /* 0x0000001f04077807 */ /* 0x000fe40000000000 */
[----:B------:R-:W0:Y:S03]  /*1b60*/  S2R R4, SR_LANEID ;  /* 0x0000000000047919 */ /* 0x000e260000000000 */
[----:B------:R-:W1:Y:S04]  /*1b70*/  SHFL.DOWN PT, R8, R5, 0x1, R7 ;  /* 0x0820000005087989 */ /* 0x000e6800000e0007 */
[----:B------:R2:W3:Y:S04]  /*1b80*/  SHFL.DOWN PT, R9, R2, 0x1, R7 ;  /* 0x0820000002097989 */ /* 0x0004e800000e0007 */
[----:B------:R2:W4:Y:S01]  /*1b90*/  SHFL.DOWN PT, R11, R3, 0x1, R7 ;  /* 0x08200000030b7989 */ /* 0x00052200000e0007 */
[----:B-1----:R-:W-:-:S04]  /*1ba0*/  FSETP.GEU.AND P0, PT, R5, R8, PT ;  /* 0x000000080500720b */ /* 0x002fc80003f0e000 */
[----:B0-----:R-:W-:-:S13]  /*1bb0*/  ISETP.GE.OR P0, PT, R4, R7, !P0 ;  /* 0x000000070400720c */ /* 0x001fda0004706670 */
[----:B--234-:R-:W-:Y:S05]  /*1bc0*/  @P0 BRA `(.L_x_622) ;  /* 0x00000000002c0947 */ /* 0x01cfea0003800000 */
        /* <DEDUP_REMOVED lines=11> */
.L_x_622:
[----:B------:R-:W-:Y:S05]  /*1c80*/  BSYNC.RECONVERGENT B1 ;  /* 0x0000000000017941 */ /* 0x000fea0003800200 */
.L_x_621:
[----:B------:R-:W0:Y:S01]  /*1c90*/  SHFL.DOWN PT, R3, R6, 0x2, R7 ;  /* 0x0840000006037989 */ /* 0x000e2200000e0007 */
[----:B------:R-:W-:Y:S01]  /*1ca0*/  VIADD R2, R4, 0x2 ;  /* 0x0000000204027836 */ /* 0x000fe20000000000 */
[----:B------:R-:W-:Y:S01]  /*1cb0*/  BSSY.RECONVERGENT B1, `(.L_x_623) ;  /* 0x0000014000017945 */ /* 0x000fe20003800200 */
[----:B------:R-:W-:Y:S01]  /*1cc0*/  IMAD.MOV.U32 R8, RZ, RZ, R12 ;  /* 0x000000ffff087224 */ /* 0x000fe200078e000c */
[----:B------:R1:W2:Y:S01]  /*1cd0*/  SHFL.DOWN PT, R5, R12, 0x2, R7 ;  /* 0x084000000c057989 */ /* 0x0002a200000e0007 */
[----:B------:R-:W-:-:S03]  /*1ce0*/  IMAD.MOV.U32 R10, RZ, RZ, R14 ;  /* 0x000000ffff0a7224 */ /* 0x000fc600078e000e */
[----:B------:R1:W3:Y:S01]  /*1cf0*/  SHFL.DOWN PT, R9, R14, 0x2, R7 ;  /* 0x084000000e097989 */ /* 0x0002e200000e0007 */
[----:B0-----:R-:W-:-:S04]  /*1d00*/  FSETP.GEU.AND P0, PT, R6, R3, PT ;  /* 0x000000030600720b */ /* 0x001fc80003f0e000 */
[----:B------:R-:W-:Y:S01]  /*1d10*/  ISETP.GT.OR P0, PT, R2, R7, !P0 ;  /* 0x000000070200720c */ /* 0x000fe20004704670 */
[----:B------:R-:W-:-:S12]  /*1d20*/  IMAD.MOV.U32 R2, RZ, RZ, R6 ;  /* 0x000000ffff027224 */ /* 0x000fd800078e0006 */
        /* <DEDUP_REMOVED lines=12> */
.L_x_624:
[----:B------:R-:W-:Y:S05]  /*1df0*/  BSYNC.RECONVERGENT B1 ;  /* 0x0000000000017941 */ /* 0x000fea0003800200 */
.L_x_623:
        /* <DEDUP_REMOVED lines=22> */
.L_x_626:
[----:B------:R-:W-:Y:S05]  /*1f60*/  BSYNC.RECONVERGENT B1 ;  /* 0x0000000000017941 */ /* 0x000fea0003800200 */
.L_x_625:
[----:B------:R-:W0:Y:S01]  /*1f70*/  SHFL.DOWN PT, R3, R6, 0x8, R7 ;  /* 0x0900000006037989 */ /* 0x000e2200000e0007 */
[----:B------:R-:W-:Y:S01]  /*1f80*/  VIADD R2, R4, 0x8 ;  /* 0x0000000804027836 */ /* 0x000fe20000000000 */
[----:B------:R-:W-:Y:S01]  /*1f90*/  BSSY.RECONVERGENT B1, `(.L_x_627) ;  /* 0x0000014000017945 */ /* 0x000fe20003800200 */
[----:B------:R-:W-:Y:S01]  /*1fa0*/  IMAD.MOV.U32 R8, RZ, RZ, R6 ;  /* 0x000000ffff087224 */ /* 0x000fe200078e0006 */
[----:B------:R1:W2:Y:S01]  /*1fb0*/  SHFL.DOWN PT, R5, R14, 0x8, R7 ;  /* 0x090000000e057989 */ /* 0x0002a200000e0007 */
[----:B------:R-:W-:Y:S02]  /*1fc0*/  IMAD.MOV.U32 R10, RZ, RZ, R14 ;  /* 0x000000ffff0a7224 */ /* 0x000fe400078e000e */
[----:B------:R-:W-:Y:S01]  /*1fd0*/  IMAD.MOV.U32 R12, RZ, RZ, R16 ;  /* 0x000000ffff0c7224 */ /* 0x000fe200078e0010 */
[----:B------:R1:W3:Y:S01]  /*1fe0*/  SHFL.DOWN PT, R9, R16, 0x8, R7 ;  /* 0x0900000010097989 */ /* 0x0002e200000e0007 */
[----:B0-----:R-:W-:-:S04]  /*1ff0*/  FSETP.GEU.AND P0, PT, R6, R3, PT ;  /* 0x000000030600720b */ /* 0x001fc80003f0e000 */
[----:B------:R-:W-:-:S13]  /*2000*/  ISETP.GT.OR P0, PT, R2, R7, !P0 ;  /* 0x000000070200720c */ /* 0x000fda0004704670 */
        /* <DEDUP_REMOVED lines=12> */
.L_x_628:
[----:B------:R-:W-:Y:S05]  /*20d0*/  BSYNC.RECONVERGENT B1 ;  /* 0x0000000000017941 */ /* 0x000fea0003800200 */
.L_x_627:
[----:B------:R-:W0:Y:S01]  /*20e0*/  SHFL.DOWN PT, R5, R8, 0x10, R7 ;  /* 0x0a00000008057989 */ /* 0x000e2200000e0007 */
[C---:B------:R-:W-:Y:S01]  /*20f0*/  VIADD R2, R4.reuse, 0x10 ;  /* 0x0000001004027836 */ /* 0x040fe20000000000 */
[----:B------:R-:W-:Y:S01]  /*2100*/  BSSY.RECONVERGENT B1, `(.L_x_629) ;  /* 0x0000015000017945 */ /* 0x000fe20003800200 */
[----:B------:R-:W-:Y:S01]  /*2110*/  ISETP.NE.AND P2, PT, R4, RZ, PT ;  /* 0x000000ff0400720c */ /* 0x000fe20003f45270 */
[----:B------:R1:W2:Y:S01]  /*2120*/  SHFL.DOWN PT, R9, R10, 0x10, R7 ;  /* 0x0a0000000a097989 */ /* 0x0002a200000e0007 */
[----:B------:R-:W-:Y:S02]  /*2130*/  IMAD.MOV.U32 R3, RZ, RZ, R10 ;  /* 0x000000ffff037224 */ /* 0x000fe400078e000a */
[----:B------:R-:W-:Y:S01]  /*2140*/  IMAD.MOV.U32 R4, RZ, RZ, R12 ;  /* 0x000000ffff047224 */ /* 0x000fe200078e000c */
        /* <DEDUP_REMOVED lines=16> */
.L_x_630:
[----:B------:R-:W-:Y:S05]  /*2250*/  BSYNC.RECONVERGENT B1 ;  /* 0x0000000000017941 */ /* 0x000fea0003800200 */
.L_x_629:
        /* <DEDUP_REMOVED lines=12> */
.L_x_632:
[----:B------:R-:W-:Y:S05]  /*2320*/  BSYNC.RECONVERGENT B1 ;  /* 0x0000000000017941 */ /* 0x000fea0003800200 */
.L_x_631:
[----:B------:R-:W-:Y:S01]  /*2330*/  BAR.SYNC.DEFER_BLOCKING 0x0 ;  /* 0x0000000000007b1d */ /* 0x000fe20000010000 */
[----:B------:R-:W-:-:S13]  /*2340*/  ISETP.NE.AND P1, PT, R0, RZ, PT ;  /* 0x000000ff0000720c */ /* 0x000fda0003f25270 */
[----:B------:R-:W-:Y:S05]  /*2350*/  @P1 BRA `(.L_x_608) ;  /* 0x00000040005c1947 */ /* 0x000fea0003800000 */
[----:B------:R-:W-:Y:S01]  /*2360*/  UISETP.GE.AND UP0, UPT, UR4, 0x21, UPT ;  /* 0x000000210400788c */ /* 0x000fe2000bf06270 */
[----:B------:R-:W-:Y:S02]  /*2370*/  IMAD.MOV.U32 R0, RZ, RZ, R2 ;  /* 0x000000ffff007224 */ /* 0x000fe400078e0002 */
[----:B0-----:R-:W-:Y:S02]  /*2380*/  IMAD.MOV.U32 R7, RZ, RZ, R3 ;  /* 0x000000ffff077224 */ /* 0x001fe400078e0003 */
[----:B------:R-:W-:-:S04]  /*2390*/  IMAD.MOV.U32 R8, RZ, RZ, R4 ;  /* 0x000000ffff087224 */ /* 0x000fc800078e0004 */
[----:B------:R-:W-:Y:S05]  /*23a0*/  BRA.U !UP0, `(.L_x_633) ;  /* 0x00000001085c7547 */ /* 0x000fea000b800000 */
[----:B------:R-:W0:Y:S01]  /*23b0*/  S2R R5, SR_CgaCtaId ;  /* 0x0000000000057919 */ /* 0x000e220000008800 */
[----:B------:R-:W-:Y:S01]  /*23c0*/  MOV R0, 0x400 ;  /* 0x0000040000007802 */ /* 0x000fe20000000f00 */
[----:B------:R-:W-:Y:S01]  /*23d0*/  BSSY.RECONVERGENT B1, `(.L_x_633) ;  /* 0x0000014000017945 */ /* 0x000fe20003800200 */
[----:B------:R-:W-:Y:S02]  /*23e0*/  IMAD.MOV.U32 R7, RZ, RZ, R3 ;  /* 0x000000ffff077224 */ /* 0x000fe400078e0003 */
[----:B------:R-:W-:Y:S01]  /*23f0*/  IMAD.MOV.U32 R8, RZ, RZ, R4 ;  /* 0x000000ffff087224 */ /* 0x000fe200078e0004 */
[----:B0-----:R-:W-:Y:S01]  /*2400*/  LEA R6, R5, R0, 0x18 ;  /* 0x0000000005067211 */ /* 0x001fe200078ec0ff */
[----:B------:R-:W-:-:S04]  /*2410*/  IMAD.MOV.U32 R0, RZ, RZ, R2 ;  /* 0x000000ffff007224 */ /* 0x000fc800078e0002 */
[----:B------:R-:W0:Y:S02]  /*2420*/  LDS R5, [R6+0x18] ;  /* 0x0000180006057984 */ /* 0x000e240000000800 */
[----:B0-----:R-:W-:-:S13]  /*2430*/  FSETP.GEU.AND P0, PT, R2, R5, PT ;  /* 0x000000050200720b */ /* 0x001fda0003f0e000 */
        /* <DEDUP_REMOVED lines=13> */
.L_x_634:
[----:B------:R-:W-:Y:S05]  /*2510*/  BSYNC.RECONVERGENT B1 ;  /* 0x0000000000017941 */ /* 0x000fea0003800200 */
.L_x_633:
[----:B------:R-:W-:Y:S01]  /*2520*/  UISETP.GE.AND UP0, UPT, UR4, 0x41, UPT ;  /* 0x000000410400788c */ /* 0x000fe2000bf06270 */
[----:B------:R-:W-:Y:S02]  /*2530*/  IMAD.MOV.U32 R2, RZ, RZ, R0 ;  /* 0x000000ffff027224 */ /* 0x000fe400078e0000 */
[----:B------:R-:W-:Y:S02]  /*2540*/  IMAD.MOV.U32 R5, RZ, RZ, R7 ;  /* 0x000000ffff057224 */ /* 0x000fe400078e0007 */
        /* <DEDUP_REMOVED lines=24> */
.L_x_636:
[----:B------:R-:W-:Y:S05]  /*26d0*/  BSYNC.RECONVERGENT B1 ;  /* 0x0000000000017941 */ /* 0x000fea0003800200 */
.L_x_635:
        /* <DEDUP_REMOVED lines=27> */
.L_x_638:
[----:B------:R-:W-:Y:S05]  /*2890*/  BSYNC.RECONVERGENT B1 ;  /* 0x0000000000017941 */ /* 0x000fea0003800200 */
.L_x_637:
        /* <DEDUP_REMOVED lines=27> */
.L_x_640:
[----:B------:R-:W-:Y:S05]  /*2a50*/  BSYNC.RECONVERGENT B1 ;  /* 0x0000000000017941 */ /* 0x000fea0003800200 */
.L_x_639:
        /* <DEDUP_REMOVED lines=27> */
.L_x_642:
[----:B------:R-:W-:Y:S05]  /*2c10*/  BSYNC.RECONVERGENT B1 ;  /* 0x0000000000017941 */ /* 0x000fea0003800200 */
.L_x_641:
        /* <DEDUP_REMOVED lines=9> */
[----:B------:R-:W-:Y:S02]  /*2cb0*/  IMAD.MOV.U32 R7, RZ, RZ, R9 ;  /* 0x000000ffff077224 */ /* 0x000fe400078e0009 */
[----:B------:R-:W-:Y:S01]  /*2cc0*/  IMAD.MOV.U32 R6, RZ, RZ, R4 ;  /* 0x000000ffff067224 */ /* 0x000fe200078e0004 */
[----:B0-----:R-:W-:-:S05]  /*2cd0*/  LEA R2, R3, R2, 0x18 ;  /* 0x0000000203027211 */ /* 0x001fca00078ec0ff */
        /* <DEDUP_REMOVED lines=15> */
.L_x_644:
[----:B------:R-:W-:Y:S05]  /*2dd0*/  BSYNC.RECONVERGENT B1 ;  /* 0x0000000000017941 */ /* 0x000fea0003800200 */
.L_x_643:
[----:B------:R-:W-:Y:S01]  /*2de0*/  UISETP.GE.AND UP0, UPT, UR4, 0xe1, UPT ;  /* 0x000000e10400788c */ /* 0x000fe2000bf06270 */
[----:B------:R-:W-:Y:S02]  /*2df0*/  IMAD.MOV.U32 R2, RZ, RZ, R5 ;  /* 0x000000ffff027224 */ /* 0x000fe400078e0005 */
[----:B------:R-:W-:Y:S02]  /*2e00*/  IMAD.MOV.U32 R3, RZ, RZ, R7 ;  /* 0x000000ffff037224 */ /* 0x000fe400078e0007 */
[----:B------:R-:W-:-:S04]  /*2e10*/  IMAD.MOV.U32 R4, RZ, RZ, R6 ;  /* 0x000000ffff047224 */ /* 0x000fc800078e0006 */
[----:B------:R-:W-:Y:S05]  /*2e20*/  BRA.U !UP0, `(.L_x_608) ;  /* 0x0000003508a87547 */ /* 0x000fea000b800000 */
[----:B------:R-:W0:Y:S01]  /*2e30*/  S2R R3, SR_CgaCtaId ;  /* 0x0000000000037919 */ /* 0x000e220000008800 */
[----:B------:R-:W-:Y:S01]  /*2e40*/  MOV R0, 0x400 ;  /* 0x0000040000007802 */ /* 0x000fe20000000f00 */
        /* <DEDUP_REMOVED lines=21> */
.L_x_576:
[----:B------:R-:W1:Y:S01]  /*2fa0*/  S2R R0, SR_TID.X ;  /* 0x0000000000007919 */ /* 0x000e620000002100 */
[----:B------:R-:W1:Y:S02]  /*2fb0*/  LDC.64 R2, c[0x0][0x380] ;  /* 0x0000e000ff027b82 */ /* 0x000e640000000a00 */
[----:B-1----:R-:W-:-:S05]  /*2fc0*/  IMAD.WIDE.U32 R12, R0, 0x10, R2 ;  /* 0x00000010000c7825 */ /* 0x002fca00078e0002 */
[----:B0-----:R-:W2:Y:S04]  /*2fd0*/  LDG.E.CONSTANT R21, desc[UR10][R12.64] ;  /* 0x0000000a0c157981 */ /* 0x001ea8000c1e9900 */
[----:B------:R-:W3:Y:S04]  /*2fe0*/  LDG.E.CONSTANT R10, desc[UR10][R12.64+0x1000] ;  /* 0x0010000a0c0a7981 */ /* 0x000ee8000c1e9900 */
[----:B------:R-:W4:Y:S04]  /*2ff0*/  LDG.E.64.CONSTANT R14, desc[UR10][R12.64+0x8] ;  /* 0x0000080a0c0e7981 */ /* 0x000f28000c1e9b00 */
[----:B------:R0:W5:Y:S04]  /*3000*/  LDG.E.CONSTANT R16, desc[UR10][R12.64+0x2000] ;  /* 0x0020000a0c107981 */ /* 0x000168000c1e9900 */
[----:B------:R0:W5:Y:S04]  /*3010*/  LDG.E.CONSTANT R17, desc[UR10][R12.64+0x3000] ;  /* 0x0030000a0c117981 */ /* 0x000168000c1e9900 */
[----:B------:R0:W5:Y:S04]  /*3020*/  LDG.E.CONSTANT R11, desc[UR10][R12.64+0x4000] ;  /* 0x0040000a0c0b7981 */ /* 0x000168000c1e9900 */
[----:B------:R0:W5:Y:S04]  /*3030*/  LDG.E.64.CONSTANT R6, desc[UR10][R12.64+0x2008] ;  /* 0x0020080a0c067981 */ /* 0x000168000c1e9b00 */
[----:B------:R0:W5:Y:S04]  /*3040*/  LDG.E.64.CONSTANT R4, desc[UR10][R12.64+0x3008] ;  /* 0x0030080a0c047981 */ /* 0x000168000c1e9b00 */
[----:B------:R0:W5:Y:S01]  /*3050*/  LDG.E.64.CONSTANT R2, desc[UR10][R12.64+0x4008] ;  /* 0x0040080a0c027981 */ /* 0x000162000c1e9b00 */
[----:B------:R-:W-:Y:S01]  /*3060*/  BSSY.RECONVERGENT B1, `(.L_x_645) ;  /* 0x0000012000017945 */ /* 0x000fe20003800200 */
[----:B--2---:R-:W-:Y:S01]  /*3070*/  IMAD.MOV.U32 R19, RZ, RZ, R21 ;  /* 0x000000ffff137224 */ /* 0x004fe200078e0015 */
[----:B---3--:R-:W-:Y:S01]  /*3080*/  FSETP.GEU.AND P0, PT, R21, R10, PT ;  /* 0x0000000a1500720b */ /* 0x008fe20003f0e000 */
[----:B----4-:R-:W-:-:S02]  /*3090*/  IMAD.MOV.U32 R8, RZ, RZ, R14 ;  /* 0x000000ffff087224 */ /* 0x010fc400078e000e */
[----:B------:R-:W-:-:S10]  /*30a0*/  IMAD.MOV.U32 R9, RZ, RZ, R15 ;  /* 0x000000ffff097224 */ /* 0x000fd400078e000f */
[----:B0-----:R-:W-:Y:S05]  /*30b0*/  @!P0 BRA `(.L_x_646) ;  /* 0x0000000000308947 */ /* 0x001fea0003800000 */
[----:B------:R-:W2:Y:S01]  /*30c0*/  LDG.E.64.CONSTANT R8, desc[UR10][R12.64+0x1008] ;  /* 0x0010080a0c087981 */ /* 0x000ea2000c1e9b00 */
[----:B------:R-:W-:Y:S01]  /*30d0*/  FSETP.GEU.AND P2, PT, R10, R21, PT ;  /* 0x000000150a00720b */ /* 0x000fe20003f4e000 */
[----:B------:R-:W-:-:S12]  /*30e0*/  IMAD.MOV.U32 R19, RZ, RZ, R10 ;  /* 0x000000ffff137224 */ /* 0x000fd800078e000a */
[CC--:B--2---:R-:W-:Y:S02]  /*30f0*/  @P2 ISETP.GE.U32.AND P0, PT, R14.reuse, R8.reuse, PT ;  /* 0x000000080e00220c */ /* 0x0c4fe40003f06070 */
[C---:B------:R-:W-:Y:S02]  /*3100*/  @P2 ISETP.LT.U32.AND P1, PT, R14.reuse, R8, PT ;  /* 0x000000080e00220c */ /* 0x040fe40003f21070 */
[CC--:B------:R-:W-:Y:S02]  /*3110*/  @P2 ISETP.GE.AND.EX P0, PT, R15.reuse, R9.reuse, PT, P0 ;  /* 0x000000090f00220c */ /* 0x0c0fe40003f06300 */
[----:B------:R-:W-:Y:S02]  /*3120*/  @P2 ISETP.LT.AND.EX P1, PT, R15, R9, PT, P1 ;  /* 0x000000090f00220c */ /* 0x000fe40003f21310 */
[----:B------:R-:W-:Y:S02]  /*3130*/  @P2 FSEL R19, R21, R10, !P0 ;  /* 0x0000000a15132208 */ /* 0x000fe40004000000 */
[----:B------:R-:W-:-:S02]  /*3140*/  @P2 SEL R10, R14, R8, P1 ;  /* 0x000000080e0a2207 */ /* 0x000fc40000800000 */
[----:B------:R-:W-:-:S03]  /*3150*/  @P2 SEL R15, R15, R9, P1 ;  /* 0x000000090f0f2207 */ /* 0x000fc60000800000 */
[----:B------:R-:W-:Y:S02]  /*3160*/  @P2 IMAD.MOV.U32 R8, RZ, RZ, R10 ;  /* 0x000000ffff082224 */ /* 0x000fe400078e000a */
[----:B------:R-:W-:-:S07]  /*3170*/  @P2 IMAD.MOV.U32 R9, RZ, RZ, R15 ;  /* 0x000000ffff092224 */ /* 0x000fce00078e000f */
.L_x_646:
[----:B------:R-:W-:Y:S05]  /*3180*/  BSYNC.RECONVERGENT B1 ;  /* 0x0000000000017941 */ /* 0x000fea0003800200 */
.L_x_645:
[----:B-----5:R-:W-:Y:S01]  /*3190*/  FSETP.GEU.AND P0, PT, R19, R16, PT ;  /* 0x000000101300720b */ /* 0x020fe20003f0e000 */
[----:B------:R-:W-:Y:S01]  /*31a0*/  BSSY.RECONVERGENT B1, `(.L_x_647) ;  /* 0x0000010000017945 */ /* 0x000fe20003800200 */
[----:B------:R-:W-:Y:S02]  /*31b0*/  IMAD.MOV.U32 R10, RZ, RZ, R19 ;  /* 0x000000ffff0a7224 */ /* 0x000fe400078e0013 */
[----:B------:R-:W-:Y:S02]  /*31c0*/  IMAD.MOV.U32 R13, RZ, RZ, R8 ;  /* 0x000000ffff0d7224 */ /* 0x000fe400078e0008 */
[----:B------:R-:W-:-:S07]  /*31d0*/  IMAD.MOV.U32 R14, RZ, RZ, R9 ;  /* 0x000000ffff0e7224 */ /* 0x000fce00078e0009 */
[----:B------:R-:W-:Y:S05]  /*31e0*/  @!P0 BRA `(.L_x_648) ;  /* 0x00000000002c8947 */ /* 0x000fea0003800000 */
[----:B------:R-:W-:Y:S01]  /*31f0*/  FSETP.GEU.AND P2, PT, R16, R19, PT ;  /* 0x000000131000720b */ /* 0x000fe20003f4e000 */
[----:B------:R-:W-:Y:S02]  /*3200*/  IMAD.MOV.U32 R13, RZ, RZ, R6 ;  /* 0x000000ffff0d7224 */ /* 0x000fe400078e0006 */
[----:B------:R-:W-:Y:S02]  /*3210*/  IMAD.MOV.U32 R14, RZ, RZ, R7 ;  /* 0x000000ffff0e7224 */ /* 0x000fe400078e0007 */
[----:B------:R-:W-:-:S08]  /*3220*/  IMAD.MOV.U32 R10, RZ, RZ, R16 ;  /* 0x000000ffff0a7224 */ /* 0x000fd000078e0010 */
[CC--:B------:R-:W-:Y:S02]  /*3230*/  @P2 ISETP.GE.U32.AND P0, PT, R8.reuse, R6.reuse, PT ;  /* 0x000000060800220c */ /* 0x0c0fe40003f06070 */
[C---:B------:R-:W-:Y:S02]  /*3240*/  @P2 ISETP.LT.U32.AND P1, PT, R8.reuse, R6, PT ;  /* 0x000000060800220c */ /* 0x040fe40003f21070 */
[CC--:B------:R-:W-:Y:S02]  /*3250*/  @P2 ISETP.GE.AND.EX P0, PT, R9.reuse, R7.reuse, PT, P0 ;  /* 0x000000070900220c */ /* 0x0c0fe40003f06300 */
[----:B------:R-:W-:Y:S02]  /*3260*/  @P2 ISETP.LT.AND.EX P1, PT, R9, R7, PT, P1 ;  /* 0x000000070900220c */ /* 0x000fe40003f21310 */
[----:B------:R-:W-:Y:S02]  /*3270*/  @P2 FSEL R10, R19, R16, !P0 ;  /* 0x00000010130a2208 */ /* 0x000fe40004000000 */
[----:B------:R-:W-:-:S02]  /*3280*/  @P2 SEL R13, R8, R6, P1 ;  /* 0x00000006080d2207 */ /* 0x000fc40000800000 */
[----:B------:R-:W-:-:S07]  /*3290*/  @P2 SEL R14, R9, R7, P1 ;  /* 0x00000007090e2207 */ /* 0x000fce0000800000 */
.L_x_648:
[----:B------:R-:W-:Y:S05]  /*32a0*/  BSYNC.RECONVERGENT B1 ;  /* 0x0000000000017941 */ /* 0x000fea0003800200 */
.L_x_647:
[----:B------:R-:W-:Y:S01]  /*32b0*/  FSETP.GEU.AND P0, PT, R10, R17, PT ;  /* 0x000000110a00720b */ /* 0x000fe20003f0e000 */
        /* <DEDUP_REMOVED lines=10> */
[CC--:B------:R-:W-:Y:S02]  /*3360*/  @P2 ISETP.LT.U32.AND P1, PT, R13.reuse, R4.reuse, PT ;  /* 0x000000040d00220c */ /* 0x0c0fe40003f21070 */
[CC--:B------:R-:W-:Y:S02]  /*3370*/  @P2 ISETP.GE.AND.EX P0, PT, R14.reuse, R5.reuse, PT, P0 ;  /* 0x000000050e00220c */ /* 0x0c0fe40003f06300 */
[----:B------:R-:W-:Y:S02]  /*3380*/  @P2 ISETP.LT.AND.EX P1, PT, R14, R5, PT, P1 ;  /* 0x000000050e00220c */ /* 0x000fe40003f21310 */
[----:B------:R-:W-:Y:S02]  /*3390*/  @P2 FSEL R6, R10, R17, !P0 ;  /* 0x000000110a062208 */ /* 0x000fe40004000000 */
[----:B------:R-:W-:-:S02]  /*33a0*/  @P2 SEL R7, R13, R4, P1 ;  /* 0x000000040d072207 */ /* 0x000fc40000800000 */
[----:B------:R-:W-:-:S07]  /*33b0*/  @P2 SEL R12, R14, R5, P1 ;  /* 0x000000050e0c2207 */ /* 0x000fce0000800000 */
.L_x_650:
[----:B------:R-:W-:Y:S05]  /*33c0*/  BSYNC.RECONVERGENT B1 ;  /* 0x0000000000017941 */ /* 0x000fea0003800200 */
.L_x_649:
        /* <DEDUP_REMOVED lines=17> */
.L_x_652:
[----:B------:R-:W-:Y:S05]  /*34e0*/  BSYNC.RECONVERGENT B1 ;  /* 0x0000000000017941 */ /* 0x000fea0003800200 */
.L_x_651:
[----:B------:R-:W-:Y:S01]  /*34f0*/  UISETP.GE.U32.AND UP0, UPT, UR8, 0xa00, UPT ;  /* 0x00000a000800788c */ /* 0x000fe2000bf06070 */
[----:B------:R-:W-:Y:S02]  /*3500*/  IMAD.MOV.U32 R5, RZ, RZ, 0x500 ;  /* 0x00000500ff057424 */ /* 0x000fe400078e00ff */
[----:B------:R-:W-:-:S06]  /*3510*/  IMAD.MOV.U32 R4, RZ, RZ, RZ ;  /* 0x000000ffff047224 */ /* 0x000fcc00078e00ff */
[----:B------:R-:W-:Y:S05]  /*3520*/  BRA.U !UP0, `(.L_x_653) ;  /* 0x0000001508647547 */ /* 0x000fea000b800000 */
[----:B------:R-:W-:Y:S01]  /*3530*/  UIADD3 UR9, UP0, UPT, UR8, -0xa00, URZ ;  /* 0xfffff60008097890 */ /* 0x000fe2000ff1e0ff */
[----:B------:R-:W-:Y:S02]  /*3540*/  IMAD.MOV.U32 R5, RZ, RZ, 0x500 ;  /* 0x00000500ff057424 */ /* 0x000fe400078e00ff */
[----:B------:R-:W-:Y:S01]  /*3550*/  IMAD.MOV.U32 R4, RZ, RZ, RZ ;  /* 0x000000ffff047224 */ /* 0x000fe200078e00ff */
[----:B------:R-:W-:Y:S02]  /*3560*/  ULEA.HI.X.SX32 UR8, UR8, 0xffffffff, 0x1, UP0 ;  /* 0xffffffff08087891 */ /* 0x000fe400080f0eff */
[----:B------:R-:W-:Y:S02]  /*3570*/  UIMAD.WIDE.U32 UR12, UR9, -0x33333333, URZ ;  /* 0xcccccccd090c78a5 */ /* 0x000fe4000f8e00ff */
[----:B------:R-:W-:-:S04]  /*3580*/  UIMAD.WIDE.U32 UR4, UR8, -0x33333333, URZ ;  /* 0xcccccccd080478a5 */ /* 0x000fc8000f8e00ff */
[----:B------:R-:W-:-:S04]  /*3590*/  UIMAD.WIDE.U32 UR4, UP0, UR9, -0x33333334, UR4 ;  /* 0xcccccccc090478a5 */ /* 0x000fc8000f800004 */
[----:B------:R-:W-:Y:S02]  /*35a0*/  UIADD3.X UR7, UPT, UPT, URZ, URZ, URZ, UP0, !UPT ;  /* 0x000000ffff077290 */ /* 0x000fe400087fe4ff */
[----:B------:R-:W-:Y:S01]  /*35b0*/  UIADD3 URZ, UP0, UPT, UR13, UR4, URZ ;  /* 0x000000040dff7290 */ /* 0x000fe2000ff1e0ff */
[----:B------:R-:W-:-:S03]  /*35c0*/  UMOV UR6, UR5 ;  /* 0x0000000500067c82 */ /* 0x000fc60008000000 */
[----:B------:R-:W-:Y:S02]  /*35d0*/  UIMAD.WIDE.U32.X UR4, UR8, -0x33333334, UR6, UP0 ;  /* 0xcccccccc080478a5 */ /* 0x000fe400080e0406 */
[----:B------:R-:W-:Y:S02]  /*35e0*/  UISETP.GE.U32.AND UP0, UPT, UR9, 0x500, UPT ;  /* 0x000005000900788c */ /* 0x000fe4000bf06070 */
[----:B------:R-:W-:Y:S02]  /*35f0*/  USHF.R.U64 UR6, UR4, 0xa, UR5 ;  /* 0x0000000a04067899 */ /* 0x000fe40008001205 */
[----:B------:R-:W-:-:S09]  /*3600*/  UISETP.GE.U32.AND.EX UP0, UPT, UR8, URZ, UPT, UP0 ;  /* 0x000000ff0800728c */ /* 0x000fd2000bf06100 */
[----:B------:R-:W-:Y:S05]  /*3610*/  BRA.U !UP0, `(.L_x_654) ;  /* 0x0000000d08707547 */ /* 0x000fea000b800000 */
[----:B------:R-:W0:Y:S01]  /*3620*/  LDCU.64 UR8, c[0x0][0x380] ;  /* 0x00007000ff0877ac */ /* 0x000e220008000a00 */
[----:B------:R-:W-:Y:S02]  /*3630*/  IMAD.MOV.U32 R5, RZ, RZ, 0x500 ;  /* 0x00000500ff057424 */ /* 0x000fe400078e00ff */
[----:B------:R-:W-:Y:S01]  /*3640*/  IMAD.MOV.U32 R4, RZ, RZ, RZ ;  /* 0x000000ffff047224 */ /* 0x000fe200078e00ff */
[----:B------:R-:W-:-:S04]  /*3650*/  UIADD3 UR4, UP0, UPT, UR6, 0x1, URZ ;  /* 0x0000000106047890 */ /* 0x000fc8000ff1e0ff */
[----:B------:R-:W-:Y:S02]  /*3660*/  ULEA.HI.X UR5, UR5, URZ, URZ, 0x16, UP0 ;  /* 0x000000ff05057291 */ /* 0x000fe400080fb4ff */
[----:B------:R-:W-:Y:S02]  /*3670*/  ULOP3.LUT UR4, UR4, 0xfffffffe, URZ, 0xc0, !UPT ;  /* 0xfffffffe04047892 */ /* 0x000fe4000f8ec0ff */
[----:B------:R-:W-:Y:S01]  /*3680*/  ULOP3.LUT UR5, UR5, 0x7fffff, URZ, 0xc0, !UPT ;  /* 0x007fffff05057892 */ /* 0x000fe2000f8ec0ff */
[----:B0-----:R-:W-:-:S04]  /*3690*/  LEA R2, P0, R0, UR8, 0x4 ;  /* 0x0000000800027c11 */ /* 0x001fc8000f8020ff */
[----:B------:R-:W-:Y:S02]  /*36a0*/  IADD3 R2, P1, PT, R2, 0xe008, RZ ;  /* 0x0000e00802027810 */ /* 0x000fe40007f3e0ff */
[----:B------:R-:W-:-:S05]  /*36b0*/  LEA.HI.X R3, R0, UR9, RZ, 0x4, P0 ;  /* 0x0000000900037c11 */ /* 0x000fca00080f24ff */
[----:B------:R-:W-:-:S07]  /*36c0*/  IMAD.X R3, RZ, RZ, R3, P1 ;  /* 0x000000ffff037224 */ /* 0x000fce00008e0603 */
.L_x_675:
[----:B------:R-:W2:Y:S04]  /*36d0*/  LDG.E.CONSTANT R15, desc[UR10][R2.64+-0x9008] ;  /* 0xff6ff80a020f7981 */ /* 0x000ea8000c1e9900 */
[----:B------:R0:W5:Y:S04]  /*36e0*/  LDG.E.CONSTANT R23, desc[UR10][R2.64+-0x8008] ;  /* 0xff7ff80a02177981 */ /* 0x000168000c1e9900 */
[----:B------:R0:W5:Y:S04]  /*36f0*/  LDG.E.CONSTANT R11, desc[UR10][R2.64+-0x7008] ;  /* 0xff8ff80a020b7981 */ /* 0x000168000c1e9900 */
[----:B------:R0:W5:Y:S04]  /*3700*/  LDG.E.CONSTANT R7, desc[UR10][R2.64+-0x6008] ;  /* 0xff9ff80a02077981 */ /* 0x000168000c1e9900 */
[----:B------:R0:W5:Y:S04]  /*3710*/  LDG.E.CONSTANT R6, desc[UR10][R2.64+-0x5008] ;  /* 0xffaff80a02067981 */ /* 0x000168000c1e9900 */
[----:B------:R0:W5:Y:S04]  /*3720*/  LDG.E.CONSTANT R16, desc[UR10][R2.64+-0x4008] ;  /* 0xffbff80a02107981 */ /* 0x000168000c1e9900 */
[----:B------:R0:W5:Y:S01]  /*3730*/  LDG.E.CONSTANT R17, desc[UR10][R2.64+-0x3008] ;  /* 0xffcff80a02117981 */ /* 0x000162000c1e9900 */
[----:B------:R-:W-:Y:S01]  /*3740*/  UIADD3 UR4, UP0, UPT, UR4, -0x2, URZ ;  /* 0xfffffffe04047890 */ /* 0x000fe2000ff1e0ff */
[----:B------:R-:W-:Y:S01]  /*3750*/  BSSY.RECONVERGENT B1, `(.L_x_655) ;  /* 0x0000015000017945 */ /* 0x000fe20003800200 */
[----:B------:R-:W-:-:S02]  /*3760*/  IMAD.MOV.U32 R14, RZ, RZ, R10 ;  /* 0x000000ffff0e7224 */ /* 0x000fc400078e000a */
[----:B------:R-:W-:Y:S01]  /*3770*/  UIADD3.X UR5, UPT, UPT, UR5, -0x1, URZ, UP0, !UPT ;  /* 0xffffffff05057890 */ /* 0x000fe200087fe4ff */
[----:B------:R-:W-:Y:S01]  /*3780*/  IMAD.MOV.U32 R19, RZ, RZ, R8 ;  /* 0x000000ffff137224 */ /* 0x000fe200078e0008 */
[----:B------:R-:W-:Y:S01]  /*3790*/  UISETP.NE.U32.AND UP0, UPT, UR4, URZ, UPT ;  /* 0x000000ff0400728c */ /* 0x000fe2000bf05070 */
[----:B------:R-:W-:-:S03]  /*37a0*/  IMAD.MOV.U32 R21, RZ, RZ, R9 ;  /* 0x000000ffff157224 */ /* 0x000fc600078e0009 */
[----:B------:R-:W-:Y:S01]  /*37b0*/  UISETP.NE.AND.EX UP0, UPT, UR5, URZ, UPT, UP0 ;  /* 0x000000ff0500728c */ /* 0x000fe2000bf05300 */
[----:B--2---:R-:W-:-:S13]  /*37c0*/  FSETP.GEU.AND P0, PT, R10, R15, PT ;  /* 0x0000000f0a00720b */ /* 0x004fda0003f0e000 */
[----:B0-----:R-:W-:Y:S05]  /*37d0*/  @!P0 BRA `(.L_x_656) ;  /* 0x0000000000308947 */ /* 0x001fea0003800000 */
[----:B------:R-:W2:Y:S01]  /*37e0*/  LDG.E.64.CONSTANT R12, desc[UR10][R2.64+-0x9000] ;  /* 0xff70000a020c7981 */ /* 0x000ea2000c1e9b00 */
[----:B------:R-:W-:Y:S01]  /*37f0*/  FSETP.GEU.AND P2, PT, R15, R10, PT ;  /* 0x0000000a0f00720b */ /* 0x000fe20003f4e000 */
[----:B------:R-:W-:-:S12]  /*3800*/  IMAD.MOV.U32 R14, RZ, RZ, R15 ;  /* 0x000000ffff0e7224 */ /* 0x000fd800078e000f */
[CC--:B--2---:R-:W-:Y:S01]  /*3810*/  @P2 ISETP.GE.U32.AND P0, PT, R8.reuse, R12.reuse, PT ;  /* 0x0000000c0800220c */ /* 0x0c4fe20003f06070 */
        /* <DEDUP_REMOVED lines=8> */
.L_x_656:
[----:B------:R-:W-:Y:S05]  /*38a0*/  BSYNC.RECONVERGENT B1 ;  /* 0x0000000000017941 */ /* 0x000fea0003800200 */
.L_x_655:
[----:B------:R0:W5:Y:S02]  /*38b0*/  LDG.E.64.CONSTANT R8, desc[UR10][R2.64+-0x8000] ;  /* 0xff80000a02087981 */ /* 0x000164000c1e9b00 */
[----:B-----5:R-:W-:Y:S01]  /*38c0*/  FSETP.GEU.AND P0, PT, R14, R23, PT ;  /* 0x000000170e00720b */ /* 0x020fe20003f0e000 */
[----:B------:R-:W-:Y:S01]  /*38d0*/  BSSY.RECONVERGENT B1, `(.L_x_657) ;  /* 0x0000010000017945 */ /* 0x000fe20003800200 */
[----:B------:R-:W-:Y:S02]  /*38e0*/  IMAD.MOV.U32 R10, RZ, RZ, R14 ;  /* 0x000000ffff0a7224 */ /* 0x000fe400078e000e */
[----:B------:R-:W-:Y:S02]  /*38f0*/  IMAD.MOV.U32 R13, RZ, RZ, R19 ;  /* 0x000000ffff0d7224 */ /* 0x000fe400078e0013 */
[----:B------:R-:W-:-:S07]  /*3900*/  IMAD.MOV.U32 R15, RZ, RZ, R21 ;  /* 0x000000ffff0f7224 */ /* 0x000fce00078e0015 */
[----:B0-----:R-:W-:Y:S05]  /*3910*/  @!P0 BRA `(.L_x_658) ;  /* 0x00000000002c8947 */ /* 0x001fea0003800000 */
[----:B------:R-:W-:Y:S01]  /*3920*/  FSETP.GEU.AND P2, PT, R23, R14, PT ;  /* 0x0000000e1700720b */ /* 0x000fe20003f4e000 */
[----:B------:R-:W-:Y:S02]  /*3930*/  IMAD.MOV.U32 R13, RZ, RZ, R8 ;  /* 0x000000ffff0d7224 */ /* 0x000fe400078e0008 */
[----:B------:R-:W-:Y:S02]  /*3940*/  IMAD.MOV.U32 R15, RZ, RZ, R9 ;  /* 0x000000ffff0f7224 */ /* 0x000fe400078e0009 */
[----:B------:R-:W-:-:S08]  /*3950*/  IMAD.MOV.U32 R10, RZ, RZ, R23 ;  /* 0x000000ffff0a7224 */ /* 0x000fd000078e0017 */
[CC--:B------:R-:W-:Y:S02]  /*3960*/  @P2 ISETP.GE.U32.AND P0, PT, R19.reuse, R8.reuse, PT ;  /* 0x000000081300220c */ /* 0x0c0fe40003f06070 */
[-C--:B------:R-:W-:Y:S02]  /*3970*/  @P2 ISETP.LT.U32.AND P1, PT, R19, R8.reuse, PT ;  /* 0x000000081300220c */ /* 0x080fe40003f21070 */
[CC--:B------:R-:W-:Y:S02]  /*3980*/  @P2 ISETP.GE.AND.EX P0, PT, R21.reuse, R9.reuse, PT, P0 ;  /* 0x000000091500220c */ /* 0x0c0fe40003f06300 */
[----:B------:R-:W-:Y:S02]  /*3990*/  @P2 ISETP.LT.AND.EX P1, PT, R21, R9, PT, P1 ;  /* 0x000000091500220c */ /* 0x000fe40003f21310 */
[----:B------:R-:W-:Y:S02]  /*39a0*/  @P2 FSEL R10, R14, R23, !P0 ;  /* 0x000000170e0a2208 */ /* 0x000fe40004000000 */
[----:B------:R-:W-:-:S02]  /*39b0*/  @P2 SEL R13, R19, R8, P1 ;  /* 0x00000008130d2207 */ /* 0x000fc40000800000 */
[----:B------:R-:W-:-:S07]  /*39c0*/  @P2 SEL R15, R21, R9, P1 ;  /* 0x00000009150f2207 */ /* 0x000fce0000800000 */
.L_x_658:
[----:B------:R-:W-:Y:S05]  /*39d0*/  BSYNC.RECONVERGENT B1 ;  /* 0x0000000000017941 */ /* 0x000fea0003800200 */
.L_x_657:
[----:B------:R0:W5:Y:S01]  /*39e0*/  LDG.E.64.CONSTANT R8, desc[UR10][R2.64+-0x7000] ;  /* 0xff90000a02087981 */ /* 0x000162000c1e9b00 */
[----:B------:R-:W-:Y:S01]  /*39f0*/  FSETP.GEU.AND P0, PT, R10, R11, PT ;  /* 0x0000000b0a00720b */ /* 0x000fe20003f0e000 */
[----:B------:R-:W-:Y:S01]  /*3a00*/  BSSY.RECONVERGENT B1, `(.L_x_659) ;  /* 0x0000010000017945 */ /* 0x000fe20003800200 */
[----:B------:R-:W-:Y:S02]  /*3a10*/  IMAD.MOV.U32 R12, RZ, RZ, R10 ;  /* 0x000000ffff0c7224 */ /* 0x000fe400078e000a */
[----:B------:R-:W-:Y:S02]  /*3a20*/  IMAD.MOV.U32 R19, RZ, RZ, R13 ;  /* 0x000000ffff137224 */ /* 0x000fe400078e000d */
[----:B------:R-:W-:-:S07]  /*3a30*/  IMAD.MOV.U32 R21, RZ, RZ, R15 ;  /* 0x000000ffff157224 */ /* 0x000fce00078e000f */
[----:B0-----:R-:W-:Y:S05]  /*3a40*/  @!P0 BRA `(.L_x_660) ;  /* 0x00000000002c8947 */ /* 0x001fea0003800000 */
[----:B------:R-:W-:Y:S01]  /*3a50*/  FSETP.GEU.AND P2, PT, R11, R10, PT ;  /* 0x0000000a0b00720b */ /* 0x000fe20003f4e000 */
[----:B-----5:R-:W-:Y:S02]  /*3a60*/  IMAD.MOV.U32 R19, RZ, RZ, R8 ;  /* 0x000000ffff137224 */ /* 0x020fe400078e0008 */
        /* <DEDUP_REMOVED lines=9> */
.L_x_660:
[----:B------:R-:W-:Y:S05]  /*3b00*/  BSYNC.RECONVERGENT B1 ;  /* 0x0000000000017941 */ /* 0x000fea0003800200 */
.L_x_659:
[----:B-----5:R0:W5:Y:S01]  /*3b10*/  LDG.E.64.CONSTANT R8, desc[UR10][R2.64+-0x6000] ;  /* 0xffa0000a02087981 */ /* 0x020162000c1e9b00 */
        /* <DEDUP_REMOVED lines=17> */
.L_x_662:
[----:B------:R-:W-:Y:S05]  /*3c30*/  BSYNC.RECONVERGENT B1 ;  /* 0x0000000000017941 */ /* 0x000fea0003800200 */
.L_x_661:
        /* <DEDUP_REMOVED lines=12> */
[----:B------:R-:W-:Y:S02]  /*3d00*/  @P2 ISETP.LT.U32.AND P1, PT, R13, R8, PT ;  /* 0x000000080d00220c */ /* 0x000fe40003f21070 */
[CC--:B------:R-:W-:Y:S02]  /*3d10*/  @P2 ISETP.GE.AND.EX P0, PT, R15.reuse, R9.reuse, PT, P0 ;  /* 0x000000090f00220c */ /* 0x0c0fe40003f06300 */
[----:B------:R-:W-:Y:S02]  /*3d20*/  @P2 ISETP.LT.AND.EX P1, PT, R15, R9, PT, P1 ;  /* 0x000000090f00220c */ /* 0x000fe40003f21310 */
[----:B------:R-:W-:Y:S02]  /*3d30*/  @P2 FSEL R25, R11, R6, !P0 ;  /* 0x000000060b192208 */ /* 0x000fe40004000000 */
[----:B------:R-:W-:-:S02]  /*3d40*/  @P2 SEL R23, R13, R8, P1 ;  /* 0x000000080d172207 */ /* 0x000fc40000800000 */
[----:B------:R-:W-:-:S07]  /*3d50*/  @P2 SEL R21, R15, R9, P1 ;  /* 0x000000090f152207 */ /* 0x000fce0000800000 */
.L_x_664:
[----:B------:R-:W-:Y:S05]  /*3d60*/  BSYNC.RECONVERGENT B1 ;  /* 0x0000000000017941 */ /* 0x000fea0003800200 */
.L_x_663:
[----:B------:R0:W5:Y:S04]  /*3d70*/  LDG.E.CONSTANT R20, desc[UR10][R2.64+-0x2008] ;  /* 0xffdff80a02147981 */ /* 0x000168000c1e9900 */
[----:B------:R0:W5:Y:S04]  /*3d80*/  LDG.E.CONSTANT R19, desc[UR10][R2.64+-0x1008] ;  /* 0xffeff80a02137981 */ /* 0x000168000c1e9900 */
[----:B------:R0:W5:Y:S04]  /*3d90*/  LDG.E.CONSTANT R18, desc[UR10][R2.64+-0x8] ;  /* 0xfffff80a02127981 */ /* 0x000168000c1e9900 */
[----:B-----5:R0:W5:Y:S04]  /*3da0*/  LDG.E.64.CONSTANT R8, desc[UR10][R2.64+-0x3000] ;  /* 0xffd0000a02087981 */ /* 0x020168000c1e9b00 */
[----:B------:R0:W5:Y:S04]  /*3db0*/  LDG.E.64.CONSTANT R10, desc[UR10][R2.64+-0x2000] ;  /* 0xffe0000a020a7981 */ /* 0x000168000c1e9b00 */
[----:B------:R0:W5:Y:S04]  /*3dc0*/  LDG.E.64.CONSTANT R12, desc[UR10][R2.64+-0x1000] ;  /* 0xfff0000a020c7981 */ /* 0x000168000c1e9b00 */
[----:B------:R0:W5:Y:S01]  /*3dd0*/  LDG.E.64.CONSTANT R6, desc[UR10][R2.64] ;  /* 0x0000000a02067981 */ /* 0x000162000c1e9b00 */
[----:B------:R-:W-:Y:S01]  /*3de0*/  FSETP.GEU.AND P0, PT, R25, R16, PT ;  /* 0x000000101900720b */ /* 0x000fe20003f0e000 */
[----:B------:R-:W-:Y:S01]  /*3df0*/  BSSY.RECONVERGENT B1, `(.L_x_665) ;  /* 0x0000011000017945 */ /* 0x000fe20003800200 */
[----:B------:R-:W-:-:S02]  /*3e00*/  IMAD.MOV.U32 R14, RZ, RZ, R25 ;  /* 0x000000ffff0e7224 */ /* 0x000fc400078e0019 */
[----:B------:R-:W-:Y:S02]  /*3e10*/  IMAD.MOV.U32 R27, RZ, RZ, R23 ;  /* 0x000000ffff1b7224 */ /* 0x000fe400078e0017 */
[----:B------:R-:W-:-:S07]  /*3e20*/  IMAD.MOV.U32 R29, RZ, RZ, R21 ;  /* 0x000000ffff1d7224 */ /* 0x000fce00078e0015 */
[----:B0-----:R-:W-:Y:S05]  /*3e30*/  @!P0 BRA `(.L_x_666) ;  /* 0x0000000000308947 */ /* 0x001fea0003800000 */
[----:B------:R-:W2:Y:S01]  /*3e40*/  LDG.E.64.CONSTANT R14, desc[UR10][R2.64+-0x4000] ;  /* 0xffc0000a020e7981 */ /* 0x000ea2000c1e9b00 */
[----:B------:R-:W-:-:S13]  /*3e50*/  FSETP.GEU.AND P2, PT, R16, R25, PT ;  /* 0x000000191000720b */ /* 0x000fda0003f4e000 */
[CC--:B--2---:R-:W-:Y:S01]  /*3e60*/  @P2 ISETP.LT.U32.AND P1, PT, R23.reuse, R14.reuse, PT ;  /* 0x0000000e1700220c */ /* 0x0c4fe20003f21070 */
[----:B------:R-:W-:Y:S01]  /*3e70*/  IMAD.MOV.U32 R27, RZ, RZ, R14 ;  /* 0x000000ffff1b7224 */ /* 0x000fe200078e000e */
[-C--:B------:R-:W-:Y:S01]  /*3e80*/  @P2 ISETP.GE.U32.AND P0, PT, R23, R14.reuse, PT ;  /* 0x0000000e1700220c */ /* 0x080fe20003f06070 */
[----:B------:R-:W-:Y:S01]  /*3e90*/  IMAD.MOV.U32 R29, RZ, RZ, R15 ;  /* 0x000000ffff1d7224 */ /* 0x000fe200078e000f */
[CC--:B------:R-:W-:Y:S02]  /*3ea0*/  @P2 ISETP.LT.AND.EX P1, PT, R21.reuse, R15.reuse, PT, P1 ;  /* 0x0000000f1500220c */ /* 0x0c0fe40003f21310 */
[-C--:B------:R-:W-:Y:S02]  /*3eb0*/  @P2 ISETP.GE.AND.EX P0, PT, R21, R15.reuse, PT, P0 ;  /* 0x0000000f1500220c */ /* 0x080fe40003f06300 */
[----:B------:R-:W-:Y:S01]  /*3ec0*/  @P2 SEL R27, R23, R14, P1 ;  /* 0x0000000e171b2207 */ /* 0x000fe20000800000 */
[----:B------:R-:W-:Y:S01]  /*3ed0*/  IMAD.MOV.U32 R14, RZ, RZ, R16 ;  /* 0x000000ffff0e7224 */ /* 0x000fe200078e0010 */
[----:B------:R-:W-:-:S02]  /*3ee0*/  @P2 SEL R29, R21, R15, P1 ;  /* 0x0000000f151d2207 */ /* 0x000fc40000800000 */
[----:B------:R-:W-:-:S07]  /*3ef0*/  @P2 FSEL R14, R25, R16, !P0 ;  /* 0x00000010190e2208 */ /* 0x000fce0004000000 */
.L_x_666:
[----:B------:R-:W-:Y:S05]  /*3f00*/  BSYNC.RECONVERGENT B1 ;  /* 0x0000000000017941 */ /* 0x000fea0003800200 */
.L_x_665:
[----:B------:R-:W-:Y:S01]  /*3f10*/  FSETP.GEU.AND P0, PT, R14, R17, PT ;  /* 0x000000110e00720b */ /* 0x000fe20003f0e000 */
[----:B------:R-:W-:Y:S01]  /*3f20*/  BSSY.RECONVERGENT B1, `(.L_x_667) ;  /* 0x0000010000017945 */ /* 0x000fe20003800200 */
[----:B------:R-:W-:Y:S02]  /*3f30*/  IMAD.MOV.U32 R15, RZ, RZ, R14 ;  /* 0x000000ffff0f7224 */ /* 0x000fe400078e000e */
[----:B------:R-:W-:Y:S02]  /*3f40*/  IMAD.MOV.U32 R23, RZ, RZ, R27 ;  /* 0x000000ffff177224 */ /* 0x000fe400078e001b */
[----:B------:R-:W-:-:S07]  /*3f50*/  IMAD.MOV.U32 R25, RZ, RZ, R29 ;  /* 0x000000ffff197224 */ /* 0x000fce00078e001d */
[----:B------:R-:W-:Y:S05]  /*3f60*/  @!P0 BRA `(.L_x_668) ;  /* 0x00000000002c8947 */ /* 0x000fea0003800000 */
        /* <DEDUP_REMOVED lines=11> */
.L_x_668:
[----:B------:R-:W-:Y:S05]  /*4020*/  BSYNC.RECONVERGENT B1 ;  /* 0x0000000000017941 */ /* 0x000fea0003800200 */
.L_x_667:
[----:B------:R-:W-:Y:S01]  /*4030*/  FSETP.GEU.AND P0, PT, R15, R20, PT ;  /* 0x000000140f00720b */ /* 0x000fe20003f0e000 */
[----:B------:R-:W-:Y:S01]  /*4040*/  BSSY.RECONVERGENT B1, `(.L_x_669) ;  /* 0x0000010000017945 */ /* 0x000fe20003800200 */
[----:B-----5:R-:W-:Y:S02]  /*4050*/  IMAD.MOV.U32 R8, RZ, RZ, R15 ;  /* 0x000000ffff087224 */ /* 0x020fe400078e000f */
        /* <DEDUP_REMOVED lines=14> */
.L_x_670:
[----:B------:R-:W-:Y:S05]  /*4140*/  BSYNC.RECONVERGENT B1 ;  /* 0x0000000000017941 */ /* 0x000fea0003800200 */
.L_x_669:
        /* <DEDUP_REMOVED lines=17> */
.L_x_672:
[----:B------:R-:W-:Y:S05]  /*4260*/  BSYNC.RECONVERGENT B1 ;  /* 0x0000000000017941 */ /* 0x000fea0003800200 */
.L_x_671:
        /* <DEDUP_REMOVED lines=17> */
.L_x_674:
[----:B------:R-:W-:Y:S05]  /*4380*/  BSYNC.RECONVERGENT B1 ;  /* 0x0000000000017941 */ /* 0x000fea0003800200 */
.L_x_673:
[----:B------:R-:W-:Y:S02]  /*4390*/  IADD3 R5, P0, PT, R5, 0xa00, RZ ;  /* 0x00000a0005057810 */ /* 0x000fe40007f1e0ff */
[----:B------:R-:W-:-:S03]  /*43a0*/  IADD3 R2, P1, PT, R2, 0xa000, RZ ;  /* 0x0000a00002027810 */ /* 0x000fc60007f3e0ff */
[----:B------:R-:W-:Y:S02]  /*43b0*/  IMAD.X R4, RZ, RZ, R4, P0 ;  /* 0x000000ffff047224 */ /* 0x000fe400000e0604 */
[----:B------:R-:W-:Y:S01]  /*43c0*/  IMAD.X R3, RZ, RZ, R3, P1 ;  /* 0x000000ffff037224 */ /* 0x000fe200008e0603 */
[----:B------:R-:W-:Y:S07]  /*43d0*/  BRA.U UP0, `(.L_x_675) ;  /* 0xfffffff100bc7547 */ /* 0x000fee000b83ffff */
.L_x_654:
[----:B------:R-:W-:-:S04]  /*43e0*/  ULOP3.LUT UR4, UR6, 0x1, URZ, 0xc0, !UPT ;  /* 0x0000000106047892 */ /* 0x000fc8000f8ec0ff */
[----:B------:R-:W-:-:S04]  /*43f0*/  UISETP.NE.U32.AND UP0, UPT, UR4, 0x1, UPT ;  /* 0x000000010400788c */ /* 0x000fc8000bf05070 */
[----:B------:R-:W-:-:S09]  /*4400*/  UISETP.NE.U32.AND.EX UP0, UPT, URZ, URZ, UPT, UP0 ;  /* 0x000000ffff00728c */ /* 0x000fd2000bf05100 */
[----:B------:R-:W-:Y:S05]  /*4410*/  BRA.U !UP0, `(.L_x_653) ;  /* 0x0000000508a87547 */ /* 0x000fea000b800000 */
[----:B------:R-:W0:Y:S02]  /*4420*/  LDC.64 R2, c[0x0][0x380] ;  /* 0x0000e000ff027b82 */ /* 0x000e240000000a00 */
[----:B0-----:R-:W-:-:S03]  /*4430*/  IMAD.WIDE.U32 R2, R0, 0x10, R2 ;  /* 0x0000001000027825 */ /* 0x001fc600078e0002 */
[----:B------:R-:W-:-:S04]  /*4440*/  LEA R16, P0, R5, R2, 0x4 ;  /* 0x0000000205107211 */ /* 0x000fc800078020ff */
[----:B------:R-:W-:-:S05]  /*4450*/  LEA.HI.X R17, R5, R3, R4, 0x4, P0 ;  /* 0x0000000305117211 */ /* 0x000fca00000f2404 */
[----:B------:R-:W2:Y:S04]  /*4460*/  LDG.E.CONSTANT R23, desc[UR10][R16.64] ;  /* 0x0000000a10177981 */ /* 0x000ea8000c1e9900 */
[----:B------:R0:W5:Y:S04]  /*4470*/  LDG.E.CONSTANT R27, desc[UR10][R16.64+0x1000] ;  /* 0x0010000a101b7981 */ /* 0x000168000c1e9900 */
[----:B------:R0:W5:Y:S04]  /*4480*/  LDG.E.CONSTANT R19, desc[UR10][R16.64+0x2000] ;  /* 0x0020000a10137981 */ /* 0x000168000c1e9900 */
[----:B------:R0:W5:Y:S04]  /*4490*/  LDG.E.CONSTANT R18, desc[UR10][R16.64+0x3000] ;  /* 0x0030000a10127981 */ /* 0x000168000c1e9900 */
[----:B------:R0:W5:Y:S04]  /*44a0*/  LDG.E.CONSTANT R11, desc[UR10][R16.64+0x4000] ;  /* 0x0040000a100b7981 */ /* 0x000168000c1e9900 */
[----:B------:R0:W5:Y:S04]  /*44b0*/  LDG.E.64.CONSTANT R2, desc[UR10][R16.64+0x1008] ;  /* 0x0010080a10027981 */ /* 0x000168000c1e9b00 */
[----:B------:R0:W5:Y:S04]  /*44c0*/  LDG.E.64.CONSTANT R6, desc[UR10][R16.64+0x2008] ;  /* 0x0020080a10067981 */ /* 0x000168000c1e9b00 */
[----:B------:R0:W5:Y:S04]  /*44d0*/  LDG.E.64.CONSTANT R12, desc[UR10][R16.64+0x3008] ;  /* 0x0030080a100c7981 */ /* 0x000168000c1e9b00 */
[----:B------:R0:W5:Y:S01]  /*44e0*/  LDG.E.64.CONSTANT R14, desc[UR10][R16.64+0x4008] ;  /* 0x0040080a100e7981 */ /* 0x000162000c1e9b00 */
        /* <DEDUP_REMOVED lines=18> */
.L_x_677:
[----:B------:R-:W-:Y:S05]  /*4610*/  BSYNC.RECONVERGENT B1 ;  /* 0x0000000000017941 */ /* 0x000fea0003800200 */
.L_x_676:
        /* <DEDUP_REMOVED lines=17> */
.L_x_679:
[----:B------:R-:W-:Y:S05]  /*4730*/  BSYNC.RECONVERGENT B1 ;  /* 0x0000000000017941 */ /* 0x000fea0003800200 */
.L_x_678:
        /* <DEDUP_REMOVED lines=17> */
.L_x_681:
[----:B------:R-:W-:Y:S05]  /*4850*/  BSYNC.RECONVERGENT B1 ;  /* 0x0000000000017941 */ /* 0x000fea0003800200 */
.L_x_680:
        /* <DEDUP_REMOVED lines=17> */
.L_x_683:
[----:B------:R-:W-:Y:S05]  /*4970*/  BSYNC.RECONVERGENT B1 ;  /* 0x0000000000017941 */ /* 0x000fea0003800200 */
.L_x_682:
[----:B------:R-:W-:Y:S01]  /*4980*/  FSETP.GEU.AND P0, PT, R2, R11, PT ;  /* 0x0000000b0200720b */ /* 0x000fe20003f0e000 */
[----:B------:R-:W-:Y:S01]  /*4990*/  BSSY.RECONVERGENT B1, `(.L_x_684) ;  /* 0x0000011000017945 */ /* 0x000fe20003800200 */
[----:B------:R-:W-:Y:S01]  /*49a0*/  IADD3 R5, P2, PT, R5, 0x500, RZ ;  /* 0x0000050005057810 */ /* 0x000fe20007f5e0ff */
[----:B------:R-:W-:Y:S02]  /*49b0*/  IMAD.MOV.U32 R10, RZ, RZ, R2 ;  /* 0x000000ffff0a7224 */ /* 0x000fe400078e0002 */
[----:B------:R-:W-:Y:S02]  /*49c0*/  IMAD.MOV.U32 R8, RZ, RZ, R7 ;  /* 0x000000ffff087224 */ /* 0x000fe400078e0007 */
[----:B------:R-:W-:-:S06]  /*49d0*/  IMAD.MOV.U32 R9, RZ, RZ, R17 ;  /* 0x000000ffff097224 */ /* 0x000fcc00078e0011 */
        /* <DEDUP_REMOVED lines=12> */
.L_x_685:
[----:B------:R-:W-:Y:S05]  /*4aa0*/  BSYNC.RECONVERGENT B1 ;  /* 0x0000000000017941 */ /* 0x000fea0003800200 */
.L_x_684:
[----:B------:R-:W-:-:S07]  /*4ab0*/  IMAD.X R4, RZ, RZ, R4, P2 ;  /* 0x000000ffff047224 */ /* 0x000fce00010e0604 */
.L_x_653:
[----:B------:R-:W0:Y:S02]  /*4ac0*/  LDCU UR4, c[0x0][0x390] ;  /* 0x00007200ff0477ac */ /* 0x000e240008000800 */
[----:B0-----:R-:W-:Y:S02]  /*4ad0*/  USHF.R.S32.HI UR5, URZ, 0x1f, UR4 ;  /* 0x0000001fff057899 */ /* 0x001fe40008011404 */
[----:B------:R-:W-:-:S04]  /*4ae0*/  ISETP.GE.U32.AND P0, PT, R5, UR4, PT ;  /* 0x0000000405007c0c */ /* 0x000fc8000bf06070 */
[----:B------:R-:W-:-:S13]  /*4af0*/  ISETP.GE.AND.EX P0, PT, R4, UR5, PT, P0 ;  /* 0x0000000504007c0c */ /* 0x000fda000bf06300 */
[----:B------:R-:W-:Y:S05]  /*4b00*/  @P0 BRA `(.L_x_686) ;  /* 0x00000008003c0947 */ /* 0x000fea0003800000 */
[----:B------:R-:W-:Y:S01]  /*4b10*/  IADD3 R3, PT, PT, -R5, UR4, RZ ;  /* 0x0000000405037c10 */ /* 0x000fe2000fffe1ff */
[----:B------:R-:W-:Y:S03]  /*4b20*/  BSSY.RECONVERGENT B1, `(.L_x_686) ;  /* 0x000008d000017945 */ /* 0x000fe60003800200 */
[----:B------:R-:W-:-:S13]  /*4b30*/  ISETP.GE.AND P0, PT, R0, R3, PT ;  /* 0x000000030000720c */ /* 0x000fda0003f06270 */
[----:B------:R-:W-:Y:S05]  /*4b40*/  @P0 BRA `(.L_x_687) ;  /* 0x0000000800280947 */ /* 0x000fea0003800000 */
[----:B------:R-:W-:Y:S01]  /*4b50*/  LOP3.LUT R2, RZ, R0, RZ, 0x33, !PT ;  /* 0x00000000ff027212 */ /* 0x000fe200078e33ff */
[----:B------:R-:W-:Y:S03]  /*4b60*/  BSSY.RECONVERGENT B2, `(.L_x_688) ;  /* 0x000002a000027945 */ /* 0x000fe60003800200 */
[----:B------:R-:W-:-:S04]  /*4b70*/  IADD3 R18, PT, PT, -R5, UR4, R2 ;  /* 0x0000000405127c10 */ /* 0x000fc8000fffe102 */
[----:B------:R-:W-:-:S04]  /*4b80*/  LOP3.LUT R2, R18, 0x300, RZ, 0xc0, !PT ;  /* 0x0000030012027812 */ /* 0x000fc800078ec0ff */
[----:B------:R-:W-:Y:S01]  /*4b90*/  ISETP.NE.AND P0, PT, R2, 0x300, PT ;  /* 0x000003000200780c */ /* 0x000fe20003f05270 */
[----:B------:R-:W-:-:S12]  /*4ba0*/  IMAD.MOV.U32 R2, RZ, RZ, R0 ;  /* 0x000000ffff027224 */ /* 0x000fd800078e0000 */
[----:B------:R-:W-:Y:S05]  /*4bb0*/  @!P0 BRA `(.L_x_689) ;  /* 0x0000000000908947 */ /* 0x000fea0003800000 */
[----:B------:R-:W0:Y:S01]  /*4bc0*/  LDCU.64 UR6, c[0x0][0x380] ;  /* 0x00007000ff0677ac */ /* 0x000e220008000a00 */
[----:B------:R-:W-:Y:S02]  /*4bd0*/  IADD3 R7, P0, PT, R0, R5, RZ ;  /* 0x0000000500077210 */ /* 0x000fe40007f1e0ff */
[----:B------:R-:W-:-:S03]  /*4be0*/  LEA.HI R2, R18, 0x1, RZ, 0x18 ;  /* 0x0000000112027811 */ /* 0x000fc600078fc0ff */
[----:B------:R-:W-:Y:S01]  /*4bf0*/  IMAD.X R12, RZ, RZ, R4, P0 ;  /* 0x000000ffff0c7224 */ /* 0x000fe200000e0604 */
[----:B------:R-:W-:Y:S01]  /*4c00*/  LOP3.LUT R6, R2, 0x3, RZ, 0xc0, !PT ;  /* 0x0000000302067812 */ /* 0x000fe200078ec0ff */
[----:B------:R-:W-:-:S04]  /*4c10*/  IMAD.MOV.U32 R2, RZ, RZ, R0 ;  /* 0x000000ffff027224 */ /* 0x000fc800078e0000 */
[----:B------:R-:W-:Y:S01]  /*4c20*/  IMAD.MOV R11, RZ, RZ, -R6 ;  /* 0x000000ffff0b7224 */ /* 0x000fe200078e0a06 */
[----:B0-----:R-:W-:-:S04]  /*4c30*/  LEA R16, P1, R7, UR6, 0x4 ;  /* 0x0000000607107c11 */ /* 0x001fc8000f8220ff */
[----:B------:R-:W-:-:S09]  /*4c40*/  LEA.HI.X R7, R7, UR7, R12, 0x4, P1 ;  /* 0x0000000707077c11 */ /* 0x000fd200088f240c */
.L_x_692:
[----:B------:R-:W-:-:S05]  /*4c50*/  IMAD.MOV.U32 R6, RZ, RZ, R16 ;  /* 0x000000ffff067224 */ /* 0x000fca00078e0010 */
[----:B------:R-:W2:Y:S01]  /*4c60*/  LDG.E.CONSTANT R19, desc[UR10][R6.64] ;  /* 0x0000000a06137981 */ /* 0x000ea2000c1e9900 */
[----:B------:R-:W-:Y:S01]  /*4c70*/  VIADD R11, R11, 0x1 ;  /* 0x000000010b0b7836 */ /* 0x000fe20000000000 */
[----:B------:R-:W-:Y:S01]  /*4c80*/  BSSY.RECONVERGENT B3, `(.L_x_690) ;  /* 0x0000014000037945 */ /* 0x000fe20003800200 */
[----:B------:R-:W-:-:S03]  /*4c90*/  IADD3 R16, P3, PT, R6, 0x1000, RZ ;  /* 0x0000100006107810 */ /* 0x000fc60007f7e0ff */
[----:B------:R-:W-:Y:S02]  /*4ca0*/  ISETP.NE.AND P2, PT, R11, RZ, PT ;  /* 0x000000ff0b00720c */ /* 0x000fe40003f45270 */
[----:B--2---:R-:W-:-:S13]  /*4cb0*/  FSETP.GEU.AND P0, PT, R10, R19, PT ;  /* 0x000000130a00720b */ /* 0x004fda0003f0e000 */
[----:B------:R-:W-:Y:S05]  /*4cc0*/  @!P0 BRA `(.L_x_691) ;  /* 0x00000000003c8947 */ /* 0x000fea0003800000 */
[----:B------:R-:W2:Y:S01]  /*4cd0*/  LDG.E.64.CONSTANT R12, desc[UR10][R6.64+0x8] ;  /* 0x0000080a060c7981 */ /* 0x000ea2000c1e9b00 */
[----:B------:R-:W-:Y:S01]  /*4ce0*/  FSETP.GEU.AND P4, PT, R19, R10, PT ;  /* 0x0000000a1300720b */ /* 0x000fe20003f8e000 */
[----:B------:R-:W-:Y:S02]  /*4cf0*/  IMAD.MOV.U32 R15, RZ, RZ, R8 ;  /* 0x000000ffff0f7224 */ /* 0x000fe400078e0008 */
[----:B------:R-:W-:Y:S02]  /*4d00*/  IMAD.MOV.U32 R17, RZ, RZ, R9 ;  /* 0x000000ffff117224 */ /* 0x000fe400078e0009 */
[----:B------:R-:W-:Y:S02]  /*4d10*/  IMAD.MOV.U32 R14, RZ, RZ, R10 ;  /* 0x000000ffff0e7224 */ /* 0x000fe400078e000a */
[----:B------:R-:W-:-:S06]  /*4d20*/  IMAD.MOV.U32 R10, RZ, RZ, R19 ;  /* 0x000000ffff0a7224 */ /* 0x000fcc00078e0013 */
        /* <DEDUP_REMOVED lines=9> */
.L_x_691:
[----:B------:R-:W-:Y:S05]  /*4dc0*/  BSYNC.RECONVERGENT B3 ;  /* 0x0000000000037941 */ /* 0x000fea0003800200 */
.L_x_690:
[----:B------:R-:W-:Y:S02]  /*4dd0*/  IMAD.X R7, RZ, RZ, R7, P3 ;  /* 0x000000ffff077224 */ /* 0x000fe400018e0607 */
[----:B------:R-:W-:Y:S01]  /*4de0*/  VIADD R2, R2, 0x100 ;  /* 0x0000010002027836 */ /* 0x000fe20000000000 */
[----:B------:R-:W-:Y:S06]  /*4df0*/  @P2 BRA `(.L_x_692) ;  /* 0xfffffffc00942947 */ /* 0x000fec000383ffff */
.L_x_689:
[----:B------:R-:W-:Y:S05]  /*4e00*/  BSYNC.RECONVERGENT B2 ;  /* 0x0000000000027941 */ /* 0x000fea0003800200 */
.L_x_688:
[----:B------:R-:W-:-:S13]  /*4e10*/  ISETP.GE.U32.AND P0, PT, R18, 0x300, PT ;  /* 0x000003001200780c */ /* 0x000fda0003f06070 */
[----:B------:R-:W-:Y:S05]  /*4e20*/  @!P0 BRA `(.L_x_687) ;  /* 0x0000000400708947 */ /* 0x000fea0003800000 */
[----:B------:R-:W0:Y:S01]  /*4e30*/  LDCU.64 UR6, c[0x0][0x380] ;  /* 0x00007000ff0677ac */ /* 0x000e220008000a00 */
[----:B------:R-:W-:-:S05]  /*4e40*/  IADD3 R6, P0, PT, R2, R5, RZ ;  /* 0x0000000502067210 */ /* 0x000fca0007f1e0ff */
[----:B------:R-:W-:Y:S01]  /*4e50*/  IMAD.X R7, RZ, RZ, R4, P0 ;  /* 0x000000ffff077224 */ /* 0x000fe200000e0604 */
[----:B0-----:R-:W-:-:S04]  /*4e60*/  LEA R5, P1, R6, UR6, 0x4 ;  /* 0x0000000606057c11 */ /* 0x001fc8000f8220ff */
[----:B------:R-:W-:Y:S02]  /*4e70*/  IADD3 R4, P0, PT, R5, 0x3008, RZ ;  /* 0x0000300805047810 */ /* 0x000fe40007f1e0ff */
[----:B------:R-:W-:-:S05]  /*4e80*/  LEA.HI.X R5, R6, UR7, R7, 0x4, P1 ;  /* 0x0000000706057c11 */ /* 0x000fca00088f2407 */
[----:B------:R-:W-:-:S07]  /*4e90*/  IMAD.X R5, RZ, RZ, R5, P0 ;  /* 0x000000ffff057224 */ /* 0x000fce00000e0605 */
.L_x_701:
[----:B------:R-:W2:Y:S04]  /*4ea0*/  LDG.E.CONSTANT R17, desc[UR10][R4.64+-0x3008] ;  /* 0xffcff80a04117981 */ /* 0x000ea8000c1e9900 */
[----:B------:R0:W5:Y:S04]  /*4eb0*/  LDG.E.CONSTANT R12, desc[UR10][R4.64+-0x2008] ;  /* 0xffdff80a040c7981 */ /* 0x000168000c1e9900 */
        /* <DEDUP_REMOVED lines=20> */
.L_x_694:
[----:B------:R-:W-:Y:S05]  /*5000*/  BSYNC.RECONVERGENT B2 ;  /* 0x0000000000027941 */ /* 0x000fea0003800200 */
.L_x_693:
        /* <DEDUP_REMOVED lines=18> */
.L_x_696:
[----:B------:R-:W-:Y:S05]  /*5130*/  BSYNC.RECONVERGENT B2 ;  /* 0x0000000000027941 */ /* 0x000fea0003800200 */
.L_x_695:
        /* <DEDUP_REMOVED lines=18> */
.L_x_698:
[----:B------:R-:W-:Y:S05]  /*5260*/  BSYNC.RECONVERGENT B2 ;  /* 0x0000000000027941 */ /* 0x000fea0003800200 */
.L_x_697:
        /* <DEDUP_REMOVED lines=18> */
.L_x_700:
[----:B------:R-:W-:Y:S05]  /*5390*/  BSYNC.RECONVERGENT B2 ;  /* 0x0000000000027941 */ /* 0x000fea0003800200 */
.L_x_699:
[----:B------:R-:W-:Y:S01]  /*53a0*/  VIADD R2, R2, 0x400 ;  /* 0x0000040002027836 */ /* 0x000fe20000000000 */
[----:B------:R-:W-:-:S04]  /*53b0*/  IADD3 R4, P1, PT, R4, 0x4000, RZ ;  /* 0x0000400004047810 */ /* 0x000fc80007f3e0ff */
[----:B------:R-:W-:Y:S01]  /*53c0*/  ISETP.GE.AND P0, PT, R2, R3, PT ;  /* 0x000000030200720c */ /* 0x000fe20003f06270 */
[----:B------:R-:W-:-:S12]  /*53d0*/  IMAD.X R5, RZ, RZ, R5, P1 ;  /* 0x000000ffff057224 */ /* 0x000fd800008e0605 */
[----:B------:R-:W-:Y:S05]  /*53e0*/  @!P0 BRA `(.L_x_701) ;  /* 0xfffffff800ac8947 */ /* 0x000fea000383ffff */
.L_x_687:
[----:B------:R-:W-:Y:S05]  /*53f0*/  BSYNC.RECONVERGENT B1 ;  /* 0x0000000000017941 */ /* 0x000fea0003800200 */
.L_x_686:
[----:B------:R-:W0:Y:S01]  /*5400*/  S2R R13, SR_LANEID ;  /* 0x00000000000d7919 */ /* 0x000e220000000000 */
[----:B------:R-:W-:Y:S01]  /*5410*/  BSSY.RECONVERGENT B1, `(.L_x_702) ;  /* 0x0000015000017945 */ /* 0x000fe20003800200 */
[----:B------:R-:W-:Y:S01]  /*5420*/  IMAD.MOV.U32 R2, RZ, RZ, R10 ;  /* 0x000000ffff027224 */ /* 0x000fe200078e000a */
[----:B------:R-:W1:Y:S01]  /*5430*/  SHFL.DOWN PT, R3, R10, 0x1, 0x1f ;  /* 0x08201f000a037f89 */ /* 0x000e6200000e0000 */
[----:B------:R-:W-:Y:S02]  /*5440*/  IMAD.MOV.U32 R4, RZ, RZ, R8 ;  /* 0x000000ffff047224 */ /* 0x000fe400078e0008 */
[----:B------:R-:W-:Y:S01]  /*5450*/  IMAD.MOV.U32 R7, RZ, RZ, R9 ;  /* 0x000000ffff077224 */ /* 0x000fe200078e0009 */
[----:B------:R2:W3:Y:S04]  /*5460*/  SHFL.DOWN PT, R5, R8, 0x1, 0x1f ;  /* 0x08201f0008057f89 */ /* 0x0004e800000e0000 */
[----:B------:R2:W4:Y:S01]  /*5470*/  SHFL.DOWN PT, R6, R9, 0x1, 0x1f ;  /* 0x08201f0009067f89 */ /* 0x00052200000e0000 */
[----:B-1----:R-:W-:-:S04]  /*5480*/  FSETP.GEU.AND P0, PT, R10, R3, PT ;  /* 0x000000030a00720b */ /* 0x002fc80003f0e000 */
[----:B0-----:R-:W-:-:S13]  /*5490*/  ISETP.GT.OR P0, PT, R13, 0x1e, !P0 ;  /* 0x0000001e0d00780c */ /* 0x001fda0004704670 */
[----:B--234-:R-:W-:Y:S05]  /*54a0*/  @P0 BRA `(.L_x_703) ;  /* 0x00000000002c0947 */ /* 0x01cfea0003800000 */
        /* <DEDUP_REMOVED lines=11> */
.L_x_703:
[----:B------:R-:W-:Y:S05]  /*5560*/  BSYNC.RECONVERGENT B1 ;  /* 0x0000000000017941 */ /* 0x000fea0003800200 */
.L_x_702:
        /* <DEDUP_REMOVED lines=21> */
.L_x_705:
[----:B------:R-:W-:Y:S05]  /*56c0*/  BSYNC.RECONVERGENT B1 ;  /* 0x0000000000017941 */ /* 0x000fea0003800200 */
.L_x_704:
        /* <DEDUP_REMOVED lines=21> */
.L_x_707:
[----:B------:R-:W-:Y:S05]  /*5820*/  BSYNC.RECONVERGENT B1 ;  /* 0x0000000000017941 */ /* 0x000fea0003800200 */
.L_x_706:
        /* <DEDUP_REMOVED lines=21> */
.L_x_709:
[----:B------:R-:W-:Y:S05]  /*5980*/  BSYNC.RECONVERGENT B1 ;  /* 0x0000000000017941 */ /* 0x000fea0003800200 */
.L_x_708:
        /* <DEDUP_REMOVED lines=22> */
.L_x_711:
[----:B------:R-:W-:Y:S05]  /*5af0*/  BSYNC.RECONVERGENT B1 ;  /* 0x0000000000017941 */ /* 0x000fea0003800200 */
.L_x_710:
        /* <DEDUP_REMOVED lines=12> */
.L_x_713:
[----:B------:R-:W-:Y:S05]  /*5bc0*/  BSYNC.RECONVERGENT B1 ;  /* 0x0000000000017941 */ /* 0x000fea0003800200 */
.L_x_712:
        /* <DEDUP_REMOVED lines=31> */
.L_x_715:
[----:B------:R-:W-:Y:S05]  /*5dc0*/  BSYNC.RECONVERGENT B1 ;  /* 0x0000000000017941 */ /* 0x000fea0003800200 */
.L_x_714:
        /* <DEDUP_REMOVED lines=18> */
.L_x_717:
[----:B------:R-:W-:Y:S05]  /*5ef0*/  BSYNC.RECONVERGENT B1 ;  /* 0x0000000000017941 */ /* 0x000fea0003800200 */
.L_x_716:
        /* <DEDUP_REMOVED lines=18> */
.L_x_719:
[----:B------:R-:W-:Y:S05]  /*6020*/  BSYNC.RECONVERGENT B1 ;  /* 0x0000000000017941 */ /* 0x000fea0003800200 */
.L_x_718:
        /* <DEDUP_REMOVED lines=18> */
.L_x_721:
[----:B------:R-:W-:Y:S05]  /*6150*/  BSYNC.RECONVERGENT B1 ;  /* 0x0000000000017941 */ /* 0x000fea0003800200 */
.L_x_720:
        /* <DEDUP_REMOVED lines=18> */
.L_x_723:
[----:B------:R-:W-:Y:S05]  /*6280*/  BSYNC.RECONVERGENT B1 ;  /* 0x0000000000017941 */ /* 0x000fea0003800200 */
.L_x_722:
        /* <DEDUP_REMOVED lines=18> */
.L_x_725:
[----:B------:R-:W-:Y:S05]  /*63b0*/  BSYNC.RECONVERGENT B1 ;  /* 0x0000000000017941 */ /* 0x000fea0003800200 */
.L_x_724:
[----:B------:R-:W-:Y:S01]  /*63c0*/  FSETP.GEU.AND P0, PT, R7, R0, PT ;  /* 0x000000000700720b */ /* 0x000fe20003f0e000 */
[----:B------:R-:W-:Y:S02]  /*63d0*/  IMAD.MOV.U32 R2, RZ, RZ, R7 ;  /* 0x000000ffff027224 */ /* 0x000fe400078e0007 */
[----:B------:R-:W-:Y:S02]  /*63e0*/  IMAD.MOV.U32 R3, RZ, RZ, R9 ;  /* 0x000000ffff037224 */ /* 0x000fe400078e0009 */
[----:B------:R-:W-:-:S08]  /*63f0*/  IMAD.MOV.U32 R4, RZ, RZ, R8 ;  /* 0x000000ffff047224 */ /* 0x000fd000078e0008 */
        /* <DEDUP_REMOVED lines=13> */
.L_x_608:
[----:B------:R-:W-:Y:S05]  /*64d0*/  BSYNC.RECONVERGENT B0 ;  /* 0x0000000000007941 */ /* 0x000fea0003800200 */
.L_x_575:
[----:B------:R-:W-:Y:S05]  /*64e0*/  @P1 EXIT ;  /* 0x000000000000194d */ /* 0x000fea0003800000 */
[----:B0-----:R-:W0:Y:S01]  /*64f0*/  LDC.64 R6, c[0x0][0x388] ;  /* 0x0000e200ff067b82 */ /* 0x001e220000000a00 */
[----:B------:R-:W-:Y:S02]  /*6500*/  IMAD.MOV.U32 R5, RZ, RZ, R4 ;  /* 0x000000ffff057224 */ /* 0x000fe400078e0004 */
[----:B------:R-:W-:-:S05]  /*6510*/  IMAD.MOV.U32 R4, RZ, RZ, R3 ;  /* 0x000000ffff047224 */ /* 0x000fca00078e0003 */
[----:B0-----:R-:W-:Y:S04]  /*6520*/  STG.E.64 desc[UR10][R6.64+0x8], R4 ;  /* 0x0000080406007986 */ /* 0x001fe8000c101b0a */
[----:B------:R-:W-:Y:S01]  /*6530*/  STG.E desc[UR10][R6.64], R2 ;  /* 0x0000000206007986 */ /* 0x000fe2000c10190a */
[----:B------:R-:W-:Y:S05]  /*6540*/  EXIT ;  /* 0x000000000000794d */ /* 0x000fea0003800000 */
.L_x_726:
        /* <DEDUP_REMOVED lines=11> */
.L_x_1399:


//--------------------- .text._ZN6thrust24THRUST_300001_SM_1000_NS8cuda_cub4core6detail13_kernel_agentINS1_8__reduce10DrainAgentIlEEJN3cub18CUB_300001_SM_10009GridQueueIyEElEEEvDpT0_ --------------------------
	.section	.text._ZN6thrust24THRUST_300001_SM_1000_NS8cuda_cub4core6detail13_kernel_agentINS1_8__reduce10DrainAgentIlEEJN3cub18CUB_300001_SM_10009GridQueueIyEElEEEvDpT0_,"ax",@progbits
	.align	128
        .global         _ZN6thrust24THRUST_300001_SM_1000_NS8cuda_cub4core6detail13_kernel_agentINS1_8__reduce10DrainAgentIlEEJN3cub18CUB_300001_SM_10009GridQueueIyEElEEEvDpT0_
        .type           _ZN6thrust24THRUST_300001_SM_1000_NS8cuda_cub4core6detail13_kernel_agentINS1_8__reduce10DrainAgentIlEEJN3cub18CUB_300001_SM_10009GridQueueIyEElEEEvDpT0_,@function
        .size           _ZN6thrust24THRUST_300001_SM_1000_NS8cuda_cub4core6detail13_kernel_agentINS1_8__reduce10DrainAgentIlEEJN3cub18CUB_300001_SM_10009GridQueueIyEElEEEvDpT0_,(.L_x_1400 - _ZN6thrust24THRUST_300001_SM_1000_NS8cuda_cub4core6detail13_kernel_agentINS1_8__reduce10DrainAgentIlEEJN3cub18CUB_300001_SM_10009GridQueueIyEElEEEvDpT0_)
        .other          _ZN6thrust24THRUST_300001_SM_1000_NS8cuda_cub4core6detail13_kernel_agentINS1_8__reduce10DrainAgentIlEEJN3cub18CUB_300001_SM_10009GridQueueIyEElEEEvDpT0_,@"STO_CUDA_ENTRY STV_DEFAULT"
_ZN6thrust24THRUST_300001_SM_1000_NS8cuda_cub4core6detail13_kernel_agentINS1_8__reduce10DrainAgentIlEEJN3cub18CUB_300001_SM_10009GridQueueIyEElEEEvDpT0_:
.text._ZN6thrust24THRUST_300001_SM_1000_NS8cuda_cub4core6detail13_kernel_agentINS1_8__reduce10DrainAgentIlEEJN3cub18CUB_300001_SM_10009GridQueueIyEElEEEvDpT0_:
[----:B------:R-:W-:Y:S08]  /*0000*/  LDC R1, c[0x0][0x37c] ;  /* 0x0000df00ff017b82 */ /* 0x000ff00000000800 */
[----:B------:R-:W0:Y:S01]  /*0010*/  LDC.64 R2, c[0x0][0x380] ;  /* 0x0000e000ff027b82 */ /* 0x000e220000000a00 */
[----:B------:R-:W0:Y:S07]  /*0020*/  LDCU.64 UR4, c[0x0][0x358] ;  /* 0x00006b00ff0477ac */ /* 0x000e2e0008000a00 */
[----:B------:R-:W1:Y:S01]  /*0030*/  LDC.64 R4, c[0x0][0x388] ;  /* 0x0000e200ff047b82 */ /* 0x000e620000000a00 */
[----:B0-----:R-:W-:Y:S04]  /*0040*/  STG.E.64 desc[UR4][R2.64+0x8], RZ ;  /* 0x000008ff02007986 */ /* 0x001fe8000c101b04 */
[----:B-1----:R-:W-:Y:S01]  /*0050*/  STG.E.64 desc[UR4][R2.64], R4 ;  /* 0x0000000402007986 */ /* 0x002fe2000c101b04 */
[----:B------:R-:W-:Y:S05]  /*0060*/  EXIT ;  /* 0x000000000000794d */ /* 0x000fea0003800000 */
.L_x_727:
        /* <DEDUP_REMOVED lines=9> */
.L_x_1400:


//--------------------- .text._ZN6thrust24THRUST_300001_SM_1000_NS8cuda_cub4core6detail13_kernel_agentINS1_8__reduce11ReduceAgentINS0_12zip_iteratorIN4cuda3std3__45tupleIJNS0_6detail15normal_iteratorINS0_10device_ptrIfEEEENS0_17counting_iteratorIlNS0_11use_defaultESI_SI_EEEEEEEPNSB_IJflEEESM_lNS1_9__extrema9arg_min_fIflNSA_4lessIfEEEEEEJSL_SN_lN3cub18CUB_300001_SM_100013GridEvenShareIlEENSV_9GridQueueIyEESS_EEEvDpT0_ --------------------------
	.section	.text._ZN6thrust24THRUST_300001_SM_1000_NS8cuda_cub4core6detail13_kernel_agentINS1_8__reduce11ReduceAgentINS0_12zip_iteratorIN4cuda3std3__45tupleIJNS0_6detail15normal_iteratorINS0_10device_ptrIfEEEENS0_17counting_iteratorIlNS0_11use_defaultESI_SI_EEEEEEEPNSB_IJflEEESM_lNS1_9__extrema9arg_min_fIflNSA_4lessIfEEEEEEJSL_SN_lN3cub18CUB_300001_SM_100013GridEvenShareIlEENSV_9GridQueueIyEESS_EEEvDpT0_,"ax",@progbits
	.align	128
        .global         _ZN6thrust24THRUST_300001_SM_1000_NS8cuda_cub4core6detail13_kernel_agentINS1_8__reduce11ReduceAgentINS0_12zip_iteratorIN4cuda3std3__45tupleIJNS0_6detail15normal_iteratorINS0_10device_ptrIfEEEENS0_17counting_iteratorIlNS0_11use_defaultESI_SI_EEEEEEEPNSB_IJflEEESM_lNS1_9__extrema9arg_min_fIflNSA_4lessIfEEEEEEJSL_SN_lN3cub18CUB_300001_SM_100013GridEvenShareIlEENSV_9GridQueueIyEESS_EEEvDpT0_
        .type           _ZN6thrust24THRUST_300001_SM_1000_NS8cuda_cub4core6detail13_kernel_agentINS1_8__reduce11ReduceAgentINS0_12zip_iteratorIN4cuda3std3__45tupleIJNS0_6detail15normal_iteratorINS0_10device_ptrIfEEEENS0_17counting_iteratorIlNS0_11use_defaultESI_SI_EEEEEEEPNSB_IJflEEESM_lNS1_9__extrema9arg_min_fIflNSA_4lessIfEEEEEEJSL_SN_lN3cub18CUB_300001_SM_100013GridEvenShareIlEENSV_9GridQueueIyEESS_EEEvDpT0_,@function
        .size           _ZN6thrust24THRUST_300001_SM_1000_NS8cuda_cub4core6detail13_kernel_agentINS1_8__reduce11ReduceAgentINS0_12zip_iteratorIN4cuda3std3__45tupleIJNS0_6detail15normal_iteratorINS0_10device_ptrIfEEEENS0_17counting_iteratorIlNS0_11use_defaultESI_SI_EEEEEEEPNSB_IJflEEESM_lNS1_9__extrema9arg_min_fIflNSA_4lessIfEEEEEEJSL_SN_lN3cub18CUB_300001_SM_100013GridEvenShareIlEENSV_9GridQueueIyEESS_EEEvDpT0_,(.L_x_1401 - _ZN6thrust24THRUST_300001_SM_1000_NS8cuda_cub4core6detail13_kernel_agentINS1_8__reduce11ReduceAgentINS0_12zip_iteratorIN4cuda3std3__45tupleIJNS0_6detail15normal_iteratorINS0_10device_ptrIfEEEENS0_17counting_iteratorIlNS0_11use_defaultESI_SI_EEEEEEEPNSB_IJflEEESM_lNS1_9__extrema9arg_min_fIflNSA_4lessIfEEEEEEJSL_SN_lN3cub18CUB_300001_SM_100013GridEvenShareIlEENSV_9GridQueueIyEESS_EEEvDpT0_)
        .other          _ZN6thrust24THRUST_300001_SM_1000_NS8cuda_cub4core6detail13_kernel_agentINS1_8__reduce11ReduceAgentINS0_12zip_iteratorIN4cuda3std3__45tupleIJNS0_6detail15normal_iteratorINS0_10device_ptrIfEEEENS0_17counting_iteratorIlNS0_11use_defaultESI_SI_EEEEEEEPNSB_IJflEEESM_lNS1_9__extrema9arg_min_fIflNSA_4lessIfEEEEEEJSL_SN_lN3cub18CUB_300001_SM_100013GridEvenShareIlEENSV_9GridQueueIyEESS_EEEvDpT0_,@"STO_CUDA_ENTRY STV_DEFAULT"
_ZN6thrust24THRUST_300001_SM_1000_NS8cuda_cub4core6detail13_kernel_agentINS1_8__reduce11ReduceAgentINS0_12zip_iteratorIN4cuda3std3__45tupleIJNS0_6detail15normal_iteratorINS0_10device_ptrIfEEEENS0_17counting_iteratorIlNS0_11use_defaultESI_SI_EEEEEEEPNSB_IJflEEESM_lNS1_9__extrema9arg_min_fIflNSA_4lessIfEEEEEEJSL_SN_lN3cub18CUB_300001_SM_100013GridEvenShareIlEENSV_9GridQueueIyEESS_EEEvDpT0_:
.text._ZN6thrust24THRUST_300001_SM_1000_NS8cuda_cub4core6detail13_kernel_agentINS1_8__reduce11ReduceAgentINS0_12zip_iteratorIN4cuda3std3__45tupleIJNS0_6detail15normal_iteratorINS0_10device_ptrIfEEEENS0_17counting_iteratorIlNS0_11use_defaultESI_SI_EEEEEEEPNSB_IJflEEESM_lNS1_9__extrema9arg_min_fIflNSA_4lessIfEEEEEEJSL_SN_lN3cub18CUB_300001_SM_100013GridEvenShareIlEENSV_9GridQueueIyEESS_EEEvDpT0_:
[----:B------:R-:W-:Y:S01]  /*0000*/  LDC R1, c[0x0][0x37c] ;  /* 0x0000df00ff017b82 */ /* 0x000fe20000000800 */
[----:B------:R-:W0:Y:S01]  /*0010*/  S2R R0, SR_CTAID.X ;  /* 0x0000000000007919 */ /* 0x000e220000002500 */
[----:B------:R-:W1:Y:S01]  /*0020*/  LDCU.64 UR4, c[0x0][0x398] ;  /* 0x00007300ff0477ac */ /* 0x000e620008000a00 */
[----:B------:R-:W-:Y:S01]  /*0030*/  BSSY.RECONVERGENT B0, `(.L_x_728) ;  /* 0x00005a6000007945 */ /* 0x000fe20003800200 */
[----:B------:R-:W2:Y:S01]  /*0040*/  LDCU UR6, c[0x0][0x370] ;  /* 0x00006e00ff0677ac */ /* 0x000ea20008000800 */
[----:B------:R-:W3:Y:S01]  /*0050*/  LDCU.64 UR10, c[0x0][0x358] ;  /* 0x00006b00ff0a77ac */ /* 0x000ee20008000a00 */
[----:B-1----:R-:W-:Y:S02]  /*0060*/  IMAD.U32 R15, RZ, RZ, UR4 ;  /* 0x00000004ff0f7e24 */ /* 0x002fe4000f8e00ff */
[----:B------:R-:W-:Y:S01]  /*0070*/  IMAD.U32 R12, RZ, RZ, UR5 ;  /* 0x00000005ff0c7e24 */ /* 0x000fe2000f8e00ff */
[----:B--2---:R-:W-:Y:S01]  /*0080*/  UIMAD UR6, UR6, 0x500, URZ ;  /* 0x00000500060678a4 */ /* 0x004fe2000f8e02ff */
[----:B0-----:R-:W-:-:S05]  /*0090*/  IMAD R7, R0, 0x500, RZ ;  /* 0x0000050000077824 */ /* 0x001fca00078e02ff */
[----:B------:R-:W-:-:S04]  /*00a0*/  IADD3 R2, P1, PT, R7, 0x500, RZ ;  /* 0x0000050007027810 */ /* 0x000fc80007f3e0ff */
[----:B------:R-:W-:Y:S01]  /*00b0*/  ISETP.GT.U32.AND P0, PT, R2, R15, PT ;  /* 0x0000000f0200720c */ /* 0x000fe20003f04070 */
[----:B------:R-:W-:-:S05]  /*00c0*/  IMAD.X R3, RZ, RZ, RZ, P1 ;  /* 0x000000ffff037224 */ /* 0x000fca00008e06ff */
[----:B------:R-:W-:-:S13]  /*00d0*/  ISETP.GT.AND.EX P0, PT, R3, R12, PT, P0 ;  /* 0x0000000c0300720c */ /* 0x000fda0003f04300 */
[----:B---3--:R-:W-:Y:S05]  /*00e0*/  @!P0 BRA `(.L_x_729) ;  /* 0x0000003000288947 */ /* 0x008fea0003800000 */
[----:B------:R-:W0:Y:S01]  /*00f0*/  S2R R6, SR_TID.X ;  /* 0x0000000000067919 */ /* 0x000e220000002100 */
[----:B------:R-:W-:Y:S01]  /*0100*/  IMAD.IADD R9, R15, 0x1, -R7 ;  /* 0x000000010f097824 */ /* 0x000fe200078e0a07 */
[----:B------:R-:W-:Y:S01]  /*0110*/  BSSY.RECONVERGENT B1, `(.L_x_730) ;  /* 0x000000f000017945 */ /* 0x000fe20003800200 */
[----:B------:R-:W-:Y:S01]  /*0120*/  IMAD.MOV.U32 R8, RZ, RZ, RZ ;  /* 0x000000ffff087224 */ /* 0x000fe200078e00ff */
[----:B------:R-:W-:Y:S02]  /*0130*/  CS2R R10, SRZ ;  /* 0x00000000000a7805 */ /* 0x000fe4000001ff00 */
[----:B0-----:R-:W-:Y:S01]  /*0140*/  ISETP.GE.AND P0, PT, R6, R9, PT ;  /* 0x000000090600720c */ /* 0x001fe20003f06270 */
[----:B------:R-:W-:-:S12]  /*0150*/  IMAD.MOV.U32 R12, RZ, RZ, R6 ;  /* 0x000000ffff0c7224 */ /* 0x000fd800078e0006 */
[----:B------:R-:W-:Y:S05]  /*0160*/  @P0 BRA `(.L_x_731) ;  /* 0x0000000000240947 */ /* 0x000fea0003800000 */
[----:B------:R-:W0:Y:S01]  /*0170*/  LDCU.128 UR4, c[0x0][0x380] ;  /* 0x00007000ff0477ac */ /* 0x000e220008000c00 */
[----:B------:R-:W-:-:S05]  /*0180*/  IADD3 R10, P0, PT, R7, R6, RZ ;  /* 0x00000006070a7210 */ /* 0x000fca0007f1e0ff */
[----:B------:R-:W-:Y:S01]  /*0190*/  IMAD.X R11, RZ, RZ, RZ, P0 ;  /* 0x000000ffff0b7224 */ /* 0x000fe200000e06ff */
[----:B0-----:R-:W-:-:S04]  /*01a0*/  LEA R2, P1, R10, UR4, 0x2 ;  /* 0x000000040a027c11 */ /* 0x001fc8000f8210ff */
[----:B------:R-:W-:-:S05]  /*01b0*/  LEA.HI.X R3, R10, UR5, R11, 0x2, P1 ;  /* 0x000000050a037c11 */ /* 0x000fca00088f140b */
[----:B------:R0:W5:Y:S01]  /*01c0*/  LDG.E R8, desc[UR10][R2.64] ;  /* 0x0000000a02087981 */ /* 0x000162000c1e1900 */
[----:B------:R-:W-:Y:S01]  /*01d0*/  IADD3 R10, P0, PT, R10, UR6, RZ ;  /* 0x000000060a0a7c10 */ /* 0x000fe2000ff1e0ff */
[----:B------:R-:W-:-:S03]  /*01e0*/  VIADD R12, R6, 0x100 ;  /* 0x00000100060c7836 */ /* 0x000fc60000000000 */
[----:B------:R-:W-:-:S09]  /*01f0*/  IADD3.X R11, PT, PT, R11, UR7, RZ, P0, !PT ;  /* 0x000000070b0b7c10 */ /* 0x000fd200087fe4ff */
.L_x_731:
[----:B------:R-:W-:Y:S05]  /*0200*/  BSYNC.RECONVERGENT B1 ;  /* 0x0000000000017941 */ /* 0x000fea0003800200 */
.L_x_730:
[----:B------:R-:W-:Y:S01]  /*0210*/  ISETP.GE.AND P0, PT, R12, R9, PT ;  /* 0x000000090c00720c */ /* 0x000fe20003f06270 */
[----:B------:R-:W-:-:S12]  /*0220*/  BSSY.RECONVERGENT B1, `(.L_x_732) ;  /* 0x0000097000017945 */ /* 0x000fd80003800200 */
[----:B------:R-:W-:Y:S05]  /*0230*/  @P0 BRA `(.L_x_733) ;  /* 0x0000000800540947 */ /* 0x000fea0003800000 */
[----:B0-----:R-:W-:Y:S01]  /*0240*/  LOP3.LUT R2, RZ, R12, RZ, 0x33, !PT ;  /* 0x0000000cff027212 */ /* 0x001fe200078e33ff */
[----:B------:R-:W-:Y:S03]  /*0250*/  BSSY.RECONVERGENT B2, `(.L_x_734) ;  /* 0x000002c000027945 */ /* 0x000fe60003800200 */
[----:B------:R-:W-:-:S04]  /*0260*/  IADD3 R15, PT, PT, -R7, R15, R2 ;  /* 0x0000000f070f7210 */ /* 0x000fc80007ffe102 */
[----:B------:R-:W-:-:S04]  /*0270*/  LOP3.LUT R2, R15, 0x300, RZ, 0xc0, !PT ;  /* 0x000003000f027812 */ /* 0x000fc800078ec0ff */
[----:B------:R-:W-:-:S13]  /*0280*/  ISETP.NE.AND P0, PT, R2, 0x300, PT ;  /* 0x000003000200780c */ /* 0x000fda0003f05270 */
[----:B------:R-:W-:Y:S05]  /*0290*/  @!P0 BRA `(.L_x_735) ;  /* 0x00000000009c8947 */ /* 0x000fea0003800000 */
[----:B------:R-:W0:Y:S01]  /*02a0*/  LDCU.128 UR4, c[0x0][0x380] ;  /* 0x00007000ff0477ac */ /* 0x000e220008000c00 */
[----:B------:R-:W-:Y:S02]  /*02b0*/  IADD3 R14, P0, PT, R7, R12, RZ ;  /* 0x0000000c070e7210 */ /* 0x000fe40007f1e0ff */
[----:B------:R-:W-:-:S03]  /*02c0*/  LEA.HI R2, R15, 0x1, RZ, 0x18 ;  /* 0x000000010f027811 */ /* 0x000fc600078fc0ff */
[----:B------:R-:W-:Y:S01]  /*02d0*/  IMAD.X R3, RZ, RZ, RZ, P0 ;  /* 0x000000ffff037224 */ /* 0x000fe200000e06ff */
[----:B------:R-:W-:-:S05]  /*02e0*/  LOP3.LUT R2, R2, 0x3, RZ, 0xc0, !PT ;  /* 0x0000000302027812 */ /* 0x000fca00078ec0ff */
[----:B------:R-:W-:Y:S01]  /*02f0*/  IMAD.MOV R4, RZ, RZ, -R2 ;  /* 0x000000ffff047224 */ /* 0x000fe200078e0a02 */
[C---:B0-----:R-:W-:Y:S02]  /*0300*/  IADD3 R16, P1, PT, R14.reuse, UR6, RZ ;  /* 0x000000060e107c10 */ /* 0x041fe4000ff3e0ff */
[C---:B------:R-:W-:Y:S02]  /*0310*/  LEA R13, P2, R14.reuse, UR4, 0x2 ;  /* 0x000000040e0d7c11 */ /* 0x040fe4000f8410ff */
[----:B------:R-:W-:Y:S02]  /*0320*/  IADD3.X R18, PT, PT, R3, UR7, RZ, P1, !PT ;  /* 0x0000000703127c10 */ /* 0x000fe40008ffe4ff */
[----:B------:R-:W-:-:S09]  /*0330*/  LEA.HI.X R14, R14, UR5, R3, 0x2, P2 ;  /* 0x000000050e0e7c11 */ /* 0x000fd200090f1403 */
.L_x_738:
[----:B------:R-:W-:Y:S02]  /*0340*/  IMAD.MOV.U32 R2, RZ, RZ, R13 ;  /* 0x000000ffff027224 */ /* 0x000fe400078e000d */
[----:B------:R-:W-:-:S05]  /*0350*/  IMAD.MOV.U32 R3, RZ, RZ, R14 ;  /* 0x000000ffff037224 */ /* 0x000fca00078e000e */
[----:B------:R-:W2:Y:S01]  /*0360*/  LDG.E R17, desc[UR10][R2.64] ;  /* 0x0000000a02117981 */ /* 0x000ea2000c1e1900 */
[----:B------:R-:W-:Y:S01]  /*0370*/  VIADD R4, R4, 0x1 ;  /* 0x0000000104047836 */ /* 0x000fe20000000000 */
[----:B------:R-:W-:Y:S01]  /*0380*/  BSSY.RECONVERGENT B3, `(.L_x_736) ;  /* 0x0000013000037945 */ /* 0x000fe20003800200 */
[----:B------:R-:W-:-:S03]  /*0390*/  IADD3 R13, P3, PT, R13, 0x400, RZ ;  /* 0x000004000d0d7810 */ /* 0x000fc60007f7e0ff */
[----:B------:R-:W-:Y:S02]  /*03a0*/  ISETP.NE.AND P2, PT, R4, RZ, PT ;  /* 0x000000ff0400720c */ /* 0x000fe40003f45270 */
[----:B--2--5:R-:W-:-:S13]  /*03b0*/  FSETP.GEU.AND P0, PT, R8, R17, PT ;  /* 0x000000110800720b */ /* 0x024fda0003f0e000 */
[----:B------:R-:W-:Y:S05]  /*03c0*/  @!P0 BRA `(.L_x_737) ;  /* 0x0000000000388947 */ /* 0x000fea0003800000 */
[----:B------:R-:W-:Y:S01]  /*03d0*/  FSETP.GEU.AND P4, PT, R17, R8, PT ;  /* 0x000000081100720b */ /* 0x000fe20003f8e000 */
[----:B------:R-:W-:Y:S02]  /*03e0*/  IMAD.MOV.U32 R3, RZ, RZ, R10 ;  /* 0x000000ffff037224 */ /* 0x000fe400078e000a */
[----:B------:R-:W-:Y:S02]  /*03f0*/  IMAD.MOV.U32 R5, RZ, RZ, R11 ;  /* 0x000000ffff057224 */ /* 0x000fe400078e000b */
[----:B------:R-:W-:Y:S02]  /*0400*/  IMAD.MOV.U32 R2, RZ, RZ, R8 ;  /* 0x000000ffff027224 */ /* 0x000fe400078e0008 */
[----:B------:R-:W-:Y:S02]  /*0410*/  IMAD.MOV.U32 R8, RZ, RZ, R17 ;  /* 0x000000ffff087224 */ /* 0x000fe400078e0011 */
[----:B------:R-:W-:Y:S02]  /*0420*/  IMAD.MOV.U32 R10, RZ, RZ, R16 ;  /* 0x000000ffff0a7224 */ /* 0x000fe400078e0010 */
[----:B------:R-:W-:-:S02]  /*0430*/  IMAD.MOV.U32 R11, RZ, RZ, R18 ;  /* 0x000000ffff0b7224 */ /* 0x000fc400078e0012 */
[CC--:B------:R-:W-:Y:S02]  /*0440*/  @P4 ISETP.GE.U32.AND P0, PT, R3.reuse, R16.reuse, PT ;  /* 0x000000100300420c */ /* 0x0c0fe40003f06070 */
[----:B------:R-:W-:Y:S02]  /*0450*/  @P4 ISETP.LT.U32.AND P1, PT, R3, R16, PT ;  /* 0x000000100300420c */ /* 0x000fe40003f21070 */
[CC--:B------:R-:W-:Y:S02]  /*0460*/  @P4 ISETP.GE.AND.EX P0, PT, R5.reuse, R18.reuse, PT, P0 ;  /* 0x000000120500420c */ /* 0x0c0fe40003f06300 */
[----:B------:R-:W-:Y:S02]  /*0470*/  @P4 ISETP.LT.AND.EX P1, PT, R5, R18, PT, P1 ;  /* 0x000000120500420c */ /* 0x000fe40003f21310 */
[----:B------:R-:W-:Y:S02]  /*0480*/  @P4 FSEL R8, R2, R17, !P0 ;  /* 0x0000001102084208 */ /* 0x000fe40004000000 */
[----:B------:R-:W-:-:S02]  /*0490*/  @P4 SEL R10, R3, R16, P1 ;  /* 0x00000010030a4207 */ /* 0x000fc40000800000 */
[----:B------:R-:W-:-:S07]  /*04a0*/  @P4 SEL R11, R5, R18, P1 ;  /* 0x00000012050b4207 */ /* 0x000fce0000800000 */
.L_x_737:
[----:B------:R-:W-:Y:S05]  /*04b0*/  BSYNC.RECONVERGENT B3 ;  /* 0x0000000000037941 */ /* 0x000fea0003800200 */
.L_x_736:
[----:B------:R-:W-:Y:S01]  /*04c0*/  IADD3 R16, P0, PT, R16, 0x100, RZ ;  /* 0x0000010010107810 */ /* 0x000fe20007f1e0ff */
[----:B------:R-:W-:Y:S02]  /*04d0*/  VIADD R12, R12, 0x100 ;  /* 0x000001000c0c7836 */ /* 0x000fe40000000000 */
[----:B------:R-:W-:Y:S02]  /*04e0*/  IMAD.X R14, RZ, RZ, R14, P3 ;  /* 0x000000ffff0e7224 */ /* 0x000fe400018e060e */
[----:B------:R-:W-:Y:S01]  /*04f0*/  IMAD.X R18, RZ, RZ, R18, P0 ;  /* 0x000000ffff127224 */ /* 0x000fe200000e0612 */
[----:B------:R-:W-:Y:S07]  /*0500*/  @P2 BRA `(.L_x_738) ;  /* 0xfffffffc008c2947 */ /* 0x000fee000383ffff */
.L_x_735:
[----:B------:R-:W-:Y:S05]  /*0510*/  BSYNC.RECONVERGENT B2 ;  /* 0x0000000000027941 */ /* 0x000fea0003800200 */
.L_x_734:
[----:B------:R-:W-:-:S13]  /*0520*/  ISETP.GE.U32.AND P0, PT, R15, 0x300, PT ;  /* 0x000003000f00780c */ /* 0x000fda0003f06070 */
[----:B------:R-:W-:Y:S05]  /*0530*/  @!P0 BRA `(.L_x_733) ;  /* 0x0000000400948947 */ /* 0x000fea0003800000 */
[----:B------:R-:W0:Y:S01]  /*0540*/  LDC.64 R4, c[0x0][0x380] ;  /* 0x0000e000ff047b82 */ /* 0x000e220000000a00 */
[----:B------:R-:W-:-:S07]  /*0550*/  VIADD R12, R12, 0x200 ;  /* 0x000002000c0c7836 */ /* 0x000fce0000000000 */
[----:B------:R-:W1:Y:S02]  /*0560*/  LDC.64 R2, c[0x0][0x388] ;  /* 0x0000e200ff027b82 */ /* 0x000e640000000a00 */
.L_x_747:
[----:B------:R-:W-:-:S05]  /*0570*/  VIADD R14, R12, 0xfffffe00 ;  /* 0xfffffe000c0e7836 */ /* 0x000fca0000000000 */
[----:B------:R-:W-:-:S04]  /*0580*/  IADD3 R19, P0, PT, R7, R14, RZ ;  /* 0x0000000e07137210 */ /* 0x000fc80007f1e0ff */
[----:B------:R-:W-:Y:S02]  /*0590*/  LEA.HI.X.SX32 R22, R14, RZ, 0x1, P0 ;  /* 0x000000ff0e167211 */ /* 0x000fe400000f0eff */
[----:B0-----:R-:W-:-:S04]  /*05a0*/  LEA R16, P0, R19, R4, 0x2 ;  /* 0x0000000413107211 */ /* 0x001fc800078010ff */
[----:B------:R-:W-:-:S05]  /*05b0*/  LEA.HI.X R17, R19, R5, R22, 0x2, P0 ;  /* 0x0000000513117211 */ /* 0x000fca00000f1416 */
[----:B------:R-:W2:Y:S04]  /*05c0*/  LDG.E R25, desc[UR10][R16.64] ;  /* 0x0000000a10197981 */ /* 0x000ea8000c1e1900 */
[----:B-----5:R0:W5:Y:S04]  /*05d0*/  LDG.E R15, desc[UR10][R16.64+0x400] ;  /* 0x0004000a100f7981 */ /* 0x020168000c1e1900 */
[----:B------:R0:W5:Y:S04]  /*05e0*/  LDG.E R13, desc[UR10][R16.64+0x800] ;  /* 0x0008000a100d7981 */ /* 0x000168000c1e1900 */
[----:B------:R0:W5:Y:S01]  /*05f0*/  LDG.E R14, desc[UR10][R16.64+0xc00] ;  /* 0x000c000a100e7981 */ /* 0x000162000c1e1900 */
[----:B-1----:R-:W-:Y:S01]  /*0600*/  IADD3 R23, P1, PT, R19, R2, RZ ;  /* 0x0000000213177210 */ /* 0x002fe20007f3e0ff */
[----:B------:R-:W-:Y:S01]  /*0610*/  BSSY.RECONVERGENT B2, `(.L_x_739) ;  /* 0x0000013000027945 */ /* 0x000fe20003800200 */
[----:B------:R-:W-:-:S02]  /*0620*/  IMAD.MOV.U32 R18, RZ, RZ, R10 ;  /* 0x000000ffff127224 */ /* 0x000fc400078e000a */
[----:B------:R-:W-:Y:S02]  /*0630*/  IMAD.MOV.U32 R21, RZ, RZ, R11 ;  /* 0x000000ffff157224 */ /* 0x000fe400078e000b */
[----:B------:R-:W-:Y:S02]  /*0640*/  IMAD.MOV.U32 R20, RZ, RZ, R8 ;  /* 0x000000ffff147224 */ /* 0x000fe400078e0008 */
[----:B------:R-:W-:Y:S02]  /*0650*/  VIADD R19, R12, 0xffffff00 ;  /* 0xffffff000c137836 */ /* 0x000fe40000000000 */
[----:B------:R-:W-:Y:S01]  /*0660*/  IMAD.X R22, R22, 0x1, R3, P1 ;  /* 0x0000000116167824 */ /* 0x000fe200008e0603 */
[----:B--2---:R-:W-:-:S13]  /*0670*/  FSETP.GEU.AND P0, PT, R8, R25, PT ;  /* 0x000000190800720b */ /* 0x004fda0003f0e000 */
[----:B0-----:R-:W-:Y:S05]  /*0680*/  @!P0 BRA `(.L_x_740) ;  /* 0x00000000002c8947 */ /* 0x001fea0003800000 */
        /* <DEDUP_REMOVED lines=11> */
.L_x_740:
[----:B------:R-:W-:Y:S05]  /*0740*/  BSYNC.RECONVERGENT B2 ;  /* 0x0000000000027941 */ /* 0x000fea0003800200 */
.L_x_739:
[----:B-----5:R-:W-:Y:S01]  /*0750*/  FSETP.GEU.AND P0, PT, R20, R15, PT ;  /* 0x0000000f1400720b */ /* 0x020fe20003f0e000 */
[----:B------:R-:W-:Y:S01]  /*0760*/  BSSY.RECONVERGENT B2, `(.L_x_741) ;  /* 0x0000013000027945 */ /* 0x000fe20003800200 */
[----:B------:R-:W-:Y:S01]  /*0770*/  SHF.R.S32.HI R8, RZ, 0x1f, R19 ;  /* 0x0000001fff087819 */ /* 0x000fe20000011413 */
[----:B------:R-:W-:Y:S01]  /*0780*/  IMAD.MOV.U32 R11, RZ, RZ, R18 ;  /* 0x000000ffff0b7224 */ /* 0x000fe200078e0012 */
[----:B------:R-:W-:Y:S01]  /*0790*/  IADD3 R17, P1, P2, R19, R2, R7 ;  /* 0x0000000213117210 */ /* 0x000fe20007a3e007 */
[----:B------:R-:W-:-:S03]  /*07a0*/  IMAD.MOV.U32 R19, RZ, RZ, R21 ;  /* 0x000000ffff137224 */ /* 0x000fc600078e0015 */
[----:B------:R-:W-:Y:S01]  /*07b0*/  IADD3.X R10, PT, PT, R8, R3, RZ, P1, P2 ;  /* 0x00000003080a7210 */ /* 0x000fe20000fe44ff */
[----:B------:R-:W-:-:S04]  /*07c0*/  IMAD.MOV.U32 R8, RZ, RZ, R20 ;  /* 0x000000ffff087224 */ /* 0x000fc800078e0014 */
        /* <DEDUP_REMOVED lines=12> */
.L_x_742:
[----:B------:R-:W-:Y:S05]  /*0890*/  BSYNC.RECONVERGENT B2 ;  /* 0x0000000000027941 */ /* 0x000fea0003800200 */
.L_x_741:
[----:B------:R-:W-:Y:S01]  /*08a0*/  FSETP.GEU.AND P0, PT, R8, R13, PT ;  /* 0x0000000d0800720b */ /* 0x000fe20003f0e000 */
[C---:B------:R-:W-:Y:S01]  /*08b0*/  VIADD R10, R12.reuse, 0x100 ;  /* 0x000001000c0a7836 */ /* 0x040fe20000000000 */
[----:B------:R-:W-:Y:S01]  /*08c0*/  SHF.R.S32.HI R16, RZ, 0x1f, R12 ;  /* 0x0000001fff107819 */ /* 0x000fe2000001140c */
[----:B------:R-:W-:Y:S01]  /*08d0*/  BSSY.RECONVERGENT B2, `(.L_x_743) ;  /* 0x0000013000027945 */ /* 0x000fe20003800200 */
[----:B------:R-:W-:Y:S01]  /*08e0*/  IADD3 R20, P1, P2, R12, R2, R7 ;  /* 0x000000020c147210 */ /* 0x000fe20007a3e007 */
[----:B------:R-:W-:Y:S02]  /*08f0*/  IMAD.MOV.U32 R17, RZ, RZ, R11 ;  /* 0x000000ffff117224 */ /* 0x000fe400078e000b */
[----:B------:R-:W-:Y:S01]  /*0900*/  IMAD.MOV.U32 R18, RZ, RZ, R19 ;  /* 0x000000ffff127224 */ /* 0x000fe200078e0013 */
[----:B------:R-:W-:Y:S01]  /*0910*/  IADD3.X R22, PT, PT, R16, R3, RZ, P1, P2 ;  /* 0x0000000310167210 */ /* 0x000fe20000fe44ff */
[----:B------:R-:W-:Y:S01]  /*0920*/  IMAD.MOV.U32 R15, RZ, RZ, R8 ;  /* 0x000000ffff0f7224 */ /* 0x000fe200078e0008 */
[----:B------:R-:W-:-:S03]  /*0930*/  SHF.R.S32.HI R16, RZ, 0x1f, R10 ;  /* 0x0000001fff107819 */ /* 0x000fc6000001140a */
        /* <DEDUP_REMOVED lines=12> */
.L_x_744:
[----:B------:R-:W-:Y:S05]  /*0a00*/  BSYNC.RECONVERGENT B2 ;  /* 0x0000000000027941 */ /* 0x000fea0003800200 */
.L_x_743:
[----:B------:R-:W-:Y:S01]  /*0a10*/  FSETP.GEU.AND P0, PT, R15, R14, PT ;  /* 0x0000000e0f00720b */ /* 0x000fe20003f0e000 */
[----:B------:R-:W-:Y:S01]  /*0a20*/  BSSY.RECONVERGENT B2, `(.L_x_745) ;  /* 0x0000012000027945 */ /* 0x000fe20003800200 */
[----:B------:R-:W-:Y:S01]  /*0a30*/  IADD3 R20, P1, P2, R10, R2, R7 ;  /* 0x000000020a147210 */ /* 0x000fe20007a3e007 */
[----:B------:R-:W-:Y:S02]  /*0a40*/  IMAD.MOV.U32 R10, RZ, RZ, R17 ;  /* 0x000000ffff0a7224 */ /* 0x000fe400078e0011 */
[----:B------:R-:W-:Y:S01]  /*0a50*/  IMAD.MOV.U32 R11, RZ, RZ, R18 ;  /* 0x000000ffff0b7224 */ /* 0x000fe200078e0012 */
[----:B------:R-:W-:Y:S01]  /*0a60*/  IADD3.X R13, PT, PT, R16, R3, RZ, P1, P2 ;  /* 0x00000003100d7210 */ /* 0x000fe20000fe44ff */
[----:B------:R-:W-:-:S06]  /*0a70*/  IMAD.MOV.U32 R8, RZ, RZ, R15 ;  /* 0x000000ffff087224 */ /* 0x000fcc00078e000f */
        /* <DEDUP_REMOVED lines=12> */
.L_x_746:
[----:B------:R-:W-:Y:S05]  /*0b40*/  BSYNC.RECONVERGENT B2 ;  /* 0x0000000000027941 */ /* 0x000fea0003800200 */
.L_x_745:
[C---:B------:R-:W-:Y:S02]  /*0b50*/  VIADD R14, R12.reuse, 0x200 ;  /* 0x000002000c0e7836 */ /* 0x040fe40000000000 */
[----:B------:R-:W-:-:S03]  /*0b60*/  VIADD R12, R12, 0x400 ;  /* 0x000004000c0c7836 */ /* 0x000fc60000000000 */
[----:B------:R-:W-:-:S13]  /*0b70*/  ISETP.GE.AND P0, PT, R14, R9, PT ;  /* 0x000000090e00720c */ /* 0x000fda0003f06270 */
[----:B------:R-:W-:Y:S05]  /*0b80*/  @!P0 BRA `(.L_x_747) ;  /* 0xfffffff800788947 */ /* 0x000fea000383ffff */
.L_x_733:
[----:B------:R-:W-:Y:S05]  /*0b90*/  BSYNC.RECONVERGENT B1 ;  /* 0x0000000000017941 */ /* 0x000fea0003800200 */
.L_x_732:
[----:B------:R-:W-:-:S13]  /*0ba0*/  ISETP.GE.AND P0, PT, R9, 0x100, PT ;  /* 0x000001000900780c */ /* 0x000fda0003f06270 */
[----:B------:R-:W-:Y:S05]  /*0bb0*/  @!P0 BRA `(.L_x_748) ;  /* 0x00000010003c8947 */ /* 0x000fea0003800000 */
[----:B------:R-:W1:Y:S01]  /*0bc0*/  S2R R14, SR_LANEID ;  /* 0x00000000000e7919 */ /* 0x000e620000000000 */
[----:B------:R-:W-:Y:S01]  /*0bd0*/  BSSY.RECONVERGENT B1, `(.L_x_749) ;  /* 0x0000015000017945 */ /* 0x000fe20003800200 */
[----:B------:R-:W-:Y:S01]  /*0be0*/  IMAD.MOV.U32 R4, RZ, RZ, R10 ;  /* 0x000000ffff047224 */ /* 0x000fe200078e000a */
[----:B0----5:R-:W0:Y:S01]  /*0bf0*/  SHFL.DOWN PT, R3, R8, 0x1, 0x1f ;  /* 0x08201f0008037f89 */ /* 0x021e2200000e0000 */
[----:B------:R-:W-:Y:S02]  /*0c00*/  IMAD.MOV.U32 R9, RZ, RZ, R11 ;  /* 0x000000ffff097224 */ /* 0x000fe400078e000b */
[----:B------:R-:W-:Y:S01]  /*0c10*/  IMAD.MOV.U32 R2, RZ, RZ, R8 ;  /* 0x000000ffff027224 */ /* 0x000fe200078e0008 */
[----:B------:R2:W3:Y:S04]  /*0c20*/  SHFL.DOWN PT, R5, R10, 0x1, 0x1f ;  /* 0x08201f000a057f89 */ /* 0x0004e800000e0000 */
[----:B------:R2:W4:Y:S01]  /*0c30*/  SHFL.DOWN PT, R12, R11, 0x1, 0x1f ;  /* 0x08201f000b0c7f89 */ /* 0x00052200000e0000 */
[----:B0-----:R-:W-:-:S04]  /*0c40*/  FSETP.GEU.AND P0, PT, R8, R3, PT ;  /* 0x000000030800720b */ /* 0x001fc80003f0e000 */
[----:B-1----:R-:W-:-:S13]  /*0c50*/  ISETP.GT.OR P0, PT, R14, 0x1e, !P0 ;  /* 0x0000001e0e00780c */ /* 0x002fda0004704670 */
        /* <DEDUP_REMOVED lines=12> */
.L_x_750:
[----:B------:R-:W-:Y:S05]  /*0d20*/  BSYNC.RECONVERGENT B1 ;  /* 0x0000000000017941 */ /* 0x000fea0003800200 */
.L_x_749:
        /* <DEDUP_REMOVED lines=21> */
.L_x_752:
[----:B------:R-:W-:Y:S05]  /*0e80*/  BSYNC.RECONVERGENT B1 ;  /* 0x0000000000017941 */ /* 0x000fea0003800200 */
.L_x_751:
        /* <DEDUP_REMOVED lines=21> */
.L_x_754:
[----:B------:R-:W-:Y:S05]  /*0fe0*/  BSYNC.RECONVERGENT B1 ;  /* 0x0000000000017941 */ /* 0x000fea0003800200 */
.L_x_753:
        /* <DEDUP_REMOVED lines=21> */
.L_x_756:
[----:B------:R-:W-:Y:S05]  /*1140*/  BSYNC.RECONVERGENT B1 ;  /* 0x0000000000017941 */ /* 0x000fea0003800200 */
.L_x_755:
        /* <DEDUP_REMOVED lines=22> */
.L_x_758:
[----:B------:R-:W-:Y:S05]  /*12b0*/  BSYNC.RECONVERGENT B1 ;  /* 0x0000000000017941 */ /* 0x000fea0003800200 */
.L_x_757:
[----:B------:R-:W-:Y:S04]  /*12c0*/  BSSY.RECONVERGENT B1, `(.L_x_759) ;  /* 0x000000c000017945 */ /* 0x000fe80003800200 */
[----:B------:R-:W-:Y:S05]  /*12d0*/  @P3 BRA `(.L_x_760) ;  /* 0x0000000000283947 */ /* 0x000fea0003800000 */
[----:B------:R-:W0:Y:S01]  /*12e0*/  S2R R8, SR_CgaCtaId ;  /* 0x0000000000087919 */ /* 0x000e220000008800 */
[----:B------:R-:W-:Y:S01]  /*12f0*/  MOV R7, 0x400 ;  /* 0x0000040000077802 */ /* 0x000fe20000000f00 */
[----:B------:R-:W-:Y:S01]  /*1300*/  IMAD.MOV.U32 R9, RZ, RZ, R2 ;  /* 0x000000ffff097224 */ /* 0x000fe200078e0002 */
[----:B------:R-:W-:-:S04]  /*1310*/  SHF.R.U32.HI R5, RZ, 0x1, R6 ;  /* 0x00000001ff057819 */ /* 0x000fc80000011606 */
[----:B------:R-:W-:Y:S02]  /*1320*/  LOP3.LUT R5, R5, 0x1f0, RZ, 0xc0, !PT ;  /* 0x000001f005057812 */ /* 0x000fe400078ec0ff */
[----:B0-----:R-:W-:-:S05]  /*1330*/  LEA R8, R8, R7, 0x18 ;  /* 0x0000000708087211 */ /* 0x001fca00078ec0ff */
[----:B------:R-:W-:Y:S02]  /*1340*/  IMAD.IADD R5, R5, 0x1, R8 ;  /* 0x0000000105057824 */ /* 0x000fe400078e0208 */
[----:B------:R-:W-:-:S03]  /*1350*/  IMAD.MOV.U32 R8, RZ, RZ, R3 ;  /* 0x000000ffff087224 */ /* 0x000fc600078e0003 */
[----:B------:R0:W-:Y:S04]  /*1360*/  STS [R5+0x8], R4 ;  /* 0x0000080405007388 */ /* 0x0001e80000000800 */
[----:B------:R0:W-:Y:S02]  /*1370*/  STS.64 [R5+0x10], R8 ;  /* 0x0000100805007388 */ /* 0x0001e40000000a00 */
.L_x_760:
[----:B------:R-:W-:Y:S05]  /*1380*/  BSYNC.RECONVERGENT B1 ;  /* 0x0000000000017941 */ /* 0x000fea0003800200 */
.L_x_759:
[----:B------:R-:W-:Y:S01]  /*1390*/  BAR.SYNC.DEFER_BLOCKING 0x0 ;  /* 0x0000000000007b1d */ /* 0x000fe20000010000 */
[----:B------:R-:W-:-:S13]  /*13a0*/  ISETP.NE.AND P2, PT, R6, RZ, PT ;  /* 0x000000ff0600720c */ /* 0x000fda0003f45270 */
[----:B------:R-:W-:Y:S05]  /*13b0*/  @P2 BRA `(.L_x_761) ;  /* 0x0000004400b42947 */ /* 0x000fea0003800000 */
[----:B------:R-:W1:Y:S01]  /*13c0*/  S2R R6, SR_CgaCtaId ;  /* 0x0000000000067919 */ /* 0x000e620000008800 */
[----:B0-----:R-:W-:Y:S01]  /*13d0*/  MOV R9, 0x400 ;  /* 0x0000040000097802 */ /* 0x001fe20000000f00 */
[----:B------:R-:W-:Y:S01]  /*13e0*/  BSSY.RECONVERGENT B1, `(.L_x_762) ;  /* 0x000001a000017945 */ /* 0x000fe20003800200 */
[----:B------:R-:W-:Y:S02]  /*13f0*/  IMAD.MOV.U32 R12, RZ, RZ, R4 ;  /* 0x000000ffff0c7224 */ /* 0x000fe400078e0004 */
[----:B------:R-:W-:Y:S01]  /*1400*/  IMAD.MOV.U32 R7, RZ, RZ, R2 ;  /* 0x000000ffff077224 */ /* 0x000fe200078e0002 */
[----:B-1----:R-:W-:Y:S01]  /*1410*/  LEA R9, R6, R9, 0x18 ;  /* 0x0000000906097211 */ /* 0x002fe200078ec0ff */
[----:B------:R-:W-:-:S04]  /*1420*/  IMAD.MOV.U32 R6, RZ, RZ, R3 ;  /* 0x000000ffff067224 */ /* 0x000fc800078e0003 */
        /* <DEDUP_REMOVED lines=21> */
.L_x_763:
[----:B------:R-:W-:Y:S05]  /*1580*/  BSYNC.RECONVERGENT B1 ;  /* 0x0000000000017941 */ /* 0x000fea0003800200 */
.L_x_762:
        /* <DEDUP_REMOVED lines=18> */
.L_x_765:
[----:B------:R-:W-:Y:S05]  /*16b0*/  BSYNC.RECONVERGENT B1 ;  /* 0x0000000000017941 */ /* 0x000fea0003800200 */
.L_x_764:
        /* <DEDUP_REMOVED lines=18> */
.L_x_767:
[----:B------:R-:W-:Y:S05]  /*17e0*/  BSYNC.RECONVERGENT B1 ;  /* 0x0000000000017941 */ /* 0x000fea0003800200 */
.L_x_766:
        /* <DEDUP_REMOVED lines=18> */
.L_x_769:
[----:B------:R-:W-:Y:S05]  /*1910*/  BSYNC.RECONVERGENT B1 ;  /* 0x0000000000017941 */ /* 0x000fea0003800200 */
.L_x_768:
        /* <DEDUP_REMOVED lines=18> */
.L_x_771:
[----:B------:R-:W-:Y:S05]  /*1a40*/  BSYNC.RECONVERGENT B1 ;  /* 0x0000000000017941 */ /* 0x000fea0003800200 */
.L_x_770:
        /* <DEDUP_REMOVED lines=18> */
.L_x_773:
[----:B------:R-:W-:Y:S05]  /*1b70*/  BSYNC.RECONVERGENT B1 ;  /* 0x0000000000017941 */ /* 0x000fea0003800200 */
.L_x_772:
        /* <DEDUP_REMOVED lines=12> */
[CC--:B------:R-:W-:Y:S02]  /*1c40*/  ISETP.LT.U32.AND P1, PT, R11.reuse, R8.reuse, PT ;  /* 0x000000080b00720c */ /* 0x0c0fe40003f21070 */
[CC--:B------:R-:W-:Y:S02]  /*1c50*/  ISETP.GE.AND.EX P0, PT, R10.reuse, R9.reuse, PT, P0 ;  /* 0x000000090a00720c */ /* 0x0c0fe40003f06300 */
[----:B------:R-:W-:Y:S02]  /*1c60*/  ISETP.LT.AND.EX P1, PT, R10, R9, PT, P1 ;  /* 0x000000090a00720c */ /* 0x000fe40003f21310 */
[----:B------:R-:W-:Y:S02]  /*1c70*/  FSEL R4, R6, R5, !P0 ;  /* 0x0000000506047208 */ /* 0x000fe40004000000 */
[----:B------:R-:W-:-:S02]  /*1c80*/  SEL R3, R11, R8, P1 ;  /* 0x000000080b037207 */ /* 0x000fc40000800000 */
[----:B------:R-:W-:Y:S01]  /*1c90*/  SEL R2, R10, R9, P1 ;  /* 0x000000090a027207 */ /* 0x000fe20000800000 */
[----:B------:R-:W-:Y:S06]  /*1ca0*/  BRA `(.L_x_761) ;  /* 0x0000003c00787947 */ /* 0x000fec0003800000 */
.L_x_748:
[----:B0-----:R-:W-:Y:S01]  /*1cb0*/  LOP3.LUT R2, R6, 0x3e0, RZ, 0xc0, !PT ;  /* 0x000003e006027812 */ /* 0x001fe200078ec0ff */
[----:B------:R-:W-:Y:S01]  /*1cc0*/  BSSY.RECONVERGENT B1, `(.L_x_774) ;  /* 0x000001b000017945 */ /* 0x000fe20003800200 */
[----:B------:R-:W-:Y:S02]  /*1cd0*/  IMAD.MOV.U32 R14, RZ, RZ, R10 ;  /* 0x000000ffff0e7224 */ /* 0x000fe400078e000a */
[----:B------:R-:W-:Y:S02]  /*1ce0*/  IMAD.MOV.U32 R16, RZ, RZ, R11 ;  /* 0x000000ffff107224 */ /* 0x000fe400078e000b */
[----:B------:R-:W-:Y:S01]  /*1cf0*/  VIADD R4, R2, 0x20 ;  /* 0x0000002002047836 */ /* 0x000fe20000000000 */
[----:B------:R-:W-:-:S04]  /*1d00*/  LOP3.LUT R2, RZ, R2, RZ, 0x33, !PT ;  /* 0x00000002ff027212 */ /* 0x000fc800078e33ff */
[----:B------:R-:W-:Y:S01]  /*1d10*/  ISETP.GT.AND P0, PT, R4, R9, PT ;  /* 0x000000090400720c */ /* 0x000fe20003f04270 */
[----:B------:R-:W-:Y:S02]  /*1d20*/  IMAD.IADD R2, R9, 0x1, R2 ;  /* 0x0000000109027824 */ /* 0x000fe400078e0202 */
[----:B-----5:R-:W-:-:S03]  /*1d30*/  IMAD.MOV.U32 R4, RZ, RZ, R8 ;  /* 0x000000ffff047224 */ /* 0x020fc600078e0008 */
        /* <DEDUP_REMOVED lines=19> */
.L_x_775:
[----:B------:R-:W-:Y:S05]  /*1e70*/  BSYNC.RECONVERGENT B1 ;  /* 0x0000000000017941 */ /* 0x000fea0003800200 */
.L_x_774:
        /* <DEDUP_REMOVED lines=22> */
.L_x_777:
[----:B------:R-:W-:Y:S05]  /*1fe0*/  BSYNC.RECONVERGENT B1 ;  /* 0x0000000000017941 */ /* 0x000fea0003800200 */
.L_x_776:
        /* <DEDUP_REMOVED lines=22> */
.L_x_779:
[----:B------:R-:W-:Y:S05]  /*2150*/  BSYNC.RECONVERGENT B1 ;  /* 0x0000000000017941 */ /* 0x000fea0003800200 */
.L_x_778:
        /* <DEDUP_REMOVED lines=22> */
.L_x_781:
[----:B------:R-:W-:Y:S05]  /*22c0*/  BSYNC.RECONVERGENT B1 ;  /* 0x0000000000017941 */ /* 0x000fea0003800200 */
.L_x_780:
        /* <DEDUP_REMOVED lines=23> */
.L_x_783:
[----:B------:R-:W-:Y:S05]  /*2440*/  BSYNC.RECONVERGENT B1 ;  /* 0x0000000000017941 */ /* 0x000fea0003800200 */
.L_x_782:
[----:B------:R-:W-:Y:S04]  /*2450*/  BSSY.RECONVERGENT B1, `(.L_x_784) ;  /* 0x000000c000017945 */ /* 0x000fe80003800200 */
[----:B------:R-:W-:Y:S05]  /*2460*/  @P3 BRA `(.L_x_785) ;  /* 0x0000000000283947 */ /* 0x000fea0003800000 */
[----:B------:R-:W0:Y:S01]  /*2470*/  S2R R8, SR_CgaCtaId ;  /* 0x0000000000087919 */ /* 0x000e220000008800 */
[----:B------:R-:W-:Y:S01]  /*2480*/  MOV R7, 0x400 ;  /* 0x0000040000077802 */ /* 0x000fe20000000f00 */
[----:B------:R-:W-:Y:S01]  /*2490*/  IMAD.MOV.U32 R10, RZ, RZ, R3 ;  /* 0x000000ffff0a7224 */ /* 0x000fe200078e0003 */
[----:B------:R-:W-:Y:S01]  /*24a0*/  SHF.R.U32.HI R5, RZ, 0x1, R6 ;  /* 0x00000001ff057819 */ /* 0x000fe20000011606 */
[----:B------:R-:W-:-:S03]  /*24b0*/  IMAD.MOV.U32 R11, RZ, RZ, R2 ;  /* 0x000000ffff0b7224 */ /* 0x000fc600078e0002 */
[----:B------:R-:W-:Y:S02]  /*24c0*/  LOP3.LUT R5, R5, 0x1f0, RZ, 0xc0, !PT ;  /* 0x000001f005057812 */ /* 0x000fe400078ec0ff */
[----:B0-----:R-:W-:-:S05]  /*24d0*/  LEA R8, R8, R7, 0x18 ;  /* 0x0000000708087211 */ /* 0x001fca00078ec0ff */
[----:B------:R-:W-:-:S05]  /*24e0*/  IMAD.IADD R5, R5, 0x1, R8 ;  /* 0x0000000105057824 */ /* 0x000fca00078e0208 */
[----:B------:R0:W-:Y:S04]  /*24f0*/  STS.64 [R5+0x10], R10 ;  /* 0x0000100a05007388 */ /* 0x0001e80000000a00 */
[----:B------:R0:W-:Y:S02]  /*2500*/  STS [R5+0x8], R4 ;  /* 0x0000080405007388 */ /* 0x0001e40000000800 */
.L_x_785:
[----:B------:R-:W-:Y:S05]  /*2510*/  BSYNC.RECONVERGENT B1 ;  /* 0x0000000000017941 */ /* 0x000fea0003800200 */
.L_x_784:
[----:B------:R-:W-:Y:S01]  /*2520*/  BAR.SYNC.DEFER_BLOCKING 0x0 ;  /* 0x0000000000007b1d */ /* 0x000fe20000010000 */
[----:B------:R-:W-:-:S13]  /*2530*/  ISETP.NE.AND P2, PT, R6, RZ, PT ;  /* 0x000000ff0600720c */ /* 0x000fda0003f45270 */
[----:B------:R-:W-:Y:S05]  /*2540*/  @P2 BRA `(.L_x_761) ;  /* 0x0000003400502947 */ /* 0x000fea0003800000 */
[C---:B------:R-:W-:Y:S01]  /*2550*/  ISETP.GE.AND P0, PT, R9.reuse, 0x21, PT ;  /* 0x000000210900780c */ /* 0x040fe20003f06270 */
[----:B0-----:R-:W-:Y:S01]  /*2560*/  IMAD.MOV.U32 R5, RZ, RZ, R4 ;  /* 0x000000ffff057224 */ /* 0x001fe200078e0004 */
[C---:B------:R-:W-:Y:S01]  /*2570*/  ISETP.GE.AND P5, PT, R9.reuse, 0x41, PT ;  /* 0x000000410900780c */ /* 0x040fe20003fa6270 */
[----:B------:R-:W-:Y:S01]  /*2580*/  IMAD.MOV.U32 R11, RZ, RZ, R3 ;  /* 0x000000ffff0b7224 */ /* 0x000fe200078e0003 */
[C---:B------:R-:W-:Y:S01]  /*2590*/  ISETP.GE.AND P4, PT, R9.reuse, 0x61, PT ;  /* 0x000000610900780c */ /* 0x040fe20003f86270 */
[----:B------:R-:W-:Y:S01]  /*25a0*/  IMAD.MOV.U32 R8, RZ, RZ, R2 ;  /* 0x000000ffff087224 */ /* 0x000fe200078e0002 */
[----:B------:R-:W-:-:S07]  /*25b0*/  ISETP.GE.AND P3, PT, R9, 0x81, PT ;  /* 0x000000810900780c */ /* 0x000fce0003f66270 */
[----:B------:R-:W-:Y:S06]  /*25c0*/  @!P0 BRA `(.L_x_786) ;  /* 0x00000000005c8947 */ /* 0x000fec0003800000 */
        /* <DEDUP_REMOVED lines=22> */
.L_x_787:
[----:B------:R-:W-:Y:S05]  /*2730*/  BSYNC.RECONVERGENT B1 ;  /* 0x0000000000017941 */ /* 0x000fea0003800200 */
.L_x_786:
[----:B------:R-:W-:Y:S02]  /*2740*/  IMAD.MOV.U32 R2, RZ, RZ, R5 ;  /* 0x000000ffff027224 */ /* 0x000fe400078e0005 */
[----:B------:R-:W-:Y:S02]  /*2750*/  IMAD.MOV.U32 R7, RZ, RZ, R11 ;  /* 0x000000ffff077224 */ /* 0x000fe400078e000b */
[----:B------:R-:W-:Y:S01]  /*2760*/  IMAD.MOV.U32 R6, RZ, RZ, R8 ;  /* 0x000000ffff067224 */ /* 0x000fe200078e0008 */
        /* <DEDUP_REMOVED lines=23> */
.L_x_789:
[----:B------:R-:W-:Y:S05]  /*28e0*/  BSYNC.RECONVERGENT B1 ;  /* 0x0000000000017941 */ /* 0x000fea0003800200 */
.L_x_788:
[C---:B------:R-:W-:Y:S01]  /*28f0*/  ISETP.GE.AND P1, PT, R9.reuse, 0xa1, PT ;  /* 0x000000a10900780c */ /* 0x040fe20003f26270 */
[----:B------:R-:W-:Y:S01]  /*2900*/  IMAD.MOV.U32 R3, RZ, RZ, R2 ;  /* 0x000000ffff037224 */ /* 0x000fe200078e0002 */
[C---:B------:R-:W-:Y:S01]  /*2910*/  ISETP.GE.AND P5, PT, R9.reuse, 0xc1, PT ;  /* 0x000000c10900780c */ /* 0x040fe20003fa6270 */
[----:B------:R-:W-:Y:S01]  /*2920*/  IMAD.MOV.U32 R8, RZ, RZ, R6 ;  /* 0x000000ffff087224 */ /* 0x000fe200078e0006 */
[----:B------:R-:W-:Y:S01]  /*2930*/  ISETP.GE.AND P6, PT, R9, 0xe1, PT ;  /* 0x000000e10900780c */ /* 0x000fe20003fc6270 */
[----:B------:R-:W-:Y:S01]  /*2940*/  IMAD.MOV.U32 R9, RZ, RZ, R7 ;  /* 0x000000ffff097224 */ /* 0x000fe200078e0007 */
[----:B------:R-:W-:Y:S11]  /*2950*/  @!P4 BRA `(.L_x_790) ;  /* 0x00000000005cc947 */ /* 0x000ff60003800000 */
        /* <DEDUP_REMOVED lines=13> */
[----:B0-----:R-:W-:Y:S01]  /*2a30*/  @P4 ISETP.GE.U32.AND P0, PT, R7, R10, PT ;  /* 0x0000000a0700420c */ /* 0x001fe20003f06070 */
[----:B------:R-:W-:Y:S02]  /*2a40*/  IMAD.MOV.U32 R9, RZ, RZ, R10 ;  /* 0x000000ffff097224 */ /* 0x000fe400078e000a */
[----:B------:R-:W-:Y:S01]  /*2a50*/  IMAD.MOV.U32 R8, RZ, RZ, R11 ;  /* 0x000000ffff087224 */ /* 0x000fe200078e000b */
[----:B------:R-:W-:-:S04]  /*2a60*/  @P4 ISETP.GE.AND.EX P0, PT, R6, R11, PT, P0 ;  /* 0x0000000b0600420c */ /* 0x000fc80003f06300 */
[----:B------:R-:W-:Y:S02]  /*2a70*/  @P4 FSEL R3, R2, R5, !P0 ;  /* 0x0000000502034208 */ /* 0x000fe40004000000 */
[----:B------:R-:W-:-:S04]  /*2a80*/  @P4 ISETP.LT.U32.AND P0, PT, R7, R10, PT ;  /* 0x0000000a0700420c */ /* 0x000fc80003f01070 */
[----:B------:R-:W-:-:S04]  /*2a90*/  @P4 ISETP.LT.AND.EX P0, PT, R6, R11, PT, P0 ;  /* 0x0000000b0600420c */ /* 0x000fc80003f01300 */
[----:B------:R-:W-:Y:S02]  /*2aa0*/  @P4 SEL R9, R7, R10, P0 ;  /* 0x0000000a07094207 */ /* 0x000fe40000000000 */
[----:B------:R-:W-:-:S07]  /*2ab0*/  @P4 SEL R8, R6, R11, P0 ;  /* 0x0000000b06084207 */ /* 0x000fce0000000000 */
.L_x_791:
[----:B------:R-:W-:Y:S05]  /*2ac0*/  BSYNC.RECONVERGENT B1 ;  /* 0x0000000000017941 */ /* 0x000fea0003800200 */
.L_x_790:
        /* <DEDUP_REMOVED lines=26> */
.L_x_793:
[----:B------:R-:W-:Y:S05]  /*2c70*/  BSYNC.RECONVERGENT B1 ;  /* 0x0000000000017941 */ /* 0x000fea0003800200 */
.L_x_792:
        /* <DEDUP_REMOVED lines=8> */
[----:B0-----:R-:W-:Y:S01]  /*2d00*/  LEA R8, R4, R3, 0x18 ;  /* 0x0000000304087211 */ /* 0x001fe200078ec0ff */
[----:B------:R-:W-:Y:S02]  /*2d10*/  IMAD.MOV.U32 R3, RZ, RZ, R2 ;  /* 0x000000ffff037224 */ /* 0x000fe400078e0002 */
[----:B------:R-:W-:Y:S02]  /*2d20*/  IMAD.MOV.U32 R4, RZ, RZ, R6 ;  /* 0x000000ffff047224 */ /* 0x000fe400078e0006 */
        /* <DEDUP_REMOVED lines=15> */
.L_x_795:
[----:B------:R-:W-:Y:S05]  /*2e20*/  BSYNC.RECONVERGENT B1 ;  /* 0x0000000000017941 */ /* 0x000fea0003800200 */
.L_x_794:
        /* <DEDUP_REMOVED lines=26> */
.L_x_797:
[----:B------:R-:W-:Y:S05]  /*2fd0*/  BSYNC.RECONVERGENT B1 ;  /* 0x0000000000017941 */ /* 0x000fea0003800200 */
.L_x_796:
[----:B------:R-:W-:Y:S02]  /*2fe0*/  IMAD.MOV.U32 R4, RZ, RZ, R5 ;  /* 0x000000ffff047224 */ /* 0x000fe400078e0005 */
[----:B------:R-:W-:Y:S02]  /*2ff0*/  IMAD.MOV.U32 R3, RZ, RZ, R7 ;  /* 0x000000ffff037224 */ /* 0x000fe400078e0007 */
[----:B------:R-:W-:Y:S01]  /*3000*/  IMAD.MOV.U32 R2, RZ, RZ, R8 ;  /* 0x000000ffff027224 */ /* 0x000fe200078e0008 */
[----:B------:R-:W-:Y:S06]  /*3010*/  @!P6 BRA `(.L_x_761) ;  /* 0x00000028009ce947 */ /* 0x000fec0003800000 */
[----:B------:R-:W0:Y:S01]  /*3020*/  S2R R3, SR_CgaCtaId ;  /* 0x0000000000037919 */ /* 0x000e220000008800 */
[----:B------:R-:W-:Y:S01]  /*3030*/  MOV R2, 0x400 ;  /* 0x0000040000027802 */ /* 0x000fe20000000f00 */
[----:B------:R-:W-:-:S03]  /*3040*/  IMAD.MOV.U32 R4, RZ, RZ, R5 ;  /* 0x000000ffff047224 */ /* 0x000fc600078e0005 */
        /* <DEDUP_REMOVED lines=20> */
.L_x_729:
[----:B------:R-:W0:Y:S01]  /*3190*/  S2R R5, SR_TID.X ;  /* 0x0000000000057919 */ /* 0x000e220000002100 */
[----:B------:R-:W1:Y:S02]  /*31a0*/  LDCU.128 UR12, c[0x0][0x380] ;  /* 0x00007000ff0c77ac */ /* 0x000e640008000c00 */
[----:B-1----:R-:W-:Y:S02]  /*31b0*/  IMAD.U32 R10, RZ, RZ, UR12 ;  /* 0x0000000cff0a7e24 */ /* 0x002fe4000f8e00ff */
[----:B------:R-:W-:Y:S01]  /*31c0*/  IMAD.U32 R11, RZ, RZ, UR13 ;  /* 0x0000000dff0b7e24 */ /* 0x000fe2000f8e00ff */
[----:B0-----:R-:W-:-:S05]  /*31d0*/  IADD3 R2, P0, PT, R7, R5, RZ ;  /* 0x0000000507027210 */ /* 0x001fca0007f1e0ff */
[----:B------:R-:W-:Y:S01]  /*31e0*/  IMAD.X R3, RZ, RZ, RZ, P0 ;  /* 0x000000ffff037224 */ /* 0x000fe200000e06ff */
[----:B------:R-:W-:-:S04]  /*31f0*/  LEA R8, P0, R2, R10, 0x2 ;  /* 0x0000000a02087211 */ /* 0x000fc800078010ff */
[----:B------:R-:W-:-:S05]  /*3200*/  LEA.HI.X R9, R2, R11, R3, 0x2, P0 ;  /* 0x0000000b02097211 */ /* 0x000fca00000f1403 */
[----:B------:R-:W2:Y:S04]  /*3210*/  LDG.E R3, desc[UR10][R8.64] ;  /* 0x0000000a08037981 */ /* 0x000ea8000c1e1900 */
[----:B------:R-:W2:Y:S04]  /*3220*/  LDG.E R4, desc[UR10][R8.64+0x400] ;  /* 0x0004000a08047981 */ /* 0x000ea8000c1e1900 */
[----:B------:R-:W3:Y:S04]  /*3230*/  LDG.E R6, desc[UR10][R8.64+0x800] ;  /* 0x0008000a08067981 */ /* 0x000ee8000c1e1900 */
[----:B------:R-:W4:Y:S04]  /*3240*/  LDG.E R16, desc[UR10][R8.64+0xc00] ;  /* 0x000c000a08107981 */ /* 0x000f28000c1e1900 */
[----:B------:R0:W5:Y:S01]  /*3250*/  LDG.E R2, desc[UR10][R8.64+0x1000] ;  /* 0x0010000a08027981 */ /* 0x000162000c1e1900 */
[----:B------:R-:W-:Y:S01]  /*3260*/  IMAD.U32 R13, RZ, RZ, UR14 ;  /* 0x0000000eff0d7e24 */ /* 0x000fe2000f8e00ff */
[----:B------:R-:W-:Y:S01]  /*3270*/  UMOV UR4, URZ ;  /* 0x000000ff00047c82 */ /* 0x000fe20008000000 */
[----:B------:R-:W-:Y:S01]  /*3280*/  IMAD.U32 R14, RZ, RZ, UR15 ;  /* 0x0000000fff0e7e24 */ /* 0x000fe2000f8e00ff */
[----:B------:R-:W-:Y:S01]  /*3290*/  BSSY.RECONVERGENT B1, `(.L_x_798) ;  /* 0x0000013000017945 */ /* 0x000fe20003800200 */
[----:B------:R-:W-:-:S02]  /*32a0*/  ISETP.LE.U32.AND P0, PT, R15, UR6, PT ;  /* 0x000000060f007c0c */ /* 0x000fc4000bf03070 */
[----:B------:R-:W-:Y:S02]  /*32b0*/  IADD3 R17, P4, PT, R7, R13, RZ ;  /* 0x0000000d07117210 */ /* 0x000fe40007f9e0ff */
[----:B--2---:R-:W-:-:S04]  /*32c0*/  FSETP.GEU.AND P1, PT, R4, R3, PT ;  /* 0x000000030400720b */ /* 0x004fc80003f2e000 */
[----:B------:R-:W-:Y:S01]  /*32d0*/  FSEL R3, R4, R3, !P1 ;  /* 0x0000000304037208 */ /* 0x000fe20004800000 */
[----:B------:R-:W-:-:S03]  /*32e0*/  VIADD R4, R5, 0x200 ;  /* 0x0000020005047836 */ /* 0x000fc60000000000 */
[----:B---3--:R-:W-:-:S04]  /*32f0*/  FSETP.GEU.AND P2, PT, R6, R3, PT ;  /* 0x000000030600720b */ /* 0x008fc80003f4e000 */
[----:B------:R-:W-:Y:S01]  /*3300*/  FSEL R3, R6, R3, !P2 ;  /* 0x0000000306037208 */ /* 0x000fe20005000000 */
[----:B------:R-:W-:-:S03]  /*3310*/  VIADD R6, R5, 0x100 ;  /* 0x0000010005067836 */ /* 0x000fc60000000000 */
[----:B----4-:R-:W-:Y:S01]  /*3320*/  FSETP.GEU.AND P3, PT, R3, R16, PT ;  /* 0x000000100300720b */ /* 0x010fe20003f6e000 */
[----:B------:R-:W-:-:S04]  /*3330*/  IMAD.MOV.U32 R7, RZ, RZ, R3 ;  /* 0x000000ffff077224 */ /* 0x000fc800078e0003 */
[----:B------:R-:W-:-:S05]  /*3340*/  @P2 SEL R4, R6, R5, !P1 ;  /* 0x0000000506042207 */ /* 0x000fca0004800000 */
[----:B------:R-:W-:-:S03]  /*3350*/  IMAD.MOV.U32 R6, RZ, RZ, R4 ;  /* 0x000000ffff067224 */ /* 0x000fc600078e0004 */
[----:B0-----:R-:W-:Y:S05]  /*3360*/  @!P3 BRA `(.L_x_799) ;  /* 0x000000000014b947 */ /* 0x001fea0003800000 */
[----:B------:R-:W-:Y:S01]  /*3370*/  FSETP.GEU.AND P1, PT, R16, R3, PT ;  /* 0x000000031000720b */ /* 0x000fe20003f2e000 */
[----:B------:R-:W-:Y:S02]  /*3380*/  IMAD.MOV.U32 R7, RZ, RZ, R16 ;  /* 0x000000ffff077224 */ /* 0x000fe400078e0010 */
[----:B------:R-:W-:-:S10]  /*3390*/  VIADD R6, R5, 0x300 ;  /* 0x0000030005067836 */ /* 0x000fd40000000000 */
[----:B------:R-:W-:Y:S02]  /*33a0*/  @P1 IMAD.MOV.U32 R7, RZ, RZ, R3 ;  /* 0x000000ffff071224 */ /* 0x000fe400078e0003 */
[----:B------:R-:W-:-:S07]  /*33b0*/  @P1 IMAD.MOV.U32 R6, RZ, RZ, R4 ;  /* 0x000000ffff061224 */ /* 0x000fce00078e0004 */
.L_x_799:
[----:B------:R-:W-:Y:S05]  /*33c0*/  BSYNC.RECONVERGENT B1 ;  /* 0x0000000000017941 */ /* 0x000fea0003800200 */
.L_x_798:
[----:B-----5:R-:W-:Y:S01]  /*33d0*/  FSETP.GEU.AND P1, PT, R7, R2, PT ;  /* 0x000000020700720b */ /* 0x020fe20003f2e000 */
[----:B------:R-:W-:Y:S01]  /*33e0*/  IMAD.X R4, RZ, RZ, R14, P4 ;  /* 0x000000ffff047224 */ /* 0x000fe200020e060e */
[----:B------:R-:W-:Y:S01]  /*33f0*/  LOP3.LUT R3, R5, 0x400, RZ, 0xfc, !PT ;  /* 0x0000040005037812 */ /* 0x000fe200078efcff */
[----:B------:R-:W-:Y:S01]  /*3400*/  BSSY.RECONVERGENT B1, `(.L_x_800) ;  /* 0x0000014000017945 */ /* 0x000fe20003800200 */
[-C--:B------:R-:W-:Y:S01]  /*3410*/  IADD3 R19, P3, PT, R6, R17.reuse, RZ ;  /* 0x0000001106137210 */ /* 0x080fe20007f7e0ff */
[----:B------:R-:W-:Y:S01]  /*3420*/  IMAD.MOV.U32 R9, RZ, RZ, R7 ;  /* 0x000000ffff097224 */ /* 0x000fe200078e0007 */
[----:B------:R-:W-:Y:S02]  /*3430*/  IADD3 R16, P2, PT, R3, R17, RZ ;  /* 0x0000001103107210 */ /* 0x000fe40007f5e0ff */
[----:B------:R-:W-:Y:S01]  /*3440*/  IADD3.X R18, PT, PT, R4, UR4, RZ, P3, !PT ;  /* 0x0000000404127c10 */ /* 0x000fe20009ffe4ff */
[----:B------:R-:W-:Y:S01]  /*3450*/  IMAD.MOV.U32 R8, RZ, RZ, R19 ;  /* 0x000000ffff087224 */ /* 0x000fe200078e0013 */
[----:B------:R-:W-:Y:S01]  /*3460*/  ISETP.GE.U32.AND.EX P0, PT, RZ, R12, PT, P0 ;  /* 0x0000000cff00720c */ /* 0x000fe20003f06100 */
[----:B------:R-:W-:-:S02]  /*3470*/  IMAD.X R17, RZ, RZ, R4, P2 ;  /* 0x000000ffff117224 */ /* 0x000fc400010e0604 */
[----:B------:R-:W-:Y:S01]  /*3480*/  IMAD.MOV.U32 R4, RZ, RZ, R18 ;  /* 0x000000ffff047224 */ /* 0x000fe200078e0012 */
[----:B------:R-:W-:Y:S09]  /*3490*/  @!P1 BRA `(.L_x_801) ;  /* 0x0000000000289947 */ /* 0x000ff20003800000 */
[----:B------:R-:W-:Y:S01]  /*34a0*/  FSETP.GEU.AND P2, PT, R2, R7, PT ;  /* 0x000000070200720b */ /* 0x000fe20003f4e000 */
[----:B------:R-:W-:Y:S02]  /*34b0*/  IMAD.U32 R4, RZ, RZ, UR4 ;  /* 0x00000004ff047e24 */ /* 0x000fe4000f8e00ff */
[----:B------:R-:W-:Y:S02]  /*34c0*/  IMAD.MOV.U32 R9, RZ, RZ, R2 ;  /* 0x000000ffff097224 */ /* 0x000fe400078e0002 */
[----:B------:R-:W-:-:S08]  /*34d0*/  IMAD.MOV.U32 R8, RZ, RZ, R16 ;  /* 0x000000ffff087224 */ /* 0x000fd000078e0010 */
[----:B------:R-:W-:-:S04]  /*34e0*/  @P2 ISETP.GE.U32.AND P1, PT, R6, R3, PT ;  /* 0x000000030600220c */ /* 0x000fc80003f26070 */
[----:B------:R-:W-:Y:S01]  /*34f0*/  @P2 ISETP.GE.AND.EX P1, PT, R4, RZ, PT, P1 ;  /* 0x000000ff0400220c */ /* 0x000fe20003f26310 */
[----:B------:R-:W-:-:S03]  /*3500*/  IMAD.MOV.U32 R4, RZ, RZ, R17 ;  /* 0x000000ffff047224 */ /* 0x000fc600078e0011 */
[----:B------:R-:W-:Y:S02]  /*3510*/  @P2 FSEL R9, R7, R2, !P1 ;  /* 0x0000000207092208 */ /* 0x000fe40004800000 */
[----:B------:R-:W-:Y:S02]  /*3520*/  @P2 SEL R8, R19, R16, !P1 ;  /* 0x0000001013082207 */ /* 0x000fe40004800000 */
[----:B------:R-:W-:-:S07]  /*3530*/  @P2 SEL R4, R18, R17, !P1 ;  /* 0x0000001112042207 */ /* 0x000fce0004800000 */
.L_x_801:
[----:B------:R-:W-:Y:S05]  /*3540*/  BSYNC.RECONVERGENT B1 ;  /* 0x0000000000017941 */ /* 0x000fea0003800200 */
.L_x_800:
[----:B------:R-:W-:Y:S05]  /*3550*/  @P0 BRA `(.L_x_802) ;  /* 0x0000001400200947 */ /* 0x000fea0003800000 */
[----:B------:R-:W0:Y:S01]  /*3560*/  LDCU.64 UR8, c[0x0][0x3e8] ;  /* 0x00007d00ff0877ac */ /* 0x000e220008000a00 */
[----:B------:R-:W-:Y:S01]  /*3570*/  ISETP.NE.AND P0, PT, R5, RZ, PT ;  /* 0x000000ff0500720c */ /* 0x000fe20003f05270 */
[----:B------:R-:W-:Y:S01]  /*3580*/  BSSY.RECONVERGENT B1, `(.L_x_803) ;  /* 0x0000012000017945 */ /* 0x000fe20003800200 */
[----:B------:R-:W-:Y:S01]  /*3590*/  UMOV UR4, 0x8 ;  /* 0x0000000800047882 */ /* 0x000fe20000000000 */
[----:B------:R-:W-:Y:S02]  /*35a0*/  UMOV UR5, 0x0 ;  /* 0x0000000000057882 */ /* 0x000fe40000000000 */
[----:B0-----:R-:W-:-:S04]  /*35b0*/  UIMAD.WIDE.U32 UR4, UR8, 0x1, UR4 ;  /* 0x00000001080478a5 */ /* 0x001fc8000f8e0004 */
[----:B------:R-:W-:Y:S02]  /*35c0*/  UIADD3 UR7, UPT, UPT, UR5, UR9, URZ ;  /* 0x0000000905077290 */ /* 0x000fe4000fffe0ff */
[----:B------:R-:W-:Y:S02]  /*35d0*/  IMAD.U32 R7, RZ, RZ, UR5 ;  /* 0x00000005ff077e24 */ /* 0x000fe4000f8e00ff */
[----:B------:R-:W-:Y:S02]  /*35e0*/  IMAD.U32 R6, RZ, RZ, UR4 ;  /* 0x00000004ff067e24 */ /* 0x000fe4000f8e00ff */
[----:B------:R-:W-:Y:S01]  /*35f0*/  IMAD.U32 R7, RZ, RZ, UR7 ;  /* 0x00000007ff077e24 */ /* 0x000fe2000f8e00ff */
[----:B------:R-:W-:Y:S06]  /*3600*/  @P0 BRA `(.L_x_804) ;  /* 0x0000000000240947 */ /* 0x000fec0003800000 */
[----:B------:R-:W-:Y:S02]  /*3610*/  IMAD.MOV.U32 R16, RZ, RZ, 0x500 ;  /* 0x00000500ff107424 */ /* 0x000fe400078e00ff */
[----:B------:R-:W-:-:S05]  /*3620*/  IMAD.MOV.U32 R17, RZ, RZ, 0x0 ;  /* 0x00000000ff117424 */ /* 0x000fca00078e00ff */
[----:B------:R-:W2:Y:S01]  /*3630*/  ATOMG.E.ADD.64.STRONG.GPU PT, R2, desc[UR10][R6.64], R16 ;  /* 0x80000010060279a8 */ /* 0x000ea200081ef50a */
[----:B------:R-:W0:Y:S01]  /*3640*/  S2UR UR5, SR_CgaCtaId ;  /* 0x00000000000579c3 */ /* 0x000e220000008800 */
[----:B------:R-:W-:Y:S02]  /*3650*/  UMOV UR4, 0x400 ;  /* 0x0000040000047882 */ /* 0x000fe40000000000 */
[----:B0-----:R-:W-:Y:S01]  /*3660*/  ULEA UR4, UR5, UR4, 0x18 ;  /* 0x0000000405047291 */ /* 0x001fe2000f8ec0ff */
[----:B--2---:R-:W-:-:S05]  /*3670*/  IADD3 R2, P0, PT, R2, UR6, RZ ;  /* 0x0000000602027c10 */ /* 0x004fca000ff1e0ff */
[----:B------:R-:W-:-:S05]  /*3680*/  IMAD.X R3, RZ, RZ, R3, P0 ;  /* 0x000000ffff037224 */ /* 0x000fca00000e0603 */
[----:B------:R0:W-:Y:S03]  /*3690*/  STS.64 [UR4+0x98], R2 ;  /* 0x00009802ff007988 */ /* 0x0001e60008000a04 */
.L_x_804:
[----:B------:R-:W-:Y:S05]  /*36a0*/  BSYNC.RECONVERGENT B1 ;  /* 0x0000000000017941 */ /* 0x000fea0003800200 */
.L_x_803:
[----:B------:R-:W1:Y:S08]  /*36b0*/  S2UR UR5, SR_CgaCtaId ;  /* 0x00000000000579c3 */ /* 0x000e700000008800 */
[----:B------:R-:W-:Y:S06]  /*36c0*/  BAR.SYNC.DEFER_BLOCKING 0x0 ;  /* 0x0000000000007b1d */ /* 0x000fec0000010000 */
[----:B------:R-:W-:-:S02]  /*36d0*/  UMOV UR4, 0x400 ;  /* 0x0000040000047882 */ /* 0x000fc40000000000 */
[----:B-1----:R-:W-:-:S06]  /*36e0*/  ULEA UR4, UR5, UR4, 0x18 ;  /* 0x0000000405047291 */ /* 0x002fcc000f8ec0ff */
[----:B------:R-:W-:-:S05]  /*36f0*/  IMAD.U32 R16, RZ, RZ, UR4 ;  /* 0x00000004ff107e24 */ /* 0x000fca000f8e00ff */
[----:B0-----:R-:W0:Y:S02]  /*3700*/  LDS.64 R2, [R16+0x98] ;  /* 0x0000980010027984 */ /* 0x001e240000000a00 */
[----:B0-----:R-:W-:-:S04]  /*3710*/  IADD3 R18, P1, PT, R2, 0x500, RZ ;  /* 0x0000050002127810 */ /* 0x001fc80007f3e0ff */
[----:B------:R-:W-:Y:S01]  /*3720*/  ISETP.GT.U32.AND P0, PT, R18, R15, PT ;  /* 0x0000000f1200720c */ /* 0x000fe20003f04070 */
[----:B------:R-:W-:-:S05]  /*3730*/  IMAD.X R17, RZ, RZ, R3, P1 ;  /* 0x000000ffff117224 */ /* 0x000fca00008e0603 */
[----:B------:R-:W-:-:S13]  /*3740*/  ISETP.GT.AND.EX P0, PT, R17, R12, PT, P0 ;  /* 0x0000000c1100720c */ /* 0x000fda0003f04300 */
[----:B------:R-:W-:Y:S05]  /*3750*/  @P0 BRA `(.L_x_805) ;  /* 0x0000000800340947 */ /* 0x000fea0003800000 */
[----:B------:R-:W-:Y:S01]  /*3760*/  BSSY.RECONVERGENT B1, `(.L_x_805) ;  /* 0x000008c000017945 */ /* 0x000fe20003800200 */
[----:B------:R-:W0:Y:S01]  /*3770*/  LDCU.64 UR8, c[0x0][0x398] ;  /* 0x00007300ff0877ac */ /* 0x000e220008000a00 */
[----:B------:R-:W1:Y:S02]  /*3780*/  LDCU.128 UR12, c[0x0][0x380] ;  /* 0x00007000ff0c77ac */ /* 0x000e640008000c00 */
.L_x_818:
[----:B------:R-:W-:Y:S01]  /*3790*/  IADD3 R22, P0, PT, R5, R2, RZ ;  /* 0x0000000205167210 */ /* 0x000fe20007f1e0ff */
[----:B-1----:R-:W-:Y:S02]  /*37a0*/  IMAD.U32 R10, RZ, RZ, UR12 ;  /* 0x0000000cff0a7e24 */ /* 0x002fe4000f8e00ff */
[----:B------:R-:W-:Y:S02]  /*37b0*/  IMAD.U32 R11, RZ, RZ, UR13 ;  /* 0x0000000dff0b7e24 */ /* 0x000fe4000f8e00ff */
[----:B------:R-:W-:Y:S01]  /*37c0*/  IMAD.X R15, RZ, RZ, R3, P0 ;  /* 0x000000ffff0f7224 */ /* 0x000fe200000e0603 */
[----:B------:R-:W-:-:S04]  /*37d0*/  LEA R18, P0, R22, R10, 0x2 ;  /* 0x0000000a16127211 */ /* 0x000fc800078010ff */
[----:B------:R-:W-:-:S05]  /*37e0*/  LEA.HI.X R19, R22, R11, R15, 0x2, P0 ;  /* 0x0000000b16137211 */ /* 0x000fca00000f140f */
[----:B------:R-:W2:Y:S04]  /*37f0*/  LDG.E R24, desc[UR10][R18.64] ;  /* 0x0000000a12187981 */ /* 0x000ea8000c1e1900 */
[----:B------:R1:W5:Y:S04]  /*3800*/  LDG.E R20, desc[UR10][R18.64+0x400] ;  /* 0x0004000a12147981 */ /* 0x000368000c1e1900 */
[----:B------:R1:W5:Y:S04]  /*3810*/  LDG.E R17, desc[UR10][R18.64+0x800] ;  /* 0x0008000a12117981 */ /* 0x000368000c1e1900 */
[----:B------:R1:W5:Y:S04]  /*3820*/  LDG.E R2, desc[UR10][R18.64+0xc00] ;  /* 0x000c000a12027981 */ /* 0x000368000c1e1900 */
[----:B------:R1:W5:Y:S01]  /*3830*/  LDG.E R12, desc[UR10][R18.64+0x1000] ;  /* 0x0010000a120c7981 */ /* 0x000362000c1e1900 */
[----:B------:R-:W-:Y:S01]  /*3840*/  IMAD.U32 R13, RZ, RZ, UR14 ;  /* 0x0000000eff0d7e24 */ /* 0x000fe2000f8e00ff */
[----:B------:R-:W-:Y:S01]  /*3850*/  BSSY.RECONVERGENT B2, `(.L_x_806) ;  /* 0x0000014000027945 */ /* 0x000fe20003800200 */
[----:B------:R-:W-:-:S02]  /*3860*/  IMAD.U32 R14, RZ, RZ, UR15 ;  /* 0x0000000fff0e7e24 */ /* 0x000fc4000f8e00ff */
[----:B------:R-:W-:Y:S01]  /*3870*/  IMAD.MOV.U32 R21, RZ, RZ, R9 ;  /* 0x000000ffff157224 */ /* 0x000fe200078e0009 */
[----:B------:R-:W-:Y:S01]  /*3880*/  IADD3 R3, P1, PT, R22, R13, RZ ;  /* 0x0000000d16037210 */ /* 0x000fe20007f3e0ff */
[----:B------:R-:W-:Y:S02]  /*3890*/  IMAD.MOV.U32 R22, RZ, RZ, R8 ;  /* 0x000000ffff167224 */ /* 0x000fe400078e0008 */
[----:B------:R-:W-:Y:S02]  /*38a0*/  IMAD.MOV.U32 R23, RZ, RZ, R4 ;  /* 0x000000ffff177224 */ /* 0x000fe400078e0004 */
[----:B------:R-:W-:Y:S01]  /*38b0*/  IMAD.X R15, R15, 0x1, R14, P1 ;  /* 0x000000010f0f7824 */ /* 0x000fe200008e060e */
[----:B--2---:R-:W-:-:S13]  /*38c0*/  FSETP.GEU.AND P0, PT, R9, R24, PT ;  /* 0x000000180900720b */ /* 0x004fda0003f0e000 */
[----:B-1----:R-:W-:Y:S05]  /*38d0*/  @!P0 BRA `(.L_x_807) ;  /* 0x00000000002c8947 */ /* 0x002fea0003800000 */
        /* <DEDUP_REMOVED lines=11> */
.L_x_807:
[----:B0-----:R-:W-:Y:S05]  /*3990*/  BSYNC.RECONVERGENT B2 ;  /* 0x0000000000027941 */ /* 0x001fea0003800200 */
.L_x_806:
[----:B-----5:R-:W-:Y:S01]  /*39a0*/  FSETP.GEU.AND P0, PT, R21, R20, PT ;  /* 0x000000141500720b */ /* 0x020fe20003f0e000 */
[----:B------:R-:W-:Y:S01]  /*39b0*/  BSSY.RECONVERGENT B2, `(.L_x_808) ;  /* 0x0000012000027945 */ /* 0x000fe20003800200 */
[----:B------:R-:W-:Y:S01]  /*39c0*/  IADD3 R9, P1, PT, R3, 0x100, RZ ;  /* 0x0000010003097810 */ /* 0x000fe20007f3e0ff */
[----:B------:R-:W-:Y:S02]  /*39d0*/  IMAD.MOV.U32 R4, RZ, RZ, R21 ;  /* 0x000000ffff047224 */ /* 0x000fe400078e0015 */
[----:B------:R-:W-:Y:S02]  /*39e0*/  IMAD.MOV.U32 R18, RZ, RZ, R22 ;  /* 0x000000ffff127224 */ /* 0x000fe400078e0016 */
[----:B------:R-:W-:Y:S02]  /*39f0*/  IMAD.X R8, RZ, RZ, R15, P1 ;  /* 0x000000ffff087224 */ /* 0x000fe400008e060f */
[----:B------:R-:W-:-:S04]  /*3a00*/  IMAD.MOV.U32 R19, RZ, RZ, R23 ;  /* 0x000000ffff137224 */ /* 0x000fc800078e0017 */
        /* <DEDUP_REMOVED lines=12> */
.L_x_809:
[----:B------:R-:W-:Y:S05]  /*3ad0*/  BSYNC.RECONVERGENT B2 ;  /* 0x0000000000027941 */ /* 0x000fea0003800200 */
.L_x_808:
[----:B------:R-:W-:Y:S01]  /*3ae0*/  FSETP.GEU.AND P0, PT, R4, R17, PT ;  /* 0x000000110400720b */ /* 0x000fe20003f0e000 */
        /* <DEDUP_REMOVED lines=18> */
.L_x_811:
[----:B------:R-:W-:Y:S05]  /*3c10*/  BSYNC.RECONVERGENT B2 ;  /* 0x0000000000027941 */ /* 0x000fea0003800200 */
.L_x_810:
        /* <DEDUP_REMOVED lines=19> */
.L_x_813:
[----:B------:R-:W-:Y:S05]  /*3d50*/  BSYNC.RECONVERGENT B2 ;  /* 0x0000000000027941 */ /* 0x000fea0003800200 */
.L_x_812:
        /* <DEDUP_REMOVED lines=19> */
.L_x_815:
[----:B------:R-:W-:Y:S05]  /*3e90*/  BSYNC.RECONVERGENT B2 ;  /* 0x0000000000027941 */ /* 0x000fea0003800200 */
.L_x_814:
[----:B------:R-:W-:Y:S01]  /*3ea0*/  BAR.SYNC.DEFER_BLOCKING 0x0 ;  /* 0x0000000000007b1d */ /* 0x000fe20000010000 */
[----:B------:R-:W-:-:S05]  /*3eb0*/  ISETP.NE.AND P0, PT, R5, RZ, PT ;  /* 0x000000ff0500720c */ /* 0x000fca0003f05270 */
[----:B------:R-:W-:Y:S08]  /*3ec0*/  BSSY.RECONVERGENT B2, `(.L_x_816) ;  /* 0x000000c000027945 */ /* 0x000ff00003800200 */
[----:B------:R-:W-:Y:S05]  /*3ed0*/  @P0 BRA `(.L_x_817) ;  /* 0x0000000000280947 */ /* 0x000fea0003800000 */
[----:B------:R-:W-:Y:S02]  /*3ee0*/  IMAD.MOV.U32 R18, RZ, RZ, 0x500 ;  /* 0x00000500ff127424 */ /* 0x000fe400078e00ff */
[----:B------:R-:W-:-:S05]  /*3ef0*/  IMAD.MOV.U32 R19, RZ, RZ, 0x0 ;  /* 0x00000000ff137424 */ /* 0x000fca00078e00ff */
[----:B------:R-:W2:Y:S01]  /*3f00*/  ATOMG.E.ADD.64.STRONG.GPU PT, R2, desc[UR10][R6.64], R18 ;  /* 0x80000012060279a8 */ /* 0x000ea200081ef50a */
[----:B------:R-:W0:Y:S01]  /*3f10*/  S2UR UR5, SR_CgaCtaId ;  /* 0x00000000000579c3 */ /* 0x000e220000008800 */
[----:B------:R-:W-:Y:S02]  /*3f20*/  UMOV UR4, 0x400 ;  /* 0x0000040000047882 */ /* 0x000fe40000000000 */
[----:B0-----:R-:W-:-:S06]  /*3f30*/  ULEA UR4, UR5, UR4, 0x18 ;  /* 0x0000000405047291 */ /* 0x001fcc000f8ec0ff */
[----:B------:R-:W-:Y:S01]  /*3f40*/  IMAD.U32 R16, RZ, RZ, UR4 ;  /* 0x00000004ff107e24 */ /* 0x000fe2000f8e00ff */
[----:B--2---:R-:W-:-:S05]  /*3f50*/  IADD3 R2, P0, PT, R2, UR6, RZ ;  /* 0x0000000602027c10 */ /* 0x004fca000ff1e0ff */
[----:B------:R-:W-:-:S05]  /*3f60*/  IMAD.X R3, RZ, RZ, R3, P0 ;  /* 0x000000ffff037224 */ /* 0x000fca00000e0603 */
[----:B------:R0:W-:Y:S03]  /*3f70*/  STS.64 [R16+0x98], R2 ;  /* 0x0000980210007388 */ /* 0x0001e60000000a00 */
.L_x_817:
[----:B------:R-:W-:Y:S05]  /*3f80*/  BSYNC.RECONVERGENT B2 ;  /* 0x0000000000027941 */ /* 0x000fea0003800200 */
.L_x_816:
[----:B------:R-:W-:Y:S01]  /*3f90*/  BAR.SYNC.DEFER_BLOCKING 0x0 ;  /* 0x0000000000007b1d */ /* 0x000fe20000010000 */
[----:B------:R-:W-:Y:S02]  /*3fa0*/  IMAD.U32 R15, RZ, RZ, UR8 ;  /* 0x00000008ff0f7e24 */ /* 0x000fe4000f8e00ff */
[----:B------:R-:W-:-:S03]  /*3fb0*/  IMAD.U32 R12, RZ, RZ, UR9 ;  /* 0x00000009ff0c7e24 */ /* 0x000fc6000f8e00ff */
[----:B0-----:R-:W0:Y:S02]  /*3fc0*/  LDS.64 R2, [R16+0x98] ;  /* 0x0000980010027984 */ /* 0x001e240000000a00 */
[----:B0-----:R-:W-:-:S04]  /*3fd0*/  IADD3 R18, P1, PT, R2, 0x500, RZ ;  /* 0x0000050002127810 */ /* 0x001fc80007f3e0ff */
[----:B------:R-:W-:Y:S01]  /*3fe0*/  ISETP.GT.U32.AND P0, PT, R18, R15, PT ;  /* 0x0000000f1200720c */ /* 0x000fe20003f04070 */
[----:B------:R-:W-:-:S05]  /*3ff0*/  IMAD.X R17, RZ, RZ, R3, P1 ;  /* 0x000000ffff117224 */ /* 0x000fca00008e0603 */
[----:B------:R-:W-:-:S13]  /*4000*/  ISETP.GT.AND.EX P0, PT, R17, R12, PT, P0 ;  /* 0x0000000c1100720c */ /* 0x000fda0003f04300 */
[----:B------:R-:W-:Y:S05]  /*4010*/  @!P0 BRA `(.L_x_818) ;  /* 0xfffffff400dc8947 */ /* 0x000fea000383ffff */
[----:B------:R-:W-:Y:S05]  /*4020*/  BSYNC.RECONVERGENT B1 ;  /* 0x0000000000017941 */ /* 0x000fea0003800200 */
.L_x_805:
[----:B------:R-:W-:Y:S01]  /*4030*/  ISETP.GE.U32.AND P0, PT, R2, R15, PT ;  /* 0x0000000f0200720c */ /* 0x000fe20003f06070 */
[----:B------:R-:W-:Y:S03]  /*4040*/  BSSY.RECONVERGENT B1, `(.L_x_802) ;  /* 0x0000099000017945 */ /* 0x000fe60003800200 */
[----:B------:R-:W-:-:S13]  /*4050*/  ISETP.GE.AND.EX P0, PT, R3, R12, PT, P0 ;  /* 0x0000000c0300720c */ /* 0x000fda0003f06300 */
[----:B------:R-:W-:Y:S05]  /*4060*/  @P0 BRA `(.L_x_819) ;  /* 0x0000000800580947 */ /* 0x000fea0003800000 */
[----:B------:R-:W-:-:S05]  /*4070*/  IMAD.IADD R12, R15, 0x1, -R2 ;  /* 0x000000010f0c7824 */ /* 0x000fca00078e0a02 */
[----:B------:R-:W-:-:S13]  /*4080*/  ISETP.GE.AND P0, PT, R5, R12, PT ;  /* 0x0000000c0500720c */ /* 0x000fda0003f06270 */
[----:B------:R-:W-:Y:S05]  /*4090*/  @P0 BRA `(.L_x_819) ;  /* 0x00000008004c0947 */ /* 0x000fea0003800000 */
[----:B------:R-:W-:Y:S01]  /*40a0*/  LOP3.LUT R16, RZ, R5, RZ, 0x33, !PT ;  /* 0x00000005ff107212 */ /* 0x000fe200078e33ff */
[----:B------:R-:W-:Y:S03]  /*40b0*/  BSSY.RECONVERGENT B2, `(.L_x_820) ;  /* 0x000002d000027945 */ /* 0x000fe60003800200 */
[----:B------:R-:W-:Y:S01]  /*40c0*/  IADD3 R16, PT, PT, -R2, R15, R16 ;  /* 0x0000000f02107210 */ /* 0x000fe20007ffe110 */
[----:B------:R-:W-:-:S03]  /*40d0*/  IMAD.MOV.U32 R15, RZ, RZ, R5 ;  /* 0x000000ffff0f7224 */ /* 0x000fc600078e0005 */
[----:B------:R-:W-:-:S04]  /*40e0*/  LOP3.LUT R6, R16, 0x300, RZ, 0xc0, !PT ;  /* 0x0000030010067812 */ /* 0x000fc800078ec0ff */
[----:B------:R-:W-:-:S13]  /*40f0*/  ISETP.NE.AND P0, PT, R6, 0x300, PT ;  /* 0x000003000600780c */ /* 0x000fda0003f05270 */
[----:B------:R-:W-:Y:S05]  /*4100*/  @!P0 BRA `(.L_x_821) ;  /* 0x00000000009c8947 */ /* 0x000fea0003800000 */
[----:B------:R-:W-:Y:S01]  /*4110*/  IADD3 R18, P0, PT, R5, R2, RZ ;  /* 0x0000000205127210 */ /* 0x000fe20007f1e0ff */
[----:B------:R-:W-:Y:S01]  /*4120*/  IMAD.MOV.U32 R15, RZ, RZ, R5 ;  /* 0x000000ffff0f7224 */ /* 0x000fe200078e0005 */
[----:B------:R-:W-:Y:S02]  /*4130*/  LEA.HI R6, R16, 0x1, RZ, 0x18 ;  /* 0x0000000110067811 */ /* 0x000fe400078fc0ff */
[C---:B------:R-:W-:Y:S01]  /*4140*/  LEA R17, P1, R18.reuse, R10, 0x2 ;  /* 0x0000000a12117211 */ /* 0x040fe200078210ff */
[----:B------:R-:W-:Y:S01]  /*4150*/  IMAD.X R7, RZ, RZ, R3, P0 ;  /* 0x000000ffff077224 */ /* 0x000fe200000e0603 */
[----:B------:R-:W-:Y:S02]  /*4160*/  IADD3 R20, P0, PT, R18, R13, RZ ;  /* 0x0000000d12147210 */ /* 0x000fe40007f1e0ff */
[----:B------:R-:W-:Y:S02]  /*4170*/  LOP3.LUT R6, R6, 0x3, RZ, 0xc0, !PT ;  /* 0x0000000306067812 */ /* 0x000fe400078ec0ff */
[----:B------:R-:W-:Y:S01]  /*4180*/  LEA.HI.X R18, R18, R11, R7, 0x2, P1 ;  /* 0x0000000b12127211 */ /* 0x000fe200008f1407 */
[----:B------:R-:W-:-:S02]  /*4190*/  IMAD.X R14, R7, 0x1, R14, P0 ;  /* 0x00000001070e7824 */ /* 0x000fc400000e060e */
[----:B------:R-:W-:-:S07]  /*41a0*/  IMAD.MOV R10, RZ, RZ, -R6 ;  /* 0x000000ffff0a7224 */ /* 0x000fce00078e0a06 */
.L_x_824:
[----:B------:R-:W-:Y:S02]  /*41b0*/  IMAD.MOV.U32 R6, RZ, RZ, R17 ;  /* 0x000000ffff067224 */ /* 0x000fe400078e0011 */
[----:B------:R-:W-:-:S05]  /*41c0*/  IMAD.MOV.U32 R7, RZ, RZ, R18 ;  /* 0x000000ffff077224 */ /* 0x000fca00078e0012 */
[----:B------:R-:W2:Y:S01]  /*41d0*/  LDG.E R22, desc[UR10][R6.64] ;  /* 0x0000000a06167981 */ /* 0x000ea2000c1e1900 */
[----:B------:R-:W-:Y:S01]  /*41e0*/  VIADD R10, R10, 0x1 ;  /* 0x000000010a0a7836 */ /* 0x000fe20000000000 */
[----:B------:R-:W-:Y:S01]  /*41f0*/  BSSY.RECONVERGENT B3, `(.L_x_822) ;  /* 0x0000013000037945 */ /* 0x000fe20003800200 */
[----:B------:R-:W-:-:S03]  /*4200*/  IADD3 R17, P3, PT, R17, 0x400, RZ ;  /* 0x0000040011117810 */ /* 0x000fc60007f7e0ff */
[----:B------:R-:W-:Y:S02]  /*4210*/  ISETP.NE.AND P2, PT, R10, RZ, PT ;  /* 0x000000ff0a00720c */ /* 0x000fe40003f45270 */
[----:B--2---:R-:W-:-:S13]  /*4220*/  FSETP.GEU.AND P0, PT, R9, R22, PT ;  /* 0x000000160900720b */ /* 0x004fda0003f0e000 */
        /* <DEDUP_REMOVED lines=15> */
.L_x_823:
[----:B------:R-:W-:Y:S05]  /*4320*/  BSYNC.RECONVERGENT B3 ;  /* 0x0000000000037941 */ /* 0x000fea0003800200 */
.L_x_822:
[----:B------:R-:W-:Y:S01]  /*4330*/  IADD3 R20, P0, PT, R20, 0x100, RZ ;  /* 0x0000010014147810 */ /* 0x000fe20007f1e0ff */
[----:B------:R-:W-:Y:S02]  /*4340*/  VIADD R15, R15, 0x100 ;  /* 0x000001000f0f7836 */ /* 0x000fe40000000000 */
[----:B------:R-:W-:Y:S02]  /*4350*/  IMAD.X R18, RZ, RZ, R18, P3 ;  /* 0x000000ffff127224 */ /* 0x000fe400018e0612 */
[----:B------:R-:W-:Y:S01]  /*4360*/  IMAD.X R14, RZ, RZ, R14, P0 ;  /* 0x000000ffff0e7224 */ /* 0x000fe200000e060e */
[----:B------:R-:W-:Y:S07]  /*4370*/  @P2 BRA `(.L_x_824) ;  /* 0xfffffffc008c2947 */ /* 0x000fee000383ffff */
.L_x_821:
[----:B------:R-:W-:Y:S05]  /*4380*/  BSYNC.RECONVERGENT B2 ;  /* 0x0000000000027941 */ /* 0x000fea0003800200 */
.L_x_820:
[----:B------:R-:W-:-:S13]  /*4390*/  ISETP.GE.U32.AND P0, PT, R16, 0x300, PT ;  /* 0x000003001000780c */ /* 0x000fda0003f06070 */
[----:B------:R-:W-:Y:S05]  /*43a0*/  @!P0 BRA `(.L_x_819) ;  /* 0x0000000400888947 */ /* 0x000fea0003800000 */
[----:B------:R-:W0:Y:S01]  /*43b0*/  LDC.64 R10, c[0x0][0x380] ;  /* 0x0000e000ff0a7b82 */ /* 0x000e220000000a00 */
[----:B------:R-:W-:-:S07]  /*43c0*/  VIADD R13, R15, 0x200 ;  /* 0x000002000f0d7836 */ /* 0x000fce0000000000 */
[----:B------:R-:W1:Y:S02]  /*43d0*/  LDC.64 R6, c[0x0][0x388] ;  /* 0x0000e200ff067b82 */ /* 0x000e640000000a00 */
.L_x_833:
[----:B------:R-:W-:-:S05]  /*43e0*/  VIADD R15, R13, 0xfffffe00 ;  /* 0xfffffe000d0f7836 */ /* 0x000fca0000000000 */
[----:B------:R-:W-:-:S05]  /*43f0*/  IADD3 R21, P0, PT, R15, R2, RZ ;  /* 0x000000020f157210 */ /* 0x000fca0007f1e0ff */
[----:B------:R-:W-:Y:S01]  /*4400*/  IMAD.X R22, RZ, RZ, R3, P0 ;  /* 0x000000ffff167224 */ /* 0x000fe200000e0603 */
[----:B0-----:R-:W-:-:S04]  /*4410*/  LEA R16, P0, R21, R10, 0x2 ;  /* 0x0000000a15107211 */ /* 0x001fc800078010ff */
[----:B------:R-:W-:-:S05]  /*4420*/  LEA.HI.X R17, R21, R11, R22, 0x2, P0 ;  /* 0x0000000b15117211 */ /* 0x000fca00000f1416 */
[----:B------:R-:W2:Y:S04]  /*4430*/  LDG.E R24, desc[UR10][R16.64] ;  /* 0x0000000a10187981 */ /* 0x000ea8000c1e1900 */
[----:B------:R0:W5:Y:S04]  /*4440*/  LDG.E R18, desc[UR10][R16.64+0x400] ;  /* 0x0004000a10127981 */ /* 0x000168000c1e1900 */
        /* <DEDUP_REMOVED lines=22> */
.L_x_826:
[----:B------:R-:W-:Y:S05]  /*45b0*/  BSYNC.RECONVERGENT B2 ;  /* 0x0000000000027941 */ /* 0x000fea0003800200 */
.L_x_825:
[----:B-----5:R-:W-:Y:S01]  /*45c0*/  FSETP.GEU.AND P0, PT, R19, R18, PT ;  /* 0x000000121300720b */ /* 0x020fe20003f0e000 */
[----:B------:R-:W-:Y:S01]  /*45d0*/  BSSY.RECONVERGENT B2, `(.L_x_827) ;  /* 0x0000013000027945 */ /* 0x000fe20003800200 */
[----:B------:R-:W-:Y:S01]  /*45e0*/  IADD3 R16, P1, P2, R2, R6, R23 ;  /* 0x0000000602107210 */ /* 0x000fe20007a3e017 */
[----:B------:R-:W-:Y:S02]  /*45f0*/  VIADD R17, R13, 0x100 ;  /* 0x000001000d117836 */ /* 0x000fe40000000000 */
[----:B------:R-:W-:Y:S01]  /*4600*/  IMAD.MOV.U32 R9, RZ, RZ, R19 ;  /* 0x000000ffff097224 */ /* 0x000fe200078e0013 */
[----:B------:R-:W-:Y:S01]  /*4610*/  IADD3.X R23, PT, PT, R3, R7, RZ, P1, P2 ;  /* 0x0000000703177210 */ /* 0x000fe20000fe44ff */
[----:B------:R-:W-:Y:S02]  /*4620*/  IMAD.MOV.U32 R4, RZ, RZ, R21 ;  /* 0x000000ffff047224 */ /* 0x000fe400078e0015 */
        /* <DEDUP_REMOVED lines=13> */
.L_x_828:
[----:B------:R-:W-:Y:S05]  /*4700*/  BSYNC.RECONVERGENT B2 ;  /* 0x0000000000027941 */ /* 0x000fea0003800200 */
.L_x_827:
[----:B------:R-:W-:Y:S01]  /*4710*/  FSETP.GEU.AND P0, PT, R9, R14, PT ;  /* 0x0000000e0900720b */ /* 0x000fe20003f0e000 */
[----:B------:R-:W-:Y:S01]  /*4720*/  BSSY.RECONVERGENT B2, `(.L_x_829) ;  /* 0x0000013000027945 */ /* 0x000fe20003800200 */
[CC--:B------:R-:W-:Y:S01]  /*4730*/  IADD3 R19, P1, P4, R2.reuse, R6.reuse, R13 ;  /* 0x0000000602137210 */ /* 0x0c0fe20007c3e00d */
[----:B------:R-:W-:Y:S01]  /*4740*/  IMAD.MOV.U32 R16, RZ, RZ, R9 ;  /* 0x000000ffff107224 */ /* 0x000fe200078e0009 */
[----:B------:R-:W-:Y:S01]  /*4750*/  IADD3 R20, P2, P3, R2, R6, R17 ;  /* 0x0000000602147210 */ /* 0x000fe20007b5e011 */
        /* <DEDUP_REMOVED lines=15> */
.L_x_830:
[----:B------:R-:W-:Y:S05]  /*4850*/  BSYNC.RECONVERGENT B2 ;  /* 0x0000000000027941 */ /* 0x000fea0003800200 */
.L_x_829:
[----:B------:R-:W-:Y:S01]  /*4860*/  FSETP.GEU.AND P0, PT, R16, R15, PT ;  /* 0x0000000f1000720b */ /* 0x000fe20003f0e000 */
[----:B------:R-:W-:Y:S01]  /*4870*/  BSSY.RECONVERGENT B2, `(.L_x_831) ;  /* 0x0000011000027945 */ /* 0x000fe20003800200 */
[----:B------:R-:W-:Y:S01]  /*4880*/  IADD3.X R19, PT, PT, R3, R7, RZ, P2, P3 ;  /* 0x0000000703137210 */ /* 0x000fe200017e64ff */
        /* <DEDUP_REMOVED lines=15> */
.L_x_832:
[----:B------:R-:W-:Y:S05]  /*4980*/  BSYNC.RECONVERGENT B2 ;  /* 0x0000000000027941 */ /* 0x000fea0003800200 */
.L_x_831:
[C---:B------:R-:W-:Y:S02]  /*4990*/  VIADD R15, R13.reuse, 0x200 ;  /* 0x000002000d0f7836 */ /* 0x040fe40000000000 */
[----:B------:R-:W-:-:S03]  /*49a0*/  VIADD R13, R13, 0x400 ;  /* 0x000004000d0d7836 */ /* 0x000fc60000000000 */
[----:B------:R-:W-:-:S13]  /*49b0*/  ISETP.GE.AND P0, PT, R15, R12, PT ;  /* 0x0000000c0f00720c */ /* 0x000fda0003f06270 */
[----:B------:R-:W-:Y:S05]  /*49c0*/  @!P0 BRA `(.L_x_833) ;  /* 0xfffffff800848947 */ /* 0x000fea000383ffff */
.L_x_819:
[----:B------:R-:W-:Y:S05]  /*49d0*/  BSYNC.RECONVERGENT B1 ;  /* 0x0000000000017941 */ /* 0x000fea0003800200 */
.L_x_802:
        /* <DEDUP_REMOVED lines=22> */
.L_x_835:
[----:B------:R-:W-:Y:S05]  /*4b40*/  BSYNC.RECONVERGENT B1 ;  /* 0x0000000000017941 */ /* 0x000fea0003800200 */
.L_x_834:
        /* <DEDUP_REMOVED lines=21> */
.L_x_837:
[----:B------:R-:W-:Y:S05]  /*4ca0*/  BSYNC.RECONVERGENT B1 ;  /* 0x0000000000017941 */ /* 0x000fea0003800200 */
.L_x_836:
        /* <DEDUP_REMOVED lines=21> */
.L_x_839:
[----:B------:R-:W-:Y:S05]  /*4e00*/  BSYNC.RECONVERGENT B1 ;  /* 0x0000000000017941 */ /* 0x000fea0003800200 */
.L_x_838:
        /* <DEDUP_REMOVED lines=21> */
.L_x_841:
[----:B------:R-:W-:Y:S05]  /*4f60*/  BSYNC.RECONVERGENT B1 ;  /* 0x0000000000017941 */ /* 0x000fea0003800200 */
.L_x_840:
        /* <DEDUP_REMOVED lines=22> */
.L_x_843:
[----:B------:R-:W-:Y:S05]  /*50d0*/  BSYNC.RECONVERGENT B1 ;  /* 0x0000000000017941 */ /* 0x000fea0003800200 */
.L_x_842:
[----:B------:R-:W-:Y:S04]  /*50e0*/  BSSY.RECONVERGENT B1, `(.L_x_844) ;  /* 0x000000c000017945 */ /* 0x000fe80003800200 */
[----:B------:R-:W-:Y:S05]  /*50f0*/  @P3 BRA `(.L_x_845) ;  /* 0x0000000000283947 */ /* 0x000fea0003800000 */
[----:B------:R-:W0:Y:S01]  /*5100*/  S2R R8, SR_CgaCtaId ;  /* 0x0000000000087919 */ /* 0x000e220000008800 */
[----:B------:R-:W-:Y:S02]  /*5110*/  MOV R7, 0x400 ;  /* 0x0000040000077802 */ /* 0x000fe40000000f00 */
[----:B------:R-:W-:-:S04]  /*5120*/  SHF.R.U32.HI R6, RZ, 0x1, R5 ;  /* 0x00000001ff067819 */ /* 0x000fc80000011605 */
[----:B------:R-:W-:Y:S02]  /*5130*/  LOP3.LUT R6, R6, 0x1f0, RZ, 0xc0, !PT ;  /* 0x000001f006067812 */ /* 0x000fe400078ec0ff */
[----:B0-----:R-:W-:-:S05]  /*5140*/  LEA R7, R8, R7, 0x18 ;  /* 0x0000000708077211 */ /* 0x001fca00078ec0ff */
[----:B------:R-:W-:Y:S02]  /*5150*/  IMAD.IADD R9, R6, 0x1, R7 ;  /* 0x0000000106097824 */ /* 0x000fe400078e0207 */
[----:B------:R-:W-:Y:S02]  /*5160*/  IMAD.MOV.U32 R6, RZ, RZ, R3 ;  /* 0x000000ffff067224 */ /* 0x000fe400078e0003 */
[----:B------:R-:W-:Y:S01]  /*5170*/  IMAD.MOV.U32 R7, RZ, RZ, R2 ;  /* 0x000000ffff077224 */ /* 0x000fe200078e0002 */
[----:B------:R0:W-:Y:S04]  /*5180*/  STS [R9+0x8], R4 ;  /* 0x0000080409007388 */ /* 0x0001e80000000800 */
[----:B------:R0:W-:Y:S02]  /*5190*/  STS.64 [R9+0x10], R6 ;  /* 0x0000100609007388 */ /* 0x0001e40000000a00 */
.L_x_845:
[----:B------:R-:W-:Y:S05]  /*51a0*/  BSYNC.RECONVERGENT B1 ;  /* 0x0000000000017941 */ /* 0x000fea0003800200 */
.L_x_844:
        /* <DEDUP_REMOVED lines=24> */
[CC--:B------:R-:W-:Y:S02]  /*5330*/  @P3 ISETP.LT.U32.AND P1, PT, R3.reuse, R10.reuse, PT ;  /* 0x0000000a0300320c */ /* 0x0c0fe40003f21070 */
[CC--:B------:R-:W-:Y:S02]  /*5340*/  @P3 ISETP.GE.AND.EX P0, PT, R2.reuse, R11.reuse, PT, P0 ;  /* 0x0000000b0200320c */ /* 0x0c0fe40003f06300 */
[----:B------:R-:W-:Y:S02]  /*5350*/  @P3 ISETP.LT.AND.EX P1, PT, R2, R11, PT, P1 ;  /* 0x0000000b0200320c */ /* 0x000fe40003f21310 */
[----:B------:R-:W-:Y:S02]  /*5360*/  @P3 FSEL R12, R4, R13, !P0 ;  /* 0x0000000d040c3208 */ /* 0x000fe40004000000 */
[----:B------:R-:W-:-:S02]  /*5370*/  @P3 SEL R10, R3, R10, P1 ;  /* 0x0000000a030a3207 */ /* 0x000fc40000800000 */
[----:B------:R-:W-:-:S07]  /*5380*/  @P3 SEL R14, R2, R11, P1 ;  /* 0x0000000b020e3207 */ /* 0x000fce0000800000 */
.L_x_847:
[----:B------:R-:W-:Y:S05]  /*5390*/  BSYNC.RECONVERGENT B1 ;  /* 0x0000000000017941 */ /* 0x000fea0003800200 */
.L_x_846:
        /* <DEDUP_REMOVED lines=11> */
[-C--:B------:R-:W-:Y:S02]  /*5450*/  @P3 ISETP.LT.U32.AND P1, PT, R10, R2.reuse, PT ;  /* 0x000000020a00320c */ /* 0x080fe40003f21070 */
[CC--:B------:R-:W-:Y:S02]  /*5460*/  @P3 ISETP.GE.AND.EX P0, PT, R14.reuse, R3.reuse, PT, P0 ;  /* 0x000000030e00320c */ /* 0x0c0fe40003f06300 */
[----:B------:R-:W-:Y:S02]  /*5470*/  @P3 ISETP.LT.AND.EX P1, PT, R14, R3, PT, P1 ;  /* 0x000000030e00320c */ /* 0x000fe40003f21310 */
[----:B------:R-:W-:Y:S02]  /*5480*/  @P3 FSEL R4, R12, R15, !P0 ;  /* 0x0000000f0c043208 */ /* 0x000fe40004000000 */
[----:B------:R-:W-:-:S02]  /*5490*/  @P3 SEL R11, R10, R2, P1 ;  /* 0x000000020a0b3207 */ /* 0x000fc40000800000 */
[----:B------:R-:W-:-:S07]  /*54a0*/  @P3 SEL R3, R14, R3, P1 ;  /* 0x000000030e033207 */ /* 0x000fce0000800000 */
.L_x_849:
[----:B------:R-:W-:Y:S05]  /*54b0*/  BSYNC.RECONVERGENT B1 ;  /* 0x0000000000017941 */ /* 0x000fea0003800200 */
.L_x_848:
        /* <DEDUP_REMOVED lines=18> */
.L_x_851:
[----:B------:R-:W-:Y:S05]  /*55e0*/  BSYNC.RECONVERGENT B1 ;  /* 0x0000000000017941 */ /* 0x000fea0003800200 */
.L_x_850:
        /* <DEDUP_REMOVED lines=18> */
.L_x_853:
[----:B------:R-:W-:Y:S05]  /*5710*/  BSYNC.RECONVERGENT B1 ;  /* 0x0000000000017941 */ /* 0x000fea0003800200 */
.L_x_852:
        /* <DEDUP_REMOVED lines=18> */
.L_x_855:
[----:B------:R-:W-:Y:S05]  /*5840*/  BSYNC.RECONVERGENT B1 ;  /* 0x0000000000017941 */ /* 0x000fea0003800200 */
.L_x_854:
        /* <DEDUP_REMOVED lines=18> */
.L_x_857:
[----:B------:R-:W-:Y:S05]  /*5970*/  BSYNC.RECONVERGENT B1 ;  /* 0x0000000000017941 */ /* 0x000fea0003800200 */
.L_x_856:
        /* <DEDUP_REMOVED lines=17> */
.L_x_761:
[----:B------:R-:W-:Y:S05]  /*5a90*/  BSYNC.RECONVERGENT B0 ;  /* 0x0000000000007941 */ /* 0x000fea0003800200 */
.L_x_728:
[----:B------:R-:W-:Y:S05]  /*5aa0*/  @P2 EXIT ;  /* 0x000000000000294d */ /* 0x000fea0003800000 */
[----:B0-----:R-:W0:Y:S01]  /*5ab0*/  LDC.64 R6, c[0x0][0x390] ;  /* 0x0000e400ff067b82 */ /* 0x001e220000000a00 */
[----:B------:R-:W-:-:S04]  /*5ac0*/  LOP3.LUT R3, R3, R2, RZ, 0x3c, !PT ;  /* 0x0000000203037212 */ /* 0x000fc800078e3cff */
[----:B------:R-:W-:-:S04]  /*5ad0*/  LOP3.LUT R2, R3, R2, RZ, 0x3c, !PT ;  /* 0x0000000203027212 */ /* 0x000fc800078e3cff */
[----:B------:R-:W-:Y:S01]  /*5ae0*/  LOP3.LUT R3, R3, R2, RZ, 0x3c, !PT ;  /* 0x0000000203037212 */ /* 0x000fe200078e3cff */
[----:B0-----:R-:W-:-:S05]  /*5af0*/  IMAD.WIDE.U32 R6, R0, 0x10, R6 ;  /* 0x0000001000067825 */ /* 0x001fca00078e0006 */
[----:B------:R-:W-:Y:S04]  /*5b00*/  STG.E.64 desc[UR10][R6.64+0x8], R2 ;  /* 0x0000080206007986 */ /* 0x000fe8000c101b0a */
[----:B------:R-:W-:Y:S01]  /*5b10*/  STG.E desc[UR10][R6.64], R4 ;  /* 0x0000000406007986 */ /* 0x000fe2000c10190a */
[----:B------:R-:W-:Y:S05]  /*5b20*/  EXIT ;  /* 0x000000000000794d */ /* 0x000fea0003800000 */
.L_x_858:
        /* <DEDUP_REMOVED lines=13> */
.L_x_1401:


//--------------------- .text._ZN6thrust24THRUST_300001_SM_1000_NS8cuda_cub4core6detail13_kernel_agentINS1_8__reduce11ReduceAgentINS0_12zip_iteratorIN4cuda3std3__45tupleIJNS0_6detail15normal_iteratorINS0_10device_ptrIfEEEENS0_17counting_iteratorIlNS0_11use_defaultESI_SI_EEEEEEEPNSB_IJflEEESM_lNS1_9__extrema9arg_min_fIflNSA_4lessIfEEEEEEJSL_SN_lSS_EEEvDpT0_ --------------------------
	.section	.text._ZN6thrust24THRUST_300001_SM_1000_NS8cuda_cub4core6detail13_kernel_agentINS1_8__reduce11ReduceAgentINS0_12zip_iteratorIN4cuda3std3__45tupleIJNS0_6detail15normal_iteratorINS0_10device_ptrIfEEEENS0_17counting_iteratorIlNS0_11use_defaultESI_SI_EEEEEEEPNSB_IJflEEESM_lNS1_9__extrema9arg_min_fIflNSA_4lessIfEEEEEEJSL_SN_lSS_EEEvDpT0_,"ax",@progbits
	.align	128
        .global         _ZN6thrust24THRUST_300001_SM_1000_NS8cuda_cub4core6detail13_kernel_agentINS1_8__reduce11ReduceAgentINS0_12zip_iteratorIN4cuda3std3__45tupleIJNS0_6detail15normal_iteratorINS0_10device_ptrIfEEEENS0_17counting_iteratorIlNS0_11use_defaultESI_SI_EEEEEEEPNSB_IJflEEESM_lNS1_9__extrema9arg_min_fIflNSA_4lessIfEEEEEEJSL_SN_lSS_EEEvDpT0_
        .type           _ZN6thrust24THRUST_300001_SM_1000_NS8cuda_cub4core6detail13_kernel_agentINS1_8__reduce11ReduceAgentINS0_12zip_iteratorIN4cuda3std3__45tupleIJNS0_6detail15normal_iteratorINS0_10device_ptrIfEEEENS0_17counting_iteratorIlNS0_11use_defaultESI_SI_EEEEEEEPNSB_IJflEEESM_lNS1_9__extrema9arg_min_fIflNSA_4lessIfEEEEEEJSL_SN_lSS_EEEvDpT0_,@function
        .size           _ZN6thrust24THRUST_300001_SM_1000_NS8cuda_cub4core6detail13_kernel_agentINS1_8__reduce11ReduceAgentINS0_12zip_iteratorIN4cuda3std3__45tupleIJNS0_6detail15normal_iteratorINS0_10device_ptrIfEEEENS0_17counting_iteratorIlNS0_11use_defaultESI_SI_EEEEEEEPNSB_IJflEEESM_lNS1_9__extrema9arg_min_fIflNSA_4lessIfEEEEEEJSL_SN_lSS_EEEvDpT0_,(.L_x_1402 - _ZN6thrust24THRUST_300001_SM_1000_NS8cuda_cub4core6detail13_kernel_agentINS1_8__reduce11ReduceAgentINS0_12zip_iteratorIN4cuda3std3__45tupleIJNS0_6detail15normal_iteratorINS0_10device_ptrIfEEEENS0_17counting_iteratorIlNS0_11use_defaultESI_SI_EEEEEEEPNSB_IJflEEESM_lNS1_9__extrema9arg_min_fIflNSA_4lessIfEEEEEEJSL_SN_lSS_EEEvDpT0_)
        .other          _ZN6thrust24THRUST_300001_SM_1000_NS8cuda_cub4core6detail13_kernel_agentINS1_8__reduce11ReduceAgentINS0_12zip_iteratorIN4cuda3std3__45tupleIJNS0_6detail15normal_iteratorINS0_10device_ptrIfEEEENS0_17counting_iteratorIlNS0_11use_defaultESI_SI_EEEEEEEPNSB_IJflEEESM_lNS1_9__extrema9arg_min_fIflNSA_4lessIfEEEEEEJSL_SN_lSS_EEEvDpT0_,@"STO_CUDA_ENTRY STV_DEFAULT"
_ZN6thrust24THRUST_300001_SM_1000_NS8cuda_cub4core6detail13_kernel_agentINS1_8__reduce11ReduceAgentINS0_12zip_iteratorIN4cuda3std3__45tupleIJNS0_6detail15normal_iteratorINS0_10device_ptrIfEEEENS0_17counting_iteratorIlNS0_11use_defaultESI_SI_EEEEEEEPNSB_IJflEEESM_lNS1_9__extrema9arg_min_fIflNSA_4lessIfEEEEEEJSL_SN_lSS_EEEvDpT0_:
.text._ZN6thrust24THRUST_300001_SM_1000_NS8cuda_cub4core6detail13_kernel_agentINS1_8__reduce11ReduceAgentINS0_12zip_iteratorIN4cuda3std3__45tupleIJNS0_6detail15normal_iteratorINS0_10device_ptrIfEEEENS0_17counting_iteratorIlNS0_11use_defaultESI_SI_EEEEEEEPNSB_IJflEEESM_lNS1_9__extrema9arg_min_fIflNSA_4lessIfEEEEEEJSL_SN_lSS_EEEvDpT0_:
[----:B------:R-:W-:Y:S01]  /*0000*/  LDC R1, c[0x0][0x37c] ;  /* 0x0000df00ff017b82 */ /* 0x000fe20000000800 */
[----:B------:R-:W0:Y:S02]  /*0010*/  LDCU.64 UR4, c[0x0][0x398] ;  /* 0x00007300ff0477ac */ /* 0x000e240008000a00 */
[----:B0-----:R-:W-:-:S04]  /*0020*/  ISETP.NE.U32.AND P0, PT, RZ, UR4, PT ;  /* 0x00000004ff007c0c */ /* 0x001fc8000bf05070 */
[----:B------:R-:W-:-:S13]  /*0030*/  ISETP.NE.AND.EX P0, PT, RZ, UR5, PT, P0 ;  /* 0x00000005ff007c0c */ /* 0x000fda000bf05300 */
[----:B------:R-:W-:Y:S05]  /*0040*/  @!P0 EXIT ;  /* 0x000000000000894d */ /* 0x000fea0003800000 */
[----:B------:R-:W-:Y:S01]  /*0050*/  UISETP.GT.U32.AND UP0, UPT, UR4, 0x4ff, UPT ;  /* 0x000004ff0400788c */ /* 0x000fe2000bf04070 */
[----:B------:R-:W-:Y:S01]  /*0060*/  BSSY.RECONVERGENT B0, `(.L_x_859) ;  /* 0x0000558000007945 */ /* 0x000fe20003800200 */
[----:B------:R-:W0:Y:S02]  /*0070*/  LDCU.64 UR8, c[0x0][0x358] ;  /* 0x00006b00ff0877ac */ /* 0x000e240008000a00 */
[----:B------:R-:W-:-:S09]  /*0080*/  UISETP.GT.AND.EX UP0, UPT, UR5, URZ, UPT, UP0 ;  /* 0x000000ff0500728c */ /* 0x000fd2000bf04300 */
        /* <DEDUP_REMOVED lines=9> */
[----:B------:R-:W1:Y:S01]  /*0120*/  LDC.64 R4, c[0x0][0x380] ;  /* 0x0000e000ff047b82 */ /* 0x000e620000000a00 */
[----:B------:R-:W2:Y:S01]  /*0130*/  LDCU.64 UR6, c[0x0][0x388] ;  /* 0x00007100ff0677ac */ /* 0x000ea20008000a00 */
[----:B-1----:R-:W-:-:S06]  /*0140*/  IMAD.WIDE.U32 R4, R0, 0x4, R4 ;  /* 0x0000000400047825 */ /* 0x002fcc00078e0004 */
[----:B0-----:R1:W5:Y:S01]  /*0150*/  LDG.E R4, desc[UR8][R4.64] ;  /* 0x0000000804047981 */ /* 0x001362000c1e1900 */
[C---:B--2---:R-:W-:Y:S01]  /*0160*/  IADD3 R3, P0, PT, R0.reuse, UR6, RZ ;  /* 0x0000000600037c10 */ /* 0x044fe2000ff1e0ff */
[----:B------:R-:W-:-:S04]  /*0170*/  VIADD R11, R0, 0x100 ;  /* 0x00000100000b7836 */ /* 0x000fc80000000000 */
[----:B------:R-:W-:-:S08]  /*0180*/  IMAD.X R2, RZ, RZ, UR7, P0 ;  /* 0x00000007ff027e24 */ /* 0x000fd000080e06ff */
.L_x_862:
[----:B0-----:R-:W-:Y:S05]  /*0190*/  BSYNC.RECONVERGENT B1 ;  /* 0x0000000000017941 */ /* 0x001fea0003800200 */
.L_x_861:
        /* <DEDUP_REMOVED lines=10> */
[----:B------:R-:W1:Y:S01]  /*0240*/  LDCU.64 UR6, c[0x0][0x388] ;  /* 0x00007100ff0677ac */ /* 0x000e620008000a00 */
[----:B------:R-:W-:-:S04]  /*0250*/  LEA.HI R5, R14, 0x1, RZ, 0x18 ;  /* 0x000000010e057811 */ /* 0x000fc800078fc0ff */
[----:B------:R-:W-:-:S05]  /*0260*/  LOP3.LUT R5, R5, 0x3, RZ, 0xc0, !PT ;  /* 0x0000000305057812 */ /* 0x000fca00078ec0ff */
[----:B------:R-:W-:Y:S01]  /*0270*/  IMAD.MOV R5, RZ, RZ, -R5 ;  /* 0x000000ffff057224 */ /* 0x000fe200078e0a05 */
[C---:B-1----:R-:W-:Y:S01]  /*0280*/  IADD3 R12, P0, PT, R11.reuse, UR6, RZ ;  /* 0x000000060b0c7c10 */ /* 0x042fe2000ff1e0ff */
[----:B0-----:R-:W-:-:S04]  /*0290*/  IMAD.WIDE.U32 R6, R11, 0x4, R6 ;  /* 0x000000040b067825 */ /* 0x001fc800078e0006 */
[----:B------:R-:W-:Y:S02]  /*02a0*/  IMAD.MOV.U32 R9, RZ, RZ, R6 ;  /* 0x000000ffff097224 */ /* 0x000fe400078e0006 */
[----:B------:R-:W-:Y:S02]  /*02b0*/  IMAD.MOV.U32 R10, RZ, RZ, R7 ;  /* 0x000000ffff0a7224 */ /* 0x000fe400078e0007 */
[----:B------:R-:W-:-:S07]  /*02c0*/  IMAD.X R13, RZ, RZ, UR7, P0 ;  /* 0x00000007ff0d7e24 */ /* 0x000fce00080e06ff */
.L_x_869:
        /* <DEDUP_REMOVED lines=17> */
[CC--:B------:R-:W-:Y:S02]  /*03e0*/  @P4 ISETP.LT.U32.AND P0, PT, R7.reuse, R12.reuse, PT ;  /* 0x0000000c0700420c */ /* 0x0c0fe40003f01070 */
[CC--:B------:R-:W-:Y:S02]  /*03f0*/  @P4 ISETP.GE.AND.EX P1, PT, R8.reuse, R13.reuse, PT, P1 ;  /* 0x0000000d0800420c */ /* 0x0c0fe40003f26310 */
[----:B------:R-:W-:Y:S02]  /*0400*/  @P4 ISETP.LT.AND.EX P0, PT, R8, R13, PT, P0 ;  /* 0x0000000d0800420c */ /* 0x000fe40003f01300 */
[----:B------:R-:W-:Y:S02]  /*0410*/  @P4 FSEL R4, R6, R15, !P1 ;  /* 0x0000000f06044208 */ /* 0x000fe40004800000 */
[----:B------:R-:W-:-:S02]  /*0420*/  @P4 SEL R3, R7, R12, P0 ;  /* 0x0000000c07034207 */ /* 0x000fc40000000000 */
[----:B------:R-:W-:-:S07]  /*0430*/  @P4 SEL R2, R8, R13, P0 ;  /* 0x0000000d08024207 */ /* 0x000fce0000000000 */
.L_x_868:
[----:B------:R-:W-:Y:S05]  /*0440*/  BSYNC.RECONVERGENT B3 ;  /* 0x0000000000037941 */ /* 0x000fea0003800200 */
.L_x_867:
[----:B------:R-:W-:Y:S01]  /*0450*/  IADD3 R12, P0, PT, R12, 0x100, RZ ;  /* 0x000001000c0c7810 */ /* 0x000fe20007f1e0ff */
[----:B------:R-:W-:Y:S02]  /*0460*/  VIADD R11, R11, 0x100 ;  /* 0x000001000b0b7836 */ /* 0x000fe40000000000 */
[----:B------:R-:W-:Y:S02]  /*0470*/  IMAD.X R10, RZ, RZ, R10, P3 ;  /* 0x000000ffff0a7224 */ /* 0x000fe400018e060a */
[----:B------:R-:W-:Y:S01]  /*0480*/  IMAD.X R13, RZ, RZ, R13, P0 ;  /* 0x000000ffff0d7224 */ /* 0x000fe200000e060d */
[----:B------:R-:W-:Y:S07]  /*0490*/  @P2 BRA `(.L_x_869) ;  /* 0xfffffffc008c2947 */ /* 0x000fee000383ffff */
.L_x_866:
[----:B------:R-:W-:Y:S05]  /*04a0*/  BSYNC.RECONVERGENT B2 ;  /* 0x0000000000027941 */ /* 0x000fea0003800200 */
.L_x_865:
[----:B------:R-:W-:-:S13]  /*04b0*/  ISETP.GE.U32.AND P0, PT, R14, 0x300, PT ;  /* 0x000003000e00780c */ /* 0x000fda0003f06070 */
[----:B------:R-:W-:Y:S05]  /*04c0*/  @!P0 BRA `(.L_x_864) ;  /* 0x00000004007c8947 */ /* 0x000fea0003800000 */
[----:B------:R-:W0:Y:S01]  /*04d0*/  LDC.64 R8, c[0x0][0x380] ;  /* 0x0000e000ff087b82 */ /* 0x000e220000000a00 */
[----:B------:R-:W-:-:S07]  /*04e0*/  VIADD R10, R11, 0x200 ;  /* 0x000002000b0a7836 */ /* 0x000fce0000000000 */
[----:B------:R-:W1:Y:S02]  /*04f0*/  LDC.64 R6, c[0x0][0x388] ;  /* 0x0000e200ff067b82 */ /* 0x000e640000000a00 */
.L_x_878:
[----:B------:R-:W-:-:S04]  /*0500*/  VIADD R15, R10, 0xfffffe00 ;  /* 0xfffffe000a0f7836 */ /* 0x000fc80000000000 */
[----:B0-----:R-:W-:-:S05]  /*0510*/  IMAD.WIDE R12, R15, 0x4, R8 ;  /* 0x000000040f0c7825 */ /* 0x001fca00078e0208 */
[----:B------:R-:W2:Y:S04]  /*0520*/  LDG.E R19, desc[UR8][R12.64] ;  /* 0x000000080c137981 */ /* 0x000ea8000c1e1900 */
[----:B-----5:R0:W5:Y:S04]  /*0530*/  LDG.E R21, desc[UR8][R12.64+0x400] ;  /* 0x000400080c157981 */ /* 0x020168000c1e1900 */
[----:B------:R0:W5:Y:S04]  /*0540*/  LDG.E R5, desc[UR8][R12.64+0x800] ;  /* 0x000800080c057981 */ /* 0x000168000c1e1900 */
[----:B------:R0:W5:Y:S01]  /*0550*/  LDG.E R11, desc[UR8][R12.64+0xc00] ;  /* 0x000c00080c0b7981 */ /* 0x000162000c1e1900 */
[----:B-1----:R-:W-:Y:S01]  /*0560*/  IADD3 R20, P1, PT, R15, R6, RZ ;  /* 0x000000060f147210 */ /* 0x002fe20007f3e0ff */
[----:B------:R-:W-:Y:S01]  /*0570*/  BSSY.RECONVERGENT B2, `(.L_x_870) ;  /* 0x0000013000027945 */ /* 0x000fe20003800200 */
[----:B------:R-:W-:-:S02]  /*0580*/  IMAD.MOV.U32 R17, RZ, RZ, R3 ;  /* 0x000000ffff117224 */ /* 0x000fc400078e0003 */
[----:B------:R-:W-:Y:S01]  /*0590*/  IMAD.MOV.U32 R18, RZ, RZ, R2 ;  /* 0x000000ffff127224 */ /* 0x000fe200078e0002 */
[----:B------:R-:W-:Y:S01]  /*05a0*/  LEA.HI.X.SX32 R15, R15, R7, 0x1, P1 ;  /* 0x000000070f0f7211 */ /* 0x000fe200008f0eff */
[----:B------:R-:W-:Y:S02]  /*05b0*/  IMAD.MOV.U32 R14, RZ, RZ, R4 ;  /* 0x000000ffff0e7224 */ /* 0x000fe400078e0004 */
[----:B------:R-:W-:Y:S01]  /*05c0*/  VIADD R16, R10, 0xffffff00 ;  /* 0xffffff000a107836 */ /* 0x000fe20000000000 */
[----:B--2---:R-:W-:-:S13]  /*05d0*/  FSETP.GEU.AND P0, PT, R4, R19, PT ;  /* 0x000000130400720b */ /* 0x004fda0003f0e000 */
[----:B0-----:R-:W-:Y:S05]  /*05e0*/  @!P0 BRA `(.L_x_871) ;  /* 0x00000000002c8947 */ /* 0x001fea0003800000 */
        /* <DEDUP_REMOVED lines=11> */
.L_x_871:
[----:B------:R-:W-:Y:S05]  /*06a0*/  BSYNC.RECONVERGENT B2 ;  /* 0x0000000000027941 */ /* 0x000fea0003800200 */
.L_x_870:
[----:B-----5:R-:W-:Y:S01]  /*06b0*/  FSETP.GEU.AND P0, PT, R14, R21, PT ;  /* 0x000000150e00720b */ /* 0x020fe20003f0e000 */
[----:B------:R-:W-:Y:S01]  /*06c0*/  BSSY.RECONVERGENT B2, `(.L_x_872) ;  /* 0x0000013000027945 */ /* 0x000fe20003800200 */
[----:B------:R-:W-:Y:S01]  /*06d0*/  IADD3 R12, P1, PT, R16, R6, RZ ;  /* 0x00000006100c7210 */ /* 0x000fe20007f3e0ff */
[----:B------:R-:W-:Y:S02]  /*06e0*/  VIADD R3, R10, 0x100 ;  /* 0x000001000a037836 */ /* 0x000fe40000000000 */
[----:B------:R-:W-:Y:S01]  /*06f0*/  IMAD.MOV.U32 R4, RZ, RZ, R17 ;  /* 0x000000ffff047224 */ /* 0x000fe200078e0011 */
[----:B------:R-:W-:Y:S01]  /*0700*/  LEA.HI.X.SX32 R13, R16, R7, 0x1, P1 ;  /* 0x00000007100d7211 */ /* 0x000fe200008f0eff */
        /* <DEDUP_REMOVED lines=14> */
.L_x_873:
[----:B------:R-:W-:Y:S05]  /*07f0*/  BSYNC.RECONVERGENT B2 ;  /* 0x0000000000027941 */ /* 0x000fea0003800200 */
.L_x_872:
[----:B------:R-:W-:Y:S01]  /*0800*/  FSETP.GEU.AND P0, PT, R2, R5, PT ;  /* 0x000000050200720b */ /* 0x000fe20003f0e000 */
[----:B------:R-:W-:Y:S01]  /*0810*/  BSSY.RECONVERGENT B2, `(.L_x_874) ;  /* 0x0000013000027945 */ /* 0x000fe20003800200 */
[CC--:B------:R-:W-:Y:S01]  /*0820*/  IADD3 R17, P1, PT, R10.reuse, R6.reuse, RZ ;  /* 0x000000060a117210 */ /* 0x0c0fe20007f3e0ff */
[----:B------:R-:W-:Y:S01]  /*0830*/  IMAD.MOV.U32 R13, RZ, RZ, R4 ;  /* 0x000000ffff0d7224 */ /* 0x000fe200078e0004 */
[----:B------:R-:W-:Y:S01]  /*0840*/  IADD3 R18, P2, PT, R3, R6, RZ ;  /* 0x0000000603127210 */ /* 0x000fe20007f5e0ff */
[----:B------:R-:W-:Y:S01]  /*0850*/  IMAD.MOV.U32 R14, RZ, RZ, R15 ;  /* 0x000000ffff0e7224 */ /* 0x000fe200078e000f */
[----:B------:R-:W-:Y:S01]  /*0860*/  LEA.HI.X.SX32 R16, R10, R7, 0x1, P1 ;  /* 0x000000070a107211 */ /* 0x000fe200008f0eff */
        /* <DEDUP_REMOVED lines=13> */
.L_x_875:
[----:B------:R-:W-:Y:S05]  /*0940*/  BSYNC.RECONVERGENT B2 ;  /* 0x0000000000027941 */ /* 0x000fea0003800200 */
.L_x_874:
[----:B------:R-:W-:Y:S01]  /*0950*/  FSETP.GEU.AND P0, PT, R12, R11, PT ;  /* 0x0000000b0c00720b */ /* 0x000fe20003f0e000 */
[----:B------:R-:W-:Y:S01]  /*0960*/  BSSY.RECONVERGENT B2, `(.L_x_876) ;  /* 0x0000011000027945 */ /* 0x000fe20003800200 */
[----:B------:R-:W-:Y:S01]  /*0970*/  LEA.HI.X.SX32 R5, R3, R7, 0x1, P2 ;  /* 0x0000000703057211 */ /* 0x000fe200010f0eff */
        /* <DEDUP_REMOVED lines=15> */
.L_x_877:
[----:B------:R-:W-:Y:S05]  /*0a70*/  BSYNC.RECONVERGENT B2 ;  /* 0x0000000000027941 */ /* 0x000fea0003800200 */
.L_x_876:
[C---:B------:R-:W-:Y:S02]  /*0a80*/  VIADD R5, R10.reuse, 0x200 ;  /* 0x000002000a057836 */ /* 0x040fe40000000000 */
[----:B------:R-:W-:-:S03]  /*0a90*/  VIADD R10, R10, 0x400 ;  /* 0x000004000a0a7836 */ /* 0x000fc60000000000 */
[----:B------:R-:W-:-:S13]  /*0aa0*/  ISETP.GE.AND P0, PT, R5, UR5, PT ;  /* 0x0000000505007c0c */ /* 0x000fda000bf06270 */
[----:B------:R-:W-:Y:S05]  /*0ab0*/  @!P0 BRA `(.L_x_878) ;  /* 0xfffffff800908947 */ /* 0x000fea000383ffff */
.L_x_864:
[----:B------:R-:W-:Y:S05]  /*0ac0*/  BSYNC.RECONVERGENT B1 ;  /* 0x0000000000017941 */ /* 0x000fea0003800200 */
.L_x_863:
[----:B------:R-:W0:Y:S02]  /*0ad0*/  LDCU UR4, c[0x0][0x398] ;  /* 0x00007300ff0477ac */ /* 0x000e240008000800 */
[----:B0-----:R-:W-:-:S09]  /*0ae0*/  UISETP.GE.AND UP0, UPT, UR4, 0x100, UPT ;  /* 0x000001000400788c */ /* 0x001fd2000bf06270 */
[----:B------:R-:W-:Y:S05]  /*0af0*/  BRA.U !UP0, `(.L_x_879) ;  /* 0x00000011083c7547 */ /* 0x000fea000b800000 */
[----:B------:R-:W0:Y:S01]  /*0b00*/  S2R R12, SR_LANEID ;  /* 0x00000000000c7919 */ /* 0x000e220000000000 */
[----:B------:R-:W-:Y:S01]  /*0b10*/  BSSY.RECONVERGENT B1, `(.L_x_880) ;  /* 0x0000015000017945 */ /* 0x000fe20003800200 */
[----:B------:R-:W-:Y:S01]  /*0b20*/  IMAD.MOV.U32 R8, RZ, RZ, R3 ;  /* 0x000000ffff087224 */ /* 0x000fe200078e0003 */
[----:B-----5:R-:W2:Y:S01]  /*0b30*/  SHFL.DOWN PT, R7, R4, 0x1, 0x1f ;  /* 0x08201f0004077f89 */ /* 0x020ea200000e0000 */
[----:B------:R-:W-:Y:S02]  /*0b40*/  IMAD.MOV.U32 R9, RZ, RZ, R2 ;  /* 0x000000ffff097224 */ /* 0x000fe400078e0002 */
[----:B-1----:R-:W-:Y:S01]  /*0b50*/  IMAD.MOV.U32 R5, RZ, RZ, R4 ;  /* 0x000000ffff057224 */ /* 0x002fe200078e0004 */
[----:B------:R1:W3:Y:S04]  /*0b60*/  SHFL.DOWN PT, R6, R3, 0x1, 0x1f ;  /* 0x08201f0003067f89 */ /* 0x0002e800000e0000 */
[----:B------:R1:W4:Y:S01]  /*0b70*/  SHFL.DOWN PT, R11, R2, 0x1, 0x1f ;  /* 0x08201f00020b7f89 */ /* 0x00032200000e0000 */
[----:B--2---:R-:W-:-:S04]  /*0b80*/  FSETP.GEU.AND P0, PT, R4, R7, PT ;  /* 0x000000070400720b */ /* 0x004fc80003f0e000 */
[----:B0-----:R-:W-:-:S13]  /*0b90*/  ISETP.GT.OR P0, PT, R12, 0x1e, !P0 ;  /* 0x0000001e0c00780c */ /* 0x001fda0004704670 */
[----:B-1-34-:R-:W-:Y:S05]  /*0ba0*/  @P0 BRA `(.L_x_881) ;  /* 0x00000000002c0947 */ /* 0x01afea0003800000 */
        /* <DEDUP_REMOVED lines=11> */
.L_x_881:
[----:B------:R-:W-:Y:S05]  /*0c60*/  BSYNC.RECONVERGENT B1 ;  /* 0x0000000000017941 */ /* 0x000fea0003800200 */
.L_x_880:
        /* <DEDUP_REMOVED lines=21> */
.L_x_883:
[----:B------:R-:W-:Y:S05]  /*0dc0*/  BSYNC.RECONVERGENT B1 ;  /* 0x0000000000017941 */ /* 0x000fea0003800200 */
.L_x_882:
        /* <DEDUP_REMOVED lines=21> */
.L_x_885:
[----:B------:R-:W-:Y:S05]  /*0f20*/  BSYNC.RECONVERGENT B1 ;  /* 0x0000000000017941 */ /* 0x000fea0003800200 */
.L_x_884:
        /* <DEDUP_REMOVED lines=21> */
.L_x_887:
[----:B------:R-:W-:Y:S05]  /*1080*/  BSYNC.RECONVERGENT B1 ;  /* 0x0000000000017941 */ /* 0x000fea0003800200 */
.L_x_886:
        /* <DEDUP_REMOVED lines=22> */
.L_x_889:
[----:B------:R-:W-:Y:S05]  /*11f0*/  BSYNC.RECONVERGENT B1 ;  /* 0x0000000000017941 */ /* 0x000fea0003800200 */
.L_x_888:
        /* <DEDUP_REMOVED lines=12> */
.L_x_891:
[----:B------:R-:W-:Y:S05]  /*12c0*/  BSYNC.RECONVERGENT B1 ;  /* 0x0000000000017941 */ /* 0x000fea0003800200 */
.L_x_890:
        /* <DEDUP_REMOVED lines=31> */
.L_x_894:
[----:B------:R-:W-:Y:S05]  /*14c0*/  BSYNC.RECONVERGENT B1 ;  /* 0x0000000000017941 */ /* 0x000fea0003800200 */
.L_x_893:
        /* <DEDUP_REMOVED lines=18> */
.L_x_896:
[----:B------:R-:W-:Y:S05]  /*15f0*/  BSYNC.RECONVERGENT B1 ;  /* 0x0000000000017941 */ /* 0x000fea0003800200 */
.L_x_895:
        /* <DEDUP_REMOVED lines=18> */
.L_x_898:
[----:B------:R-:W-:Y:S05]  /*1720*/  BSYNC.RECONVERGENT B1 ;  /* 0x0000000000017941 */ /* 0x000fea0003800200 */
.L_x_897:
        /* <DEDUP_REMOVED lines=18> */
.L_x_900:
[----:B------:R-:W-:Y:S05]  /*1850*/  BSYNC.RECONVERGENT B1 ;  /* 0x0000000000017941 */ /* 0x000fea0003800200 */
.L_x_899:
        /* <DEDUP_REMOVED lines=18> */
.L_x_902:
[----:B------:R-:W-:Y:S05]  /*1980*/  BSYNC.RECONVERGENT B1 ;  /* 0x0000000000017941 */ /* 0x000fea0003800200 */
.L_x_901:
        /* <DEDUP_REMOVED lines=18> */
.L_x_904:
[----:B------:R-:W-:Y:S05]  /*1ab0*/  BSYNC.RECONVERGENT B1 ;  /* 0x0000000000017941 */ /* 0x000fea0003800200 */
.L_x_903:
        /* <DEDUP_REMOVED lines=19> */
.L_x_879:
[----:B-1----:R-:W-:Y:S01]  /*1bf0*/  LOP3.LUT R5, R0, 0x3e0, RZ, 0xc0, !PT ;  /* 0x000003e000057812 */ /* 0x002fe200078ec0ff */
[----:B------:R-:W-:Y:S01]  /*1c00*/  BSSY.RECONVERGENT B1, `(.L_x_905) ;  /* 0x000001b000017945 */ /* 0x000fe20003800200 */
[----:B-----5:R-:W-:Y:S02]  /*1c10*/  IMAD.MOV.U32 R7, RZ, RZ, R4 ;  /* 0x000000ffff077224 */ /* 0x020fe400078e0004 */
[----:B------:R-:W-:Y:S02]  /*1c20*/  IMAD.MOV.U32 R13, RZ, RZ, R3 ;  /* 0x000000ffff0d7224 */ /* 0x000fe400078e0003 */
[----:B------:R-:W-:Y:S01]  /*1c30*/  VIADD R6, R5, 0x20 ;  /* 0x0000002005067836 */ /* 0x000fe20000000000 */
[----:B------:R-:W-:Y:S01]  /*1c40*/  LOP3.LUT R5, RZ, R5, RZ, 0x33, !PT ;  /* 0x00000005ff057212 */ /* 0x000fe200078e33ff */
[----:B------:R-:W-:-:S03]  /*1c50*/  IMAD.MOV.U32 R15, RZ, RZ, R2 ;  /* 0x000000ffff0f7224 */ /* 0x000fc600078e0002 */
[----:B------:R-:W-:Y:S01]  /*1c60*/  ISETP.GT.AND P0, PT, R6, UR4, PT ;  /* 0x0000000406007c0c */ /* 0x000fe2000bf04270 */
[----:B------:R-:W-:-:S05]  /*1c70*/  VIADD R5, R5, UR4 ;  /* 0x0000000405057c36 */ /* 0x000fca0008000000 */
        /* <DEDUP_REMOVED lines=19> */
.L_x_906:
[----:B------:R-:W-:Y:S05]  /*1db0*/  BSYNC.RECONVERGENT B1 ;  /* 0x0000000000017941 */ /* 0x000fea0003800200 */
.L_x_905:
        /* <DEDUP_REMOVED lines=22> */
.L_x_908:
[----:B------:R-:W-:Y:S05]  /*1f20*/  BSYNC.RECONVERGENT B1 ;  /* 0x0000000000017941 */ /* 0x000fea0003800200 */
.L_x_907:
        /* <DEDUP_REMOVED lines=22> */
.L_x_910:
[----:B------:R-:W-:Y:S05]  /*2090*/  BSYNC.RECONVERGENT B1 ;  /* 0x0000000000017941 */ /* 0x000fea0003800200 */
.L_x_909:
        /* <DEDUP_REMOVED lines=22> */
.L_x_912:
[----:B------:R-:W-:Y:S05]  /*2200*/  BSYNC.RECONVERGENT B1 ;  /* 0x0000000000017941 */ /* 0x000fea0003800200 */
.L_x_911:
        /* <DEDUP_REMOVED lines=23> */
.L_x_914:
[----:B------:R-:W-:Y:S05]  /*2380*/  BSYNC.RECONVERGENT B1 ;  /* 0x0000000000017941 */ /* 0x000fea0003800200 */
.L_x_913:
        /* <DEDUP_REMOVED lines=12> */
.L_x_916:
[----:B------:R-:W-:Y:S05]  /*2450*/  BSYNC.RECONVERGENT B1 ;  /* 0x0000000000017941 */ /* 0x000fea0003800200 */
.L_x_915:
        /* <DEDUP_REMOVED lines=30> */
.L_x_918:
[----:B------:R-:W-:Y:S05]  /*2640*/  BSYNC.RECONVERGENT B1 ;  /* 0x0000000000017941 */ /* 0x000fea0003800200 */
.L_x_917:
        /* <DEDUP_REMOVED lines=27> */
.L_x_920:
[----:B------:R-:W-:Y:S05]  /*2800*/  BSYNC.RECONVERGENT B1 ;  /* 0x0000000000017941 */ /* 0x000fea0003800200 */
.L_x_919:
        /* <DEDUP_REMOVED lines=27> */
.L_x_922:
[----:B------:R-:W-:Y:S05]  /*29c0*/  BSYNC.RECONVERGENT B1 ;  /* 0x0000000000017941 */ /* 0x000fea0003800200 */
.L_x_921:
        /* <DEDUP_REMOVED lines=27> */
.L_x_924:
[----:B------:R-:W-:Y:S05]  /*2b80*/  BSYNC.RECONVERGENT B1 ;  /* 0x0000000000017941 */ /* 0x000fea0003800200 */
.L_x_923:
        /* <DEDUP_REMOVED lines=27> */
.L_x_926:
[----:B------:R-:W-:Y:S05]  /*2d40*/  BSYNC.RECONVERGENT B1 ;  /* 0x0000000000017941 */ /* 0x000fea0003800200 */
.L_x_925:
        /* <DEDUP_REMOVED lines=27> */
.L_x_928:
[----:B------:R-:W-:Y:S05]  /*2f00*/  BSYNC.RECONVERGENT B1 ;  /* 0x0000000000017941 */ /* 0x000fea0003800200 */
.L_x_927:
        /* <DEDUP_REMOVED lines=28> */
.L_x_860:
[----:B------:R-:W1:Y:S01]  /*30d0*/  S2R R0, SR_TID.X ;  /* 0x0000000000007919 */ /* 0x000e620000002100 */
[----:B------:R-:W1:Y:S01]  /*30e0*/  LDC.64 R2, c[0x0][0x380] ;  /* 0x0000e000ff027b82 */ /* 0x000e620000000a00 */
[----:B------:R-:W2:Y:S01]  /*30f0*/  LDCU.64 UR6, c[0x0][0x388] ;  /* 0x00007100ff0677ac */ /* 0x000ea20008000a00 */
[----:B-1----:R-:W-:-:S05]  /*3100*/  IMAD.WIDE.U32 R2, R0, 0x4, R2 ;  /* 0x0000000400027825 */ /* 0x002fca00078e0002 */
[----:B0-----:R-:W3:Y:S04]  /*3110*/  LDG.E R4, desc[UR8][R2.64] ;  /* 0x0000000802047981 */ /* 0x001ee8000c1e1900 */
[----:B------:R-:W3:Y:S04]  /*3120*/  LDG.E R5, desc[UR8][R2.64+0x400] ;  /* 0x0004000802057981 */ /* 0x000ee8000c1e1900 */
[----:B------:R-:W4:Y:S04]  /*3130*/  LDG.E R6, desc[UR8][R2.64+0x800] ;  /* 0x0008000802067981 */ /* 0x000f28000c1e1900 */
[----:B------:R-:W2:Y:S04]  /*3140*/  LDG.E R7, desc[UR8][R2.64+0xc00] ;  /* 0x000c000802077981 */ /* 0x000ea8000c1e1900 */
[----:B------:R0:W5:Y:S01]  /*3150*/  LDG.E R9, desc[UR8][R2.64+0x1000] ;  /* 0x0010000802097981 */ /* 0x000162000c1e1900 */
[----:B------:R-:W-:Y:S01]  /*3160*/  BSSY.RECONVERGENT B1, `(.L_x_929) ;  /* 0x0000011000017945 */ /* 0x000fe20003800200 */
[----:B---3--:R-:W-:-:S04]  /*3170*/  FSETP.GEU.AND P0, PT, R5, R4, PT ;  /* 0x000000040500720b */ /* 0x008fc80003f0e000 */
[----:B------:R-:W-:Y:S01]  /*3180*/  FSEL R5, R5, R4, !P0 ;  /* 0x0000000405057208 */ /* 0x000fe20004000000 */
[----:B------:R-:W-:-:S03]  /*3190*/  VIADD R4, R0, 0x200 ;  /* 0x0000020000047836 */ /* 0x000fc60000000000 */
[----:B----4-:R-:W-:-:S04]  /*31a0*/  FSETP.GEU.AND P1, PT, R6, R5, PT ;  /* 0x000000050600720b */ /* 0x010fc80003f2e000 */
[----:B------:R-:W-:Y:S01]  /*31b0*/  FSEL R6, R6, R5, !P1 ;  /* 0x0000000506067208 */ /* 0x000fe20004800000 */
[----:B------:R-:W-:-:S03]  /*31c0*/  VIADD R5, R0, 0x100 ;  /* 0x0000010000057836 */ /* 0x000fc60000000000 */
[----:B--2---:R-:W-:Y:S01]  /*31d0*/  FSETP.GEU.AND P2, PT, R6, R7, PT ;  /* 0x000000070600720b */ /* 0x004fe20003f4e000 */
        /* <DEDUP_REMOVED lines=9> */
.L_x_930:
[----:B------:R-:W-:Y:S05]  /*3270*/  BSYNC.RECONVERGENT B1 ;  /* 0x0000000000017941 */ /* 0x000fea0003800200 */
.L_x_929:
[----:B-----5:R-:W-:Y:S01]  /*3280*/  FSETP.GEU.AND P0, PT, R10, R9, PT ;  /* 0x000000090a00720b */ /* 0x020fe20003f0e000 */
[----:B------:R-:W-:Y:S01]  /*3290*/  IMAD.MOV.U32 R15, RZ, RZ, RZ ;  /* 0x000000ffff0f7224 */ /* 0x000fe200078e00ff */
[----:B------:R-:W-:Y:S01]  /*32a0*/  LOP3.LUT R4, R0, 0x400, RZ, 0xfc, !PT ;  /* 0x0000040000047812 */ /* 0x000fe200078efcff */
[----:B------:R-:W-:Y:S01]  /*32b0*/  BSSY.RECONVERGENT B1, `(.L_x_931) ;  /* 0x0000012000017945 */ /* 0x000fe20003800200 */
[----:B------:R-:W-:Y:S01]  /*32c0*/  IADD3 R14, P2, PT, R5, UR6, RZ ;  /* 0x00000006050e7c10 */ /* 0x000fe2000ff5e0ff */
[----:B------:R-:W-:Y:S01]  /*32d0*/  IMAD.MOV.U32 R6, RZ, RZ, R10 ;  /* 0x000000ffff067224 */ /* 0x000fe200078e000a */
[----:B------:R-:W-:Y:S02]  /*32e0*/  IADD3 R11, P1, PT, R4, UR6, RZ ;  /* 0x00000006040b7c10 */ /* 0x000fe4000ff3e0ff */
[----:B------:R-:W-:Y:S01]  /*32f0*/  IADD3.X R13, PT, PT, R15, UR7, RZ, P2, !PT ;  /* 0x000000070f0d7c10 */ /* 0x000fe200097fe4ff */
[----:B------:R-:W-:Y:S02]  /*3300*/  IMAD.MOV.U32 R7, RZ, RZ, R14 ;  /* 0x000000ffff077224 */ /* 0x000fe400078e000e */
[----:B------:R-:W-:-:S02]  /*3310*/  IMAD.X R12, RZ, RZ, UR7, P1 ;  /* 0x00000007ff0c7e24 */ /* 0x000fc400088e06ff */
[----:B------:R-:W-:Y:S01]  /*3320*/  IMAD.MOV.U32 R8, RZ, RZ, R13 ;  /* 0x000000ffff087224 */ /* 0x000fe200078e000d */
[----:B------:R-:W-:Y:S06]  /*3330*/  @!P0 BRA `(.L_x_932) ;  /* 0x0000000000248947 */ /* 0x000fec0003800000 */
[----:B------:R-:W-:Y:S01]  /*3340*/  FSETP.GEU.AND P1, PT, R9, R10, PT ;  /* 0x0000000a0900720b */ /* 0x000fe20003f2e000 */
[----:B------:R-:W-:Y:S02]  /*3350*/  IMAD.MOV.U32 R6, RZ, RZ, R9 ;  /* 0x000000ffff067224 */ /* 0x000fe400078e0009 */
[----:B------:R-:W-:Y:S02]  /*3360*/  IMAD.MOV.U32 R7, RZ, RZ, R11 ;  /* 0x000000ffff077224 */ /* 0x000fe400078e000b */
[----:B------:R-:W-:-:S08]  /*3370*/  IMAD.MOV.U32 R8, RZ, RZ, R12 ;  /* 0x000000ffff087224 */ /* 0x000fd000078e000c */
[----:B------:R-:W-:-:S04]  /*3380*/  @P1 ISETP.GE.U32.AND P0, PT, R5, R4, PT ;  /* 0x000000040500120c */ /* 0x000fc80003f06070 */
[----:B------:R-:W-:-:S04]  /*3390*/  @P1 ISETP.GE.AND.EX P0, PT, R15, RZ, PT, P0 ;  /* 0x000000ff0f00120c */ /* 0x000fc80003f06300 */
[----:B------:R-:W-:Y:S02]  /*33a0*/  @P1 FSEL R6, R10, R9, !P0 ;  /* 0x000000090a061208 */ /* 0x000fe40004000000 */
[----:B------:R-:W-:Y:S02]  /*33b0*/  @P1 SEL R7, R14, R11, !P0 ;  /* 0x0000000b0e071207 */ /* 0x000fe40004000000 */
[----:B------:R-:W-:-:S07]  /*33c0*/  @P1 SEL R8, R13, R12, !P0 ;  /* 0x0000000c0d081207 */ /* 0x000fce0004000000 */
.L_x_932:
[----:B------:R-:W-:Y:S05]  /*33d0*/  BSYNC.RECONVERGENT B1 ;  /* 0x0000000000017941 */ /* 0x000fea0003800200 */
.L_x_931:
[----:B------:R-:W-:Y:S01]  /*33e0*/  UISETP.GE.U32.AND UP0, UPT, UR4, 0xa00, UPT ;  /* 0x00000a000400788c */ /* 0x000fe2000bf06070 */
[----:B------:R-:W-:Y:S02]  /*33f0*/  IMAD.MOV.U32 R9, RZ, RZ, 0x500 ;  /* 0x00000500ff097424 */ /* 0x000fe400078e00ff */
[----:B------:R-:W-:Y:S01]  /*3400*/  IMAD.MOV.U32 R10, RZ, RZ, RZ ;  /* 0x000000ffff0a7224 */ /* 0x000fe200078e00ff */
[----:B------:R-:W-:-:S09]  /*3410*/  UISETP.GE.U32.AND.EX UP0, UPT, UR5, URZ, UPT, UP0 ;  /* 0x000000ff0500728c */ /* 0x000fd2000bf06100 */
[----:B------:R-:W-:Y:S05]  /*3420*/  BRA.U !UP0, `(.L_x_933) ;  /* 0x0000000508c87547 */ /* 0x000fea000b800000 */
[----:B------:R-:W-:Y:S01]  /*3430*/  IMAD.MOV.U32 R9, RZ, RZ, 0x500 ;  /* 0x00000500ff097424 */ /* 0x000fe200078e00ff */
[----:B------:R-:W0:Y:S01]  /*3440*/  LDCU.64 UR6, c[0x0][0x388] ;  /* 0x00007100ff0677ac */ /* 0x000e220008000a00 */
[----:B------:R-:W-:Y:S01]  /*3450*/  IMAD.MOV.U32 R10, RZ, RZ, RZ ;  /* 0x000000ffff0a7224 */ /* 0x000fe200078e00ff */
[----:B------:R-:W1:Y:S06]  /*3460*/  LDCU.64 UR4, c[0x0][0x398] ;  /* 0x00007300ff0477ac */ /* 0x000e6c0008000a00 */
.L_x_944:
[----:B------:R-:W-:-:S04]  /*3470*/  LEA R14, P0, R9, R2, 0x2 ;  /* 0x00000002090e7211 */ /* 0x000fc800078010ff */
[----:B------:R-:W-:-:S05]  /*3480*/  LEA.HI.X R15, R9, R3, R10, 0x2, P0 ;  /* 0x00000003090f7211 */ /* 0x000fca00000f140a */
[----:B------:R-:W2:Y:S04]  /*3490*/  LDG.E R21, desc[UR8][R14.64] ;  /* 0x000000080e157981 */ /* 0x000ea8000c1e1900 */
[----:B------:R3:W5:Y:S04]  /*34a0*/  LDG.E R18, desc[UR8][R14.64+0x400] ;  /* 0x000400080e127981 */ /* 0x000768000c1e1900 */
[----:B------:R3:W5:Y:S04]  /*34b0*/  LDG.E R23, desc[UR8][R14.64+0x800] ;  /* 0x000800080e177981 */ /* 0x000768000c1e1900 */
[----:B------:R3:W5:Y:S04]  /*34c0*/  LDG.E R4, desc[UR8][R14.64+0xc00] ;  /* 0x000c00080e047981 */ /* 0x000768000c1e1900 */
[----:B------:R3:W5:Y:S01]  /*34d0*/  LDG.E R11, desc[UR8][R14.64+0x1000] ;  /* 0x001000080e0b7981 */ /* 0x000762000c1e1900 */
[----:B0-----:R-:W-:Y:S01]  /*34e0*/  IADD3 R12, P1, P2, R9, UR6, R0 ;  /* 0x00000006090c7c10 */ /* 0x001fe2000fa3e000 */
[----:B------:R-:W-:Y:S01]  /*34f0*/  BSSY.RECONVERGENT B1, `(.L_x_934) ;  /* 0x0000012000017945 */ /* 0x000fe20003800200 */
[----:B------:R-:W-:-:S02]  /*3500*/  IMAD.MOV.U32 R13, RZ, RZ, R6 ;  /* 0x000000ffff0d7224 */ /* 0x000fc400078e0006 */
[----:B------:R-:W-:Y:S01]  /*3510*/  IMAD.MOV.U32 R17, RZ, RZ, R7 ;  /* 0x000000ffff117224 */ /* 0x000fe200078e0007 */
[----:B------:R-:W-:Y:S01]  /*3520*/  IADD3.X R5, PT, PT, R10, UR7, RZ, P1, P2 ;  /* 0x000000070a057c10 */ /* 0x000fe20008fe44ff */
[----:B------:R-:W-:Y:S01]  /*3530*/  IMAD.MOV.U32 R19, RZ, RZ, R8 ;  /* 0x000000ffff137224 */ /* 0x000fe200078e0008 */
[----:B--2---:R-:W-:-:S13]  /*3540*/  FSETP.GEU.AND P0, PT, R6, R21, PT ;  /* 0x000000150600720b */ /* 0x004fda0003f0e000 */
[----:B---3--:R-:W-:Y:S05]  /*3550*/  @!P0 BRA `(.L_x_935) ;  /* 0x00000000002c8947 */ /* 0x008fea0003800000 */
        /* <DEDUP_REMOVED lines=11> */
.L_x_935:
[----:B-1----:R-:W-:Y:S05]  /*3610*/  BSYNC.RECONVERGENT B1 ;  /* 0x0000000000017941 */ /* 0x002fea0003800200 */
.L_x_934:
[----:B-----5:R-:W-:Y:S01]  /*3620*/  FSETP.GEU.AND P0, PT, R13, R18, PT ;  /* 0x000000120d00720b */ /* 0x020fe20003f0e000 */
[----:B------:R-:W-:Y:S01]  /*3630*/  BSSY.RECONVERGENT B1, `(.L_x_936) ;  /* 0x0000010000017945 */ /* 0x000fe20003800200 */
[----:B------:R-:W-:Y:S02]  /*3640*/  IMAD.MOV.U32 R6, RZ, RZ, R13 ;  /* 0x000000ffff067224 */ /* 0x000fe400078e000d */
[----:B------:R-:W-:Y:S02]  /*3650*/  IMAD.MOV.U32 R14, RZ, RZ, R17 ;  /* 0x000000ffff0e7224 */ /* 0x000fe400078e0011 */
[----:B------:R-:W-:-:S07]  /*3660*/  IMAD.MOV.U32 R16, RZ, RZ, R19 ;  /* 0x000000ffff107224 */ /* 0x000fce00078e0013 */
[----:B------:R-:W-:Y:S05]  /*3670*/  @!P0 BRA `(.L_x_937) ;  /* 0x00000000002c8947 */ /* 0x000fea0003800000 */
[----:B------:R-:W-:Y:S01]  /*3680*/  FSETP.GEU.AND P2, PT, R18, R13, PT ;  /* 0x0000000d1200720b */ /* 0x000fe20003f4e000 */
[----:B------:R-:W-:Y:S01]  /*3690*/  IMAD.MOV.U32 R6, RZ, RZ, R18 ;  /* 0x000000ffff067224 */ /* 0x000fe200078e0012 */
[----:B------:R-:W-:-:S05]  /*36a0*/  IADD3 R14, P1, PT, R12, 0x100, RZ ;  /* 0x000001000c0e7810 */ /* 0x000fca0007f3e0ff */
[----:B------:R-:W-:-:S06]  /*36b0*/  IMAD.X R16, RZ, RZ, R5, P1 ;  /* 0x000000ffff107224 */ /* 0x000fcc00008e0605 */
[CC--:B------:R-:W-:Y:S02]  /*36c0*/  @P2 ISETP.GE.U32.AND P0, PT, R17.reuse, R14.reuse, PT ;  /* 0x0000000e1100220c */ /* 0x0c0fe40003f06070 */
[----:B------:R-:W-:Y:S02]  /*36d0*/  @P2 ISETP.LT.U32.AND P1, PT, R17, R14, PT ;  /* 0x0000000e1100220c */ /* 0x000fe40003f21070 */
[CC--:B------:R-:W-:Y:S02]  /*36e0*/  @P2 ISETP.GE.AND.EX P0, PT, R19.reuse, R16.reuse, PT, P0 ;  /* 0x000000101300220c */ /* 0x0c0fe40003f06300 */
[----:B------:R-:W-:Y:S02]  /*36f0*/  @P2 ISETP.LT.AND.EX P1, PT, R19, R16, PT, P1 ;  /* 0x000000101300220c */ /* 0x000fe40003f21310 */
[----:B------:R-:W-:Y:S02]  /*3700*/  @P2 FSEL R6, R13, R18, !P0 ;  /* 0x000000120d062208 */ /* 0x000fe40004000000 */
[----:B------:R-:W-:-:S02]  /*3710*/  @P2 SEL R14, R17, R14, P1 ;  /* 0x0000000e110e2207 */ /* 0x000fc40000800000 */
[----:B------:R-:W-:-:S07]  /*3720*/  @P2 SEL R16, R19, R16, P1 ;  /* 0x0000001013102207 */ /* 0x000fce0000800000 */
.L_x_937:
[----:B------:R-:W-:Y:S05]  /*3730*/  BSYNC.RECONVERGENT B1 ;  /* 0x0000000000017941 */ /* 0x000fea0003800200 */
.L_x_936:
        /* <DEDUP_REMOVED lines=19> */
.L_x_939:
[----:B------:R-:W-:Y:S05]  /*3870*/  BSYNC.RECONVERGENT B1 ;  /* 0x0000000000017941 */ /* 0x000fea0003800200 */
.L_x_938:
        /* <DEDUP_REMOVED lines=19> */
.L_x_941:
[----:B------:R-:W-:Y:S05]  /*39b0*/  BSYNC.RECONVERGENT B1 ;  /* 0x0000000000017941 */ /* 0x000fea0003800200 */
.L_x_940:
[----:B------:R-:W-:Y:S01]  /*39c0*/  FSETP.GEU.AND P0, PT, R14, R11, PT ;  /* 0x0000000b0e00720b */ /* 0x000fe20003f0e000 */
        /* <DEDUP_REMOVED lines=16> */
.L_x_943:
[----:B------:R-:W-:Y:S05]  /*3ad0*/  BSYNC.RECONVERGENT B1 ;  /* 0x0000000000017941 */ /* 0x000fea0003800200 */
.L_x_942:
[----:B------:R-:W-:-:S04]  /*3ae0*/  IADD3 R4, P1, PT, R9, 0xa00, RZ ;  /* 0x00000a0009047810 */ /* 0x000fc80007f3e0ff */
[----:B------:R-:W-:Y:S01]  /*3af0*/  ISETP.GT.U32.AND P0, PT, R4, UR4, PT ;  /* 0x0000000404007c0c */ /* 0x000fe2000bf04070 */
[----:B------:R-:W-:Y:S01]  /*3b00*/  IMAD.X R4, RZ, RZ, R10, P1 ;  /* 0x000000ffff047224 */ /* 0x000fe200008e060a */
[----:B------:R-:W-:-:S04]  /*3b10*/  IADD3 R9, P1, PT, R9, 0x500, RZ ;  /* 0x0000050009097810 */ /* 0x000fc80007f3e0ff */
[----:B------:R-:W-:Y:S01]  /*3b20*/  ISETP.GT.AND.EX P0, PT, R4, UR5, PT, P0 ;  /* 0x0000000504007c0c */ /* 0x000fe2000bf04300 */
[----:B------:R-:W-:-:S12]  /*3b30*/  IMAD.X R10, RZ, RZ, R10, P1 ;  /* 0x000000ffff0a7224 */ /* 0x000fd800008e060a */
[----:B------:R-:W-:Y:S05]  /*3b40*/  @!P0 BRA `(.L_x_944) ;  /* 0xfffffff800488947 */ /* 0x000fea000383ffff */
.L_x_933:
        /* <DEDUP_REMOVED lines=11> */
[----:B------:R-:W-:-:S04]  /*3c00*/  LOP3.LUT R2, R15, 0x300, RZ, 0xc0, !PT ;  /* 0x000003000f027812 */ /* 0x000fc800078ec0ff */
[----:B------:R-:W-:-:S13]  /*3c10*/  ISETP.NE.AND P0, PT, R2, 0x300, PT ;  /* 0x000003000200780c */ /* 0x000fda0003f05270 */
[----:B------:R-:W-:Y:S05]  /*3c20*/  @!P0 BRA `(.L_x_948) ;  /* 0x0000000000a08947 */ /* 0x000fea0003800000 */
[----:B------:R-:W0:Y:S01]  /*3c30*/  LDCU.64 UR10, c[0x0][0x380] ;  /* 0x00007000ff0a77ac */ /* 0x000e220008000a00 */
[----:B------:R-:W-:Y:S01]  /*3c40*/  IADD3 R14, P0, PT, R0, R9, RZ ;  /* 0x00000009000e7210 */ /* 0x000fe20007f1e0ff */
[----:B------:R-:W-:Y:S01]  /*3c50*/  IMAD.MOV.U32 R12, RZ, RZ, R0 ;  /* 0x000000ffff0c7224 */ /* 0x000fe200078e0000 */
[----:B------:R-:W-:-:S03]  /*3c60*/  LEA.HI R2, R15, 0x1, RZ, 0x18 ;  /* 0x000000010f027811 */ /* 0x000fc600078fc0ff */
[----:B------:R-:W-:Y:S01]  /*3c70*/  IMAD.X R3, RZ, RZ, R10, P0 ;  /* 0x000000ffff037224 */ /* 0x000fe200000e060a */
[----:B------:R-:W-:Y:S02]  /*3c80*/  LOP3.LUT R2, R2, 0x3, RZ, 0xc0, !PT ;  /* 0x0000000302027812 */ /* 0x000fe400078ec0ff */
[----:B------:R-:W-:-:S03]  /*3c90*/  IADD3 R16, P0, PT, R14, UR6, RZ ;  /* 0x000000060e107c10 */ /* 0x000fc6000ff1e0ff */
[----:B------:R-:W-:Y:S01]  /*3ca0*/  IMAD.MOV R4, RZ, RZ, -R2 ;  /* 0x000000ffff047224 */ /* 0x000fe200078e0a02 */
[----:B------:R-:W-:Y:S02]  /*3cb0*/  IADD3.X R18, PT, PT, R3, UR7, RZ, P0, !PT ;  /* 0x0000000703127c10 */ /* 0x000fe400087fe4ff */
[----:B0-----:R-:W-:-:S04]  /*3cc0*/  LEA R13, P1, R14, UR10, 0x2 ;  /* 0x0000000a0e0d7c11 */ /* 0x001fc8000f8210ff */
[----:B------:R-:W-:-:S09]  /*3cd0*/  LEA.HI.X R14, R14, UR11, R3, 0x2, P1 ;  /* 0x0000000b0e0e7c11 */ /* 0x000fd200088f1403 */
.L_x_951:
        /* <DEDUP_REMOVED lines=23> */
.L_x_950:
[----:B------:R-:W-:Y:S05]  /*3e50*/  BSYNC.RECONVERGENT B3 ;  /* 0x0000000000037941 */ /* 0x000fea0003800200 */
.L_x_949:
[----:B------:R-:W-:Y:S01]  /*3e60*/  IADD3 R16, P0, PT, R16, 0x100, RZ ;  /* 0x0000010010107810 */ /* 0x000fe20007f1e0ff */
[----:B------:R-:W-:Y:S02]  /*3e70*/  VIADD R12, R12, 0x100 ;  /* 0x000001000c0c7836 */ /* 0x000fe40000000000 */
[----:B------:R-:W-:Y:S02]  /*3e80*/  IMAD.X R14, RZ, RZ, R14, P3 ;  /* 0x000000ffff0e7224 */ /* 0x000fe400018e060e */
[----:B------:R-:W-:Y:S01]  /*3e90*/  IMAD.X R18, RZ, RZ, R18, P0 ;  /* 0x000000ffff127224 */ /* 0x000fe200000e0612 */
[----:B------:R-:W-:Y:S07]  /*3ea0*/  @P2 BRA `(.L_x_951) ;  /* 0xfffffffc008c2947 */ /* 0x000fee000383ffff */
.L_x_948:
[----:B------:R-:W-:Y:S05]  /*3eb0*/  BSYNC.RECONVERGENT B2 ;  /* 0x0000000000027941 */ /* 0x000fea0003800200 */
.L_x_947:
[----:B------:R-:W-:-:S13]  /*3ec0*/  ISETP.GE.U32.AND P0, PT, R15, 0x300, PT ;  /* 0x000003000f00780c */ /* 0x000fda0003f06070 */
[----:B------:R-:W-:Y:S05]  /*3ed0*/  @!P0 BRA `(.L_x_946) ;  /* 0x0000000400888947 */ /* 0x000fea0003800000 */
[----:B------:R-:W0:Y:S01]  /*3ee0*/  LDC.64 R4, c[0x0][0x380] ;  /* 0x0000e000ff047b82 */ /* 0x000e220000000a00 */
[----:B------:R-:W-:-:S07]  /*3ef0*/  VIADD R12, R12, 0x200 ;  /* 0x000002000c0c7836 */ /* 0x000fce0000000000 */
[----:B------:R-:W1:Y:S02]  /*3f00*/  LDC.64 R2, c[0x0][0x388] ;  /* 0x0000e200ff027b82 */ /* 0x000e640000000a00 */
.L_x_960:
        /* <DEDUP_REMOVED lines=29> */
.L_x_953:
[----:B------:R-:W-:Y:S05]  /*40e0*/  BSYNC.RECONVERGENT B2 ;  /* 0x0000000000027941 */ /* 0x000fea0003800200 */
.L_x_952:
        /* <DEDUP_REMOVED lines=20> */
.L_x_955:
[----:B------:R-:W-:Y:S05]  /*4230*/  BSYNC.RECONVERGENT B2 ;  /* 0x0000000000027941 */ /* 0x000fea0003800200 */
.L_x_954:
        /* <DEDUP_REMOVED lines=20> */
.L_x_957:
[----:B------:R-:W-:Y:S05]  /*4380*/  BSYNC.RECONVERGENT B2 ;  /* 0x0000000000027941 */ /* 0x000fea0003800200 */
.L_x_956:
        /* <DEDUP_REMOVED lines=18> */
.L_x_959:
[----:B------:R-:W-:Y:S05]  /*44b0*/  BSYNC.RECONVERGENT B2 ;  /* 0x0000000000027941 */ /* 0x000fea0003800200 */
.L_x_958:
[C---:B------:R-:W-:Y:S02]  /*44c0*/  VIADD R14, R12.reuse, 0x200 ;  /* 0x000002000c0e7836 */ /* 0x040fe40000000000 */
[----:B------:R-:W-:-:S03]  /*44d0*/  VIADD R12, R12, 0x400 ;  /* 0x000004000c0c7836 */ /* 0x000fc60000000000 */
[----:B------:R-:W-:-:S13]  /*44e0*/  ISETP.GE.AND P0, PT, R14, R11, PT ;  /* 0x0000000b0e00720c */ /* 0x000fda0003f06270 */
[----:B------:R-:W-:Y:S05]  /*44f0*/  @!P0 BRA `(.L_x_960) ;  /* 0xfffffff800848947 */ /* 0x000fea000383ffff */
.L_x_946:
[----:B------:R-:W-:Y:S05]  /*4500*/  BSYNC.RECONVERGENT B1 ;  /* 0x0000000000017941 */ /* 0x000fea0003800200 */
.L_x_945:
        /* <DEDUP_REMOVED lines=22> */
.L_x_962:
[----:B------:R-:W-:Y:S05]  /*4670*/  BSYNC.RECONVERGENT B1 ;  /* 0x0000000000017941 */ /* 0x000fea0003800200 */
.L_x_961:
        /* <DEDUP_REMOVED lines=21> */
.L_x_964:
[----:B------:R-:W-:Y:S05]  /*47d0*/  BSYNC.RECONVERGENT B1 ;  /* 0x0000000000017941 */ /* 0x000fea0003800200 */
.L_x_963:
        /* <DEDUP_REMOVED lines=21> */
.L_x_966:
[----:B------:R-:W-:Y:S05]  /*4930*/  BSYNC.RECONVERGENT B1 ;  /* 0x0000000000017941 */ /* 0x000fea0003800200 */
.L_x_965:
        /* <DEDUP_REMOVED lines=21> */
.L_x_968:
[----:B------:R-:W-:Y:S05]  /*4a90*/  BSYNC.RECONVERGENT B1 ;  /* 0x0000000000017941 */ /* 0x000fea0003800200 */
.L_x_967:
        /* <DEDUP_REMOVED lines=22> */
.L_x_970:
[----:B------:R-:W-:Y:S05]  /*4c00*/  BSYNC.RECONVERGENT B1 ;  /* 0x0000000000017941 */ /* 0x000fea0003800200 */
.L_x_969:
        /* <DEDUP_REMOVED lines=12> */
.L_x_972:
[----:B------:R-:W-:Y:S05]  /*4cd0*/  BSYNC.RECONVERGENT B1 ;  /* 0x0000000000017941 */ /* 0x000fea0003800200 */
.L_x_971:
        /* <DEDUP_REMOVED lines=31> */
.L_x_974:
[----:B------:R-:W-:Y:S05]  /*4ed0*/  BSYNC.RECONVERGENT B1 ;  /* 0x0000000000017941 */ /* 0x000fea0003800200 */
.L_x_973:
        /* <DEDUP_REMOVED lines=18> */
.L_x_976:
[----:B------:R-:W-:Y:S05]  /*5000*/  BSYNC.RECONVERGENT B1 ;  /* 0x0000000000017941 */ /* 0x000fea0003800200 */
.L_x_975:
        /* <DEDUP_REMOVED lines=18> */
.L_x_978:
[----:B------:R-:W-:Y:S05]  /*5130*/  BSYNC.RECONVERGENT B1 ;  /* 0x0000000000017941 */ /* 0x000fea0003800200 */
.L_x_977:
        /* <DEDUP_REMOVED lines=18> */
.L_x_980:
[----:B------:R-:W-:Y:S05]  /*5260*/  BSYNC.RECONVERGENT B1 ;  /* 0x0000000000017941 */ /* 0x000fea0003800200 */
.L_x_979:
        /* <DEDUP_REMOVED lines=18> */
.L_x_982:
[----:B------:R-:W-:Y:S05]  /*5390*/  BSYNC.RECONVERGENT B1 ;  /* 0x0000000000017941 */ /* 0x000fea0003800200 */
.L_x_981:
        /* <DEDUP_REMOVED lines=18> */
.L_x_984:
[----:B------:R-:W-:Y:S05]  /*54c0*/  BSYNC.RECONVERGENT B1 ;  /* 0x0000000000017941 */ /* 0x000fea0003800200 */
.L_x_983:
        /* <DEDUP_REMOVED lines=17> */
.L_x_892:
[----:B------:R-:W-:Y:S05]  /*55e0*/  BSYNC.RECONVERGENT B0 ;  /* 0x0000000000007941 */ /* 0x000fea0003800200 */
.L_x_859:
[----:B------:R-:W-:Y:S05]  /*55f0*/  @P1 EXIT ;  /* 0x000000000000194d */ /* 0x000fea0003800000 */
[----:B0-----:R-:W0:Y:S01]  /*5600*/  LDC.64 R6, c[0x0][0x390] ;  /* 0x0000e400ff067b82 */ /* 0x001e220000000a00 */
[----:B------:R-:W-:Y:S02]  /*5610*/  IMAD.MOV.U32 R5, RZ, RZ, R4 ;  /* 0x000000ffff057224 */ /* 0x000fe400078e0004 */
[----:B------:R-:W-:-:S05]  /*5620*/  IMAD.MOV.U32 R4, RZ, RZ, R3 ;  /* 0x000000ffff047224 */ /* 0x000fca00078e0003 */
[----:B0-----:R-:W-:Y:S04]  /*5630*/  STG.E.64 desc[UR8][R6.64+0x8], R4 ;  /* 0x0000080406007986 */ /* 0x001fe8000c101b08 */
[----:B------:R-:W-:Y:S01]  /*5640*/  STG.E desc[UR8][R6.64], R2 ;  /* 0x0000000206007986 */ /* 0x000fe2000c101908 */
[----:B------:R-:W-:Y:S05]  /*5650*/  EXIT ;  /* 0x000000000000794d */ /* 0x000fea0003800000 */
.L_x_985:
        /* <DEDUP_REMOVED lines=10> */
.L_x_1402:


//--------------------- .text._ZN6thrust24THRUST_300001_SM_1000_NS8cuda_cub4core6detail13_kernel_agentINS1_8__reduce11ReduceAgentIPN4cuda3std3__45tupleIJflEEESC_SB_iNS1_9__extrema9arg_min_fIflNS9_4lessIfEEEEEEJSC_SC_iSH_EEEvDpT0_ --------------------------
	.section	.text._ZN6thrust24THRUST_300001_SM_1000_NS8cuda_cub4core6detail13_kernel_agentINS1_8__reduce11ReduceAgentIPN4cuda3std3__45tupleIJflEEESC_SB_iNS1_9__extrema9arg_min_fIflNS9_4lessIfEEEEEEJSC_SC_iSH_EEEvDpT0_,"ax",@progbits
	.align	128
        .global         _ZN6thrust24THRUST_300001_SM_1000_NS8cuda_cub4core6detail13_kernel_agentINS1_8__reduce11ReduceAgentIPN4cuda3std3__45tupleIJflEEESC_SB_iNS1_9__extrema9arg_min_fIflNS9_4lessIfEEEEEEJSC_SC_iSH_EEEvDpT0_
        .type           _ZN6thrust24THRUST_300001_SM_1000_NS8cuda_cub4core6detail13_kernel_agentINS1_8__reduce11ReduceAgentIPN4cuda3std3__45tupleIJflEEESC_SB_iNS1_9__extrema9arg_min_fIflNS9_4lessIfEEEEEEJSC_SC_iSH_EEEvDpT0_,@function
        .size           _ZN6thrust24THRUST_300001_SM_1000_NS8cuda_cub4core6detail13_kernel_agentINS1_8__reduce11ReduceAgentIPN4cuda3std3__45tupleIJflEEESC_SB_iNS1_9__extrema9arg_min_fIflNS9_4lessIfEEEEEEJSC_SC_iSH_EEEvDpT0_,(.L_x_1403 - _ZN6thrust24THRUST_300001_SM_1000_NS8cuda_cub4core6detail13_kernel_agentINS1_8__reduce11ReduceAgentIPN4cuda3std3__45tupleIJflEEESC_SB_iNS1_9__extrema9arg_min_fIflNS9_4lessIfEEEEEEJSC_SC_iSH_EEEvDpT0_)
        .other          _ZN6thrust24THRUST_300001_SM_1000_NS8cuda_cub4core6detail13_kernel_agentINS1_8__reduce11ReduceAgentIPN4cuda3std3__45tupleIJflEEESC_SB_iNS1_9__extrema9arg_min_fIflNS9_4lessIfEEEEEEJSC_SC_iSH_EEEvDpT0_,@"STO_CUDA_ENTRY STV_DEFAULT"
_ZN6thrust24THRUST_300001_SM_1000_NS8cuda_cub4core6detail13_kernel_agentINS1_8__reduce11ReduceAgentIPN4cuda3std3__45tupleIJflEEESC_SB_iNS1_9__extrema9arg_min_fIflNS9_4lessIfEEEEEEJSC_SC_iSH_EEEvDpT0_:
.text._ZN6thrust24THRUST_300001_SM_1000_NS8cuda_cub4core6detail13_kernel_agentINS1_8__reduce11ReduceAgentIPN4cuda3std3__45tupleIJflEEESC_SB_iNS1_9__extrema9arg_min_fIflNS9_4lessIfEEEEEEJSC_SC_iSH_EEEvDpT0_:
        /* <DEDUP_REMOVED lines=21> */
.L_x_989:
[----:B0-----:R-:W-:Y:S05]  /*0150*/  BSYNC.RECONVERGENT B1 ;  /* 0x0000000000017941 */ /* 0x001fea0003800200 */
.L_x_988:
        /* <DEDUP_REMOVED lines=15> */
.L_x_996:
        /* <DEDUP_REMOVED lines=24> */
.L_x_995:
[----:B------:R-:W-:Y:S05]  /*03d0*/  BSYNC.RECONVERGENT B3 ;  /* 0x0000000000037941 */ /* 0x000fea0003800200 */
.L_x_994:
[----:B------:R-:W-:Y:S02]  /*03e0*/  IMAD.X R7, RZ, RZ, R7, P3 ;  /* 0x000000ffff077224 */ /* 0x000fe400018e0607 */
[----:B------:R-:W-:Y:S01]  /*03f0*/  VIADD R4, R4, 0x100 ;  /* 0x0000010004047836 */ /* 0x000fe20000000000 */
[----:B------:R-:W-:Y:S06]  /*0400*/  @P2 BRA `(.L_x_996) ;  /* 0xfffffffc00902947 */ /* 0x000fec000383ffff */
.L_x_993:
[----:B------:R-:W-:Y:S05]  /*0410*/  BSYNC.RECONVERGENT B2 ;  /* 0x0000000000027941 */ /* 0x000fea0003800200 */
.L_x_992:
[----:B------:R-:W0:Y:S01]  /*0420*/  LDC.64 R6, c[0x0][0x380] ;  /* 0x0000e000ff067b82 */ /* 0x000e220000000a00 */
[----:B------:R-:W-:-:S13]  /*0430*/  ISETP.GE.U32.AND P0, PT, R14, 0x300, PT ;  /* 0x000003000e00780c */ /* 0x000fda0003f06070 */
[----:B------:R-:W-:Y:S05]  /*0440*/  @!P0 BRA `(.L_x_991) ;  /* 0x0000000400508947 */ /* 0x000fea0003800000 */
.L_x_1005:
        /* <DEDUP_REMOVED lines=23> */
.L_x_998:
[----:B------:R-:W-:Y:S05]  /*05c0*/  BSYNC.RECONVERGENT B2 ;  /* 0x0000000000027941 */ /* 0x000fea0003800200 */
.L_x_997:
        /* <DEDUP_REMOVED lines=18> */
.L_x_1000:
[----:B------:R-:W-:Y:S05]  /*06f0*/  BSYNC.RECONVERGENT B2 ;  /* 0x0000000000027941 */ /* 0x000fea0003800200 */
.L_x_999:
        /* <DEDUP_REMOVED lines=18> */
.L_x_1002:
[----:B------:R-:W-:Y:S05]  /*0820*/  BSYNC.RECONVERGENT B2 ;  /* 0x0000000000027941 */ /* 0x000fea0003800200 */
.L_x_1001:
        /* <DEDUP_REMOVED lines=18> */
.L_x_1004:
[----:B------:R-:W-:Y:S05]  /*0950*/  BSYNC.RECONVERGENT B2 ;  /* 0x0000000000027941 */ /* 0x000fea0003800200 */
.L_x_1003:
[----:B------:R-:W-:-:S05]  /*0960*/  VIADD R4, R4, 0x400 ;  /* 0x0000040004047836 */ /* 0x000fca0000000000 */
[----:B------:R-:W-:-:S13]  /*0970*/  ISETP.GE.AND P0, PT, R4, UR5, PT ;  /* 0x0000000504007c0c */ /* 0x000fda000bf06270 */
[----:B------:R-:W-:Y:S05]  /*0980*/  @!P0 BRA `(.L_x_1005) ;  /* 0xfffffff800b08947 */ /* 0x000fea000383ffff */
.L_x_991:
[----:B------:R-:W-:Y:S05]  /*0990*/  BSYNC.RECONVERGENT B1 ;  /* 0x0000000000017941 */ /* 0x000fea0003800200 */
.L_x_990:
        /* <DEDUP_REMOVED lines=25> */
.L_x_1008:
[----:B------:R-:W-:Y:S05]  /*0b30*/  BSYNC.RECONVERGENT B1 ;  /* 0x0000000000017941 */ /* 0x000fea0003800200 */
.L_x_1007:
        /* <DEDUP_REMOVED lines=21> */
.L_x_1010:
[----:B------:R-:W-:Y:S05]  /*0c90*/  BSYNC.RECONVERGENT B1 ;  /* 0x0000000000017941 */ /* 0x000fea0003800200 */
.L_x_1009:
        /* <DEDUP_REMOVED lines=21> */
.L_x_1012:
[----:B------:R-:W-:Y:S05]  /*0df0*/  BSYNC.RECONVERGENT B1 ;  /* 0x0000000000017941 */ /* 0x000fea0003800200 */
.L_x_1011:
        /* <DEDUP_REMOVED lines=21> */
.L_x_1014:
[----:B------:R-:W-:Y:S05]  /*0f50*/  BSYNC.RECONVERGENT B1 ;  /* 0x0000000000017941 */ /* 0x000fea0003800200 */
.L_x_1013:
        /* <DEDUP_REMOVED lines=22> */
.L_x_1016:
[----:B------:R-:W-:Y:S05]  /*10c0*/  BSYNC.RECONVERGENT B1 ;  /* 0x0000000000017941 */ /* 0x000fea0003800200 */
.L_x_1015:
        /* <DEDUP_REMOVED lines=12> */
.L_x_1018:
[----:B------:R-:W-:Y:S05]  /*1190*/  BSYNC.RECONVERGENT B1 ;  /* 0x0000000000017941 */ /* 0x000fea0003800200 */
.L_x_1017:
        /* <DEDUP_REMOVED lines=31> */
.L_x_1021:
[----:B------:R-:W-:Y:S05]  /*1390*/  BSYNC.RECONVERGENT B1 ;  /* 0x0000000000017941 */ /* 0x000fea0003800200 */
.L_x_1020:
        /* <DEDUP_REMOVED lines=18> */
.L_x_1023:
[----:B------:R-:W-:Y:S05]  /*14c0*/  BSYNC.RECONVERGENT B1 ;  /* 0x0000000000017941 */ /* 0x000fea0003800200 */
.L_x_1022:
        /* <DEDUP_REMOVED lines=18> */
.L_x_1025:
[----:B------:R-:W-:Y:S05]  /*15f0*/  BSYNC.RECONVERGENT B1 ;  /* 0x0000000000017941 */ /* 0x000fea0003800200 */
.L_x_1024:
        /* <DEDUP_REMOVED lines=18> */
.L_x_1027:
[----:B------:R-:W-:Y:S05]  /*1720*/  BSYNC.RECONVERGENT B1 ;  /* 0x0000000000017941 */ /* 0x000fea0003800200 */
.L_x_1026:
        /* <DEDUP_REMOVED lines=18> */
.L_x_1029:
[----:B------:R-:W-:Y:S05]  /*1850*/  BSYNC.RECONVERGENT B1 ;  /* 0x0000000000017941 */ /* 0x000fea0003800200 */
.L_x_1028:
        /* <DEDUP_REMOVED lines=18> */
.L_x_1031:
[----:B------:R-:W-:Y:S05]  /*1980*/  BSYNC.RECONVERGENT B1 ;  /* 0x0000000000017941 */ /* 0x000fea0003800200 */
.L_x_1030:
        /* <DEDUP_REMOVED lines=19> */
.L_x_1006:
        /* <DEDUP_REMOVED lines=28> */
.L_x_1033:
[----:B------:R-:W-:Y:S05]  /*1c80*/  BSYNC.RECONVERGENT B1 ;  /* 0x0000000000017941 */ /* 0x000fea0003800200 */
.L_x_1032:
        /* <DEDUP_REMOVED lines=22> */
.L_x_1035:
[----:B------:R-:W-:Y:S05]  /*1df0*/  BSYNC.RECONVERGENT B1 ;  /* 0x0000000000017941 */ /* 0x000fea0003800200 */
.L_x_1034:
        /* <DEDUP_REMOVED lines=22> */
.L_x_1037:
[----:B------:R-:W-:Y:S05]  /*1f60*/  BSYNC.RECONVERGENT B1 ;  /* 0x0000000000017941 */ /* 0x000fea0003800200 */
.L_x_1036:
        /* <DEDUP_REMOVED lines=22> */
.L_x_1039:
[----:B------:R-:W-:Y:S05]  /*20d0*/  BSYNC.RECONVERGENT B1 ;  /* 0x0000000000017941 */ /* 0x000fea0003800200 */
.L_x_1038:
        /* <DEDUP_REMOVED lines=23> */
.L_x_1041:
[----:B------:R-:W-:Y:S05]  /*2250*/  BSYNC.RECONVERGENT B1 ;  /* 0x0000000000017941 */ /* 0x000fea0003800200 */
.L_x_1040:
        /* <DEDUP_REMOVED lines=12> */
.L_x_1043:
[----:B------:R-:W-:Y:S05]  /*2320*/  BSYNC.RECONVERGENT B1 ;  /* 0x0000000000017941 */ /* 0x000fea0003800200 */
.L_x_1042:
        /* <DEDUP_REMOVED lines=30> */
.L_x_1045:
[----:B------:R-:W-:Y:S05]  /*2510*/  BSYNC.RECONVERGENT B1 ;  /* 0x0000000000017941 */ /* 0x000fea0003800200 */
.L_x_1044:
        /* <DEDUP_REMOVED lines=27> */
.L_x_1047:
[----:B------:R-:W-:Y:S05]  /*26d0*/  BSYNC.RECONVERGENT B1 ;  /* 0x0000000000017941 */ /* 0x000fea0003800200 */
.L_x_1046:
        /* <DEDUP_REMOVED lines=27> */
.L_x_1049:
[----:B------:R-:W-:Y:S05]  /*2890*/  BSYNC.RECONVERGENT B1 ;  /* 0x0000000000017941 */ /* 0x000fea0003800200 */
.L_x_1048:
        /* <DEDUP_REMOVED lines=27> */
.L_x_1051:
[----:B------:R-:W-:Y:S05]  /*2a50*/  BSYNC.RECONVERGENT B1 ;  /* 0x0000000000017941 */ /* 0x000fea0003800200 */
.L_x_1050:
        /* <DEDUP_REMOVED lines=27> */
.L_x_1053:
[----:B------:R-:W-:Y:S05]  /*2c10*/  BSYNC.RECONVERGENT B1 ;  /* 0x0000000000017941 */ /* 0x000fea0003800200 */
.L_x_1052:
        /* <DEDUP_REMOVED lines=27> */
.L_x_1055:
[----:B------:R-:W-:Y:S05]  /*2dd0*/  BSYNC.RECONVERGENT B1 ;  /* 0x0000000000017941 */ /* 0x000fea0003800200 */
.L_x_1054:
        /* <DEDUP_REMOVED lines=28> */
.L_x_987:
        /* <DEDUP_REMOVED lines=22> */
[-C--:B------:R-:W-:Y:S02]  /*3100*/  @P2 ISETP.LT.U32.AND P1, PT, R14, R8.reuse, PT ;  /* 0x000000080e00220c */ /* 0x080fe40003f21070 */
[CC--:B------:R-:W-:Y:S02]  /*3110*/  @P2 ISETP.GE.AND.EX P0, PT, R15.reuse, R9.reuse, PT, P0 ;  /* 0x000000090f00220c */ /* 0x0c0fe40003f06300 */
[----:B------:R-:W-:Y:S02]  /*3120*/  @P2 ISETP.LT.AND.EX P1, PT, R15, R9, PT, P1 ;  /* 0x000000090f00220c */ /* 0x000fe40003f21310 */
[----:B------:R-:W-:Y:S02]  /*3130*/  @P2 FSEL R19, R18, R11, !P0 ;  /* 0x0000000b12132208 */ /* 0x000fe40004000000 */
[----:B------:R-:W-:-:S02]  /*3140*/  @P2 SEL R11, R14, R8, P1 ;  /* 0x000000080e0b2207 */ /* 0x000fc40000800000 */
[----:B------:R-:W-:-:S03]  /*3150*/  @P2 SEL R14, R15, R9, P1 ;  /* 0x000000090f0e2207 */ /* 0x000fc60000800000 */
[----:B------:R-:W-:Y:S02]  /*3160*/  @P2 IMAD.MOV.U32 R8, RZ, RZ, R11 ;  /* 0x000000ffff082224 */ /* 0x000fe400078e000b */
[----:B------:R-:W-:-:S07]  /*3170*/  @P2 IMAD.MOV.U32 R9, RZ, RZ, R14 ;  /* 0x000000ffff092224 */ /* 0x000fce00078e000e */
.L_x_1057:
[----:B------:R-:W-:Y:S05]  /*3180*/  BSYNC.RECONVERGENT B1 ;  /* 0x0000000000017941 */ /* 0x000fea0003800200 */
.L_x_1056:
        /* <DEDUP_REMOVED lines=17> */
.L_x_1059:
[----:B------:R-:W-:Y:S05]  /*32a0*/  BSYNC.RECONVERGENT B1 ;  /* 0x0000000000017941 */ /* 0x000fea0003800200 */
.L_x_1058:
        /* <DEDUP_REMOVED lines=17> */
.L_x_1061:
[----:B------:R-:W-:Y:S05]  /*33c0*/  BSYNC.RECONVERGENT B1 ;  /* 0x0000000000017941 */ /* 0x000fea0003800200 */
.L_x_1060:
        /* <DEDUP_REMOVED lines=17> */
.L_x_1063:
[----:B------:R-:W-:Y:S05]  /*34e0*/  BSYNC.RECONVERGENT B1 ;  /* 0x0000000000017941 */ /* 0x000fea0003800200 */
.L_x_1062:
[----:B------:R-:W-:Y:S01]  /*34f0*/  UISETP.GE.U32.AND UP0, UPT, UR4, 0xa00, UPT ;  /* 0x00000a000400788c */ /* 0x000fe2000bf06070 */
[----:B------:R-:W-:-:S08]  /*3500*/  IMAD.MOV.U32 R5, RZ, RZ, 0x500 ;  /* 0x00000500ff057424 */ /* 0x000fd000078e00ff */
[----:B------:R-:W-:Y:S05]  /*3510*/  BRA.U !UP0, `(.L_x_1064) ;  /* 0x0000000508b47547 */ /* 0x000fea000b800000 */
[----:B------:R-:W0:Y:S01]  /*3520*/  LDC.64 R6, c[0x0][0x380] ;  /* 0x0000e000ff067b82 */ /* 0x000e220000000a00 */
[----:B------:R-:W-:Y:S01]  /*3530*/  IMAD.MOV.U32 R5, RZ, RZ, 0x500 ;  /* 0x00000500ff057424 */ /* 0x000fe200078e00ff */
[----:B------:R-:W1:Y:S06]  /*3540*/  LDCU UR4, c[0x0][0x390] ;  /* 0x00007200ff0477ac */ /* 0x000e6c0008000800 */
.L_x_1075:
[----:B------:R-:W-:-:S04]  /*3550*/  IMAD.IADD R17, R0, 0x1, R5 ;  /* 0x0000000100117824 */ /* 0x000fc800078e0205 */
[----:B0-----:R-:W-:-:S05]  /*3560*/  IMAD.WIDE.U32 R16, R17, 0x10, R6 ;  /* 0x0000001011107825 */ /* 0x001fca00078e0006 */
        /* <DEDUP_REMOVED lines=27> */
.L_x_1066:
[----:B-1----:R-:W-:Y:S05]  /*3720*/  BSYNC.RECONVERGENT B1 ;  /* 0x0000000000017941 */ /* 0x002fea0003800200 */
.L_x_1065:
        /* <DEDUP_REMOVED lines=17> */
.L_x_1068:
[----:B------:R-:W-:Y:S05]  /*3840*/  BSYNC.RECONVERGENT B1 ;  /* 0x0000000000017941 */ /* 0x000fea0003800200 */
.L_x_1067:
        /* <DEDUP_REMOVED lines=17> */
.L_x_1070:
[----:B------:R-:W-:Y:S05]  /*3960*/  BSYNC.RECONVERGENT B1 ;  /* 0x0000000000017941 */ /* 0x000fea0003800200 */
.L_x_1069:
        /* <DEDUP_REMOVED lines=17> */
.L_x_1072:
[----:B------:R-:W-:Y:S05]  /*3a80*/  BSYNC.RECONVERGENT B1 ;  /* 0x0000000000017941 */ /* 0x000fea0003800200 */
.L_x_1071:
        /* <DEDUP_REMOVED lines=17> */
.L_x_1074:
[----:B------:R-:W-:Y:S05]  /*3ba0*/  BSYNC.RECONVERGENT B1 ;  /* 0x0000000000017941 */ /* 0x000fea0003800200 */
.L_x_1073:
[C---:B------:R-:W-:Y:S02]  /*3bb0*/  VIADD R8, R5.reuse, 0xa00 ;  /* 0x00000a0005087836 */ /* 0x040fe40000000000 */
[----:B------:R-:W-:-:S03]  /*3bc0*/  VIADD R5, R5, 0x500 ;  /* 0x0000050005057836 */ /* 0x000fc60000000000 */
[----:B------:R-:W-:-:S13]  /*3bd0*/  ISETP.GT.AND P0, PT, R8, UR4, PT ;  /* 0x0000000408007c0c */ /* 0x000fda000bf04270 */
[----:B------:R-:W-:Y:S05]  /*3be0*/  @!P0 BRA `(.L_x_1075) ;  /* 0xfffffff800588947 */ /* 0x000fea000383ffff */
.L_x_1064:
        /* <DEDUP_REMOVED lines=19> */
.L_x_1082:
[----:B0-----:R-:W-:-:S05]  /*3d20*/  IMAD.WIDE.U32 R8, R13, 0x10, R6 ;  /* 0x000000100d087825 */ /* 0x001fca00078e0006 */
[----:B------:R-:W2:Y:S01]  /*3d30*/  LDG.E.CONSTANT R19, desc[UR6][R8.64] ;  /* 0x0000000608137981 */ /* 0x000ea2000c1e9900 */
[----:B------:R-:W-:Y:S01]  /*3d40*/  VIADD R12, R12, 0x1 ;  /* 0x000000010c0c7836 */ /* 0x000fe20000000000 */
[----:B------:R-:W-:Y:S04]  /*3d50*/  BSSY.RECONVERGENT B3, `(.L_x_1080) ;  /* 0x0000013000037945 */ /* 0x000fe80003800200 */
        /* <DEDUP_REMOVED lines=18> */
.L_x_1081:
[----:B------:R-:W-:Y:S05]  /*3e80*/  BSYNC.RECONVERGENT B3 ;  /* 0x0000000000037941 */ /* 0x000fea0003800200 */
.L_x_1080:
[----:B------:R-:W-:Y:S02]  /*3e90*/  VIADD R10, R10, 0x100 ;  /* 0x000001000a0a7836 */ /* 0x000fe40000000000 */
[----:B------:R-:W-:Y:S01]  /*3ea0*/  VIADD R13, R13, 0x100 ;  /* 0x000001000d0d7836 */ /* 0x000fe20000000000 */
[----:B------:R-:W-:Y:S06]  /*3eb0*/  @P2 BRA `(.L_x_1082) ;  /* 0xfffffffc00982947 */ /* 0x000fec000383ffff */
.L_x_1079:
[----:B------:R-:W-:Y:S05]  /*3ec0*/  BSYNC.RECONVERGENT B2 ;  /* 0x0000000000027941 */ /* 0x000fea0003800200 */
.L_x_1078:
[----:B------:R-:W-:-:S13]  /*3ed0*/  ISETP.GE.U32.AND P0, PT, R16, 0x300, PT ;  /* 0x000003001000780c */ /* 0x000fda0003f06070 */
[----:B------:R-:W-:Y:S05]  /*3ee0*/  @!P0 BRA `(.L_x_1077) ;  /* 0x0000000400808947 */ /* 0x000fea0003800000 */
[----:B------:R-:W0:Y:S01]  /*3ef0*/  LDCU.64 UR8, c[0x0][0x380] ;  /* 0x00007000ff0877ac */ /* 0x000e220008000a00 */
[----:B------:R-:W1:Y:S01]  /*3f00*/  LDC.64 R6, c[0x0][0x380] ;  /* 0x0000e000ff067b82 */ /* 0x000e620000000a00 */
[C---:B------:R-:W-:Y:S01]  /*3f10*/  IADD3 R9, P0, PT, R10.reuse, R5, RZ ;  /* 0x000000050a097210 */ /* 0x040fe20007f1e0ff */
[----:B------:R-:W-:-:S04]  /*3f20*/  IMAD.IADD R13, R10, 0x1, R5 ;  /* 0x000000010a0d7824 */ /* 0x000fc800078e0205 */
[----:B------:R-:W-:Y:S01]  /*3f30*/  IMAD.X R12, RZ, RZ, RZ, P0 ;  /* 0x000000ffff0c7224 */ /* 0x000fe200000e06ff */
[----:B0-----:R-:W-:-:S04]  /*3f40*/  LEA R8, P1, R9, UR8, 0x4 ;  /* 0x0000000809087c11 */ /* 0x001fc8000f8220ff */
[----:B------:R-:W-:Y:S02]  /*3f50*/  IADD3 R8, P0, PT, R8, 0x3008, RZ ;  /* 0x0000300808087810 */ /* 0x000fe40007f1e0ff */
[----:B------:R-:W-:-:S05]  /*3f60*/  LEA.HI.X R9, R9, UR9, R12, 0x4, P1 ;  /* 0x0000000909097c11 */ /* 0x000fca00088f240c */
[----:B------:R-:W-:-:S07]  /*3f70*/  IMAD.X R9, RZ, RZ, R9, P0 ;  /* 0x000000ffff097224 */ /* 0x000fce00000e0609 */
.L_x_1091:
[----:B-1----:R-:W-:Y:S01]  /*3f80*/  IMAD.WIDE.U32 R14, R13, 0x10, R6 ;  /* 0x000000100d0e7825 */ /* 0x002fe200078e0006 */
[----:B------:R0:W5:Y:S04]  /*3f90*/  LDG.E.CONSTANT R25, desc[UR6][R8.64+-0x2008] ;  /* 0xffdff80608197981 */ /* 0x000168000c1e9900 */
[----:B------:R-:W2:Y:S04]  /*3fa0*/  LDG.E.CONSTANT R21, desc[UR6][R14.64] ;  /* 0x000000060e157981 */ /* 0x000ea8000c1e9900 */
        /* <DEDUP_REMOVED lines=20> */
.L_x_1084:
[----:B------:R-:W-:Y:S05]  /*40f0*/  BSYNC.RECONVERGENT B2 ;  /* 0x0000000000027941 */ /* 0x000fea0003800200 */
.L_x_1083:
        /* <DEDUP_REMOVED lines=18> */
.L_x_1086:
[----:B------:R-:W-:Y:S05]  /*4220*/  BSYNC.RECONVERGENT B2 ;  /* 0x0000000000027941 */ /* 0x000fea0003800200 */
.L_x_1085:
        /* <DEDUP_REMOVED lines=18> */
.L_x_1088:
[----:B------:R-:W-:Y:S05]  /*4350*/  BSYNC.RECONVERGENT B2 ;  /* 0x0000000000027941 */ /* 0x000fea0003800200 */
.L_x_1087:
        /* <DEDUP_REMOVED lines=18> */
.L_x_1090:
[----:B------:R-:W-:Y:S05]  /*4480*/  BSYNC.RECONVERGENT B2 ;  /* 0x0000000000027941 */ /* 0x000fea0003800200 */
.L_x_1089:
[----:B------:R-:W-:Y:S01]  /*4490*/  VIADD R10, R10, 0x400 ;  /* 0x000004000a0a7836 */ /* 0x000fe20000000000 */
[----:B------:R-:W-:Y:S01]  /*44a0*/  IADD3 R8, P1, PT, R8, 0x4000, RZ ;  /* 0x0000400008087810 */ /* 0x000fe20007f3e0ff */
[----:B------:R-:W-:-:S03]  /*44b0*/  VIADD R13, R13, 0x400 ;  /* 0x000004000d0d7836 */ /* 0x000fc60000000000 */
[----:B------:R-:W-:Y:S01]  /*44c0*/  ISETP.GE.AND P0, PT, R10, R11, PT ;  /* 0x0000000b0a00720c */ /* 0x000fe20003f06270 */
[----:B------:R-:W-:-:S12]  /*44d0*/  IMAD.X R9, RZ, RZ, R9, P1 ;  /* 0x000000ffff097224 */ /* 0x000fd800008e0609 */
[----:B------:R-:W-:Y:S05]  /*44e0*/  @!P0 BRA `(.L_x_1091) ;  /* 0xfffffff800a48947 */ /* 0x000fea000383ffff */
.L_x_1077:
[----:B------:R-:W-:Y:S05]  /*44f0*/  BSYNC.RECONVERGENT B1 ;  /* 0x0000000000017941 */ /* 0x000fea0003800200 */
.L_x_1076:
        /* <DEDUP_REMOVED lines=22> */
.L_x_1093:
[----:B------:R-:W-:Y:S05]  /*4660*/  BSYNC.RECONVERGENT B1 ;  /* 0x0000000000017941 */ /* 0x000fea0003800200 */
.L_x_1092:
        /* <DEDUP_REMOVED lines=21> */
.L_x_1095:
[----:B------:R-:W-:Y:S05]  /*47c0*/  BSYNC.RECONVERGENT B1 ;  /* 0x0000000000017941 */ /* 0x000fea0003800200 */
.L_x_1094:
        /* <DEDUP_REMOVED lines=21> */
.L_x_1097:
[----:B------:R-:W-:Y:S05]  /*4920*/  BSYNC.RECONVERGENT B1 ;  /* 0x0000000000017941 */ /* 0x000fea0003800200 */
.L_x_1096:
        /* <DEDUP_REMOVED lines=21> */
.L_x_1099:
[----:B------:R-:W-:Y:S05]  /*4a80*/  BSYNC.RECONVERGENT B1 ;  /* 0x0000000000017941 */ /* 0x000fea0003800200 */
.L_x_1098:
        /* <DEDUP_REMOVED lines=22> */
.L_x_1101:
[----:B------:R-:W-:Y:S05]  /*4bf0*/  BSYNC.RECONVERGENT B1 ;  /* 0x0000000000017941 */ /* 0x000fea0003800200 */
.L_x_1100:
        /* <DEDUP_REMOVED lines=12> */
.L_x_1103:
[----:B------:R-:W-:Y:S05]  /*4cc0*/  BSYNC.RECONVERGENT B1 ;  /* 0x0000000000017941 */ /* 0x000fea0003800200 */
.L_x_1102:
        /* <DEDUP_REMOVED lines=31> */
.L_x_1105:
[----:B------:R-:W-:Y:S05]  /*4ec0*/  BSYNC.RECONVERGENT B1 ;  /* 0x0000000000017941 */ /* 0x000fea0003800200 */
.L_x_1104:
        /* <DEDUP_REMOVED lines=18> */
.L_x_1107:
[----:B------:R-:W-:Y:S05]  /*4ff0*/  BSYNC.RECONVERGENT B1 ;  /* 0x0000000000017941 */ /* 0x000fea0003800200 */
.L_x_1106:
        /* <DEDUP_REMOVED lines=18> */
.L_x_1109:
[----:B------:R-:W-:Y:S05]  /*5120*/  BSYNC.RECONVERGENT B1 ;  /* 0x0000000000017941 */ /* 0x000fea0003800200 */
.L_x_1108:
        /* <DEDUP_REMOVED lines=18> */
.L_x_1111:
[----:B------:R-:W-:Y:S05]  /*5250*/  BSYNC.RECONVERGENT B1 ;  /* 0x0000000000017941 */ /* 0x000fea0003800200 */
.L_x_1110:
        /* <DEDUP_REMOVED lines=18> */
.L_x_1113:
[----:B------:R-:W-:Y:S05]  /*5380*/  BSYNC.RECONVERGENT B1 ;  /* 0x0000000000017941 */ /* 0x000fea0003800200 */
.L_x_1112:
        /* <DEDUP_REMOVED lines=18> */
.L_x_1115:
[----:B------:R-:W-:Y:S05]  /*54b0*/  BSYNC.RECONVERGENT B1 ;  /* 0x0000000000017941 */ /* 0x000fea0003800200 */
.L_x_1114:
        /* <DEDUP_REMOVED lines=17> */
.L_x_1019:
[----:B------:R-:W-:Y:S05]  /*55d0*/  BSYNC.RECONVERGENT B0 ;  /* 0x0000000000007941 */ /* 0x000fea0003800200 */
.L_x_986:
[----:B------:R-:W-:Y:S05]  /*55e0*/  @P1 EXIT ;  /* 0x000000000000194d */ /* 0x000fea0003800000 */
[----:B0-----:R-:W0:Y:S01]  /*55f0*/  LDC.64 R6, c[0x0][0x388] ;  /* 0x0000e200ff067b82 */ /* 0x001e220000000a00 */
[----:B------:R-:W-:Y:S02]  /*5600*/  IMAD.MOV.U32 R5, RZ, RZ, R4 ;  /* 0x000000ffff057224 */ /* 0x000fe400078e0004 */
[----:B------:R-:W-:-:S05]  /*5610*/  IMAD.MOV.U32 R4, RZ, RZ, R3 ;  /* 0x000000ffff047224 */ /* 0x000fca00078e0003 */
[----:B0-----:R-:W-:Y:S04]  /*5620*/  STG.E.64 desc[UR6][R6.64+0x8], R4 ;  /* 0x0000080406007986 */ /* 0x001fe8000c101b06 */
[----:B------:R-:W-:Y:S01]  /*5630*/  STG.E desc[UR6][R6.64], R2 ;  /* 0x0000000206007986 */ /* 0x000fe2000c101906 */
[----:B------:R-:W-:Y:S05]  /*5640*/  EXIT ;  /* 0x000000000000794d */ /* 0x000fea0003800000 */
.L_x_1116:
        /* <DEDUP_REMOVED lines=11> */
.L_x_1403:


//--------------------- .text._ZN6thrust24THRUST_300001_SM_1000_NS8cuda_cub4core6detail13_kernel_agentINS1_8__reduce10DrainAgentIiEEJN3cub18CUB_300001_SM_10009GridQueueIjEEiEEEvDpT0_ --------------------------
	.section	.text._ZN6thrust24THRUST_300001_SM_1000_NS8cuda_cub4core6detail13_kernel_agentINS1_8__reduce10DrainAgentIiEEJN3cub18CUB_300001_SM_10009GridQueueIjEEiEEEvDpT0_,"ax",@progbits
	.align	128
        .global         _ZN6thrust24THRUST_300001_SM_1000_NS8cuda_cub4core6detail13_kernel_agentINS1_8__reduce10DrainAgentIiEEJN3cub18CUB_300001_SM_10009GridQueueIjEEiEEEvDpT0_
        .type           _ZN6thrust24THRUST_300001_SM_1000_NS8cuda_cub4core6detail13_kernel_agentINS1_8__reduce10DrainAgentIiEEJN3cub18CUB_300001_SM_10009GridQueueIjEEiEEEvDpT0_,@function
        .size           _ZN6thrust24THRUST_300001_SM_1000_NS8cuda_cub4core6detail13_kernel_agentINS1_8__reduce10DrainAgentIiEEJN3cub18CUB_300001_SM_10009GridQueueIjEEiEEEvDpT0_,(.L_x_1404 - _ZN6thrust24THRUST_300001_SM_1000_NS8cuda_cub4core6detail13_kernel_agentINS1_8__reduce10DrainAgentIiEEJN3cub18CUB_300001_SM_10009GridQueueIjEEiEEEvDpT0_)
        .other          _ZN6thrust24THRUST_300001_SM_1000_NS8cuda_cub4core6detail13_kernel_agentINS1_8__reduce10DrainAgentIiEEJN3cub18CUB_300001_SM_10009GridQueueIjEEiEEEvDpT0_,@"STO_CUDA_ENTRY STV_DEFAULT"
_ZN6thrust24THRUST_300001_SM_1000_NS8cuda_cub4core6detail13_kernel_agentINS1_8__reduce10DrainAgentIiEEJN3cub18CUB_300001_SM_10009GridQueueIjEEiEEEvDpT0_:
.text._ZN6thrust24THRUST_300001_SM_1000_NS8cuda_cub4core6detail13_kernel_agentINS1_8__reduce10DrainAgentIiEEJN3cub18CUB_300001_SM_10009GridQueueIjEEiEEEvDpT0_:
[----:B------:R-:W-:Y:S08]  /*0000*/  LDC R1, c[0x0][0x37c] ;  /* 0x0000df00ff017b82 */ /* 0x000ff00000000800 */
[----:B------:R-:W0:Y:S01]  /*0010*/  LDC.64 R2, c[0x0][0x380] ;  /* 0x0000e000ff027b82 */ /* 0x000e220000000a00 */
[----:B------:R-:W0:Y:S07]  /*0020*/  LDCU.64 UR4, c[0x0][0x358] ;  /* 0x00006b00ff0477ac */ /* 0x000e2e0008000a00 */
[----:B------:R-:W1:Y:S01]  /*0030*/  LDC R5, c[0x0][0x388] ;  /* 0x0000e200ff057b82 */ /* 0x000e620000000800 */
[----:B0-----:R-:W-:Y:S04]  /*0040*/  STG.E desc[UR4][R2.64+0x4], RZ ;  /* 0x000004ff02007986 */ /* 0x001fe8000c101904 */
[----:B-1----:R-:W-:Y:S01]  /*0050*/  STG.E desc[UR4][R2.64], R5 ;  /* 0x0000000502007986 */ /* 0x002fe2000c101904 */
[----:B------:R-:W-:Y:S05]  /*0060*/  EXIT ;  /* 0x000000000000794d */ /* 0x000fea0003800000 */
.L_x_1117:
        /* <DEDUP_REMOVED lines=9> */
.L_x_1404:


//--------------------- .text._ZN6thrust24THRUST_300001_SM_1000_NS8cuda_cub4core6detail13_kernel_agentINS1_8__reduce11ReduceAgentINS0_12zip_iteratorIN4cuda3std3__45tupleIJNS0_6detail15normal_iteratorINS0_10device_ptrIfEEEENS0_17counting_iteratorIlNS0_11use_defaultESI_SI_EEEEEEEPNSB_IJflEEESM_iNS1_9__extrema9arg_min_fIflNSA_4lessIfEEEEEEJSL_SN_iN3cub18CUB_300001_SM_100013GridEvenShareIiEENSV_9GridQueueIjEESS_EEEvDpT0_ --------------------------
	.section	.text._ZN6thrust24THRUST_300001_SM_1000_NS8cuda_cub4core6detail13_kernel_agentINS1_8__reduce11ReduceAgentINS0_12zip_iteratorIN4cuda3std3__45tupleIJNS0_6detail15normal_iteratorINS0_10device_ptrIfEEEENS0_17counting_iteratorIlNS0_11use_defaultESI_SI_EEEEEEEPNSB_IJflEEESM_iNS1_9__extrema9arg_min_fIflNSA_4lessIfEEEEEEJSL_SN_iN3cub18CUB_300001_SM_100013GridEvenShareIiEENSV_9GridQueueIjEESS_EEEvDpT0_,"ax",@progbits
	.align	128
        .global         _ZN6thrust24THRUST_300001_SM_1000_NS8cuda_cub4core6detail13_kernel_agentINS1_8__reduce11ReduceAgentINS0_12zip_iteratorIN4cuda3std3__45tupleIJNS0_6detail15normal_iteratorINS0_10device_ptrIfEEEENS0_17counting_iteratorIlNS0_11use_defaultESI_SI_EEEEEEEPNSB_IJflEEESM_iNS1_9__extrema9arg_min_fIflNSA_4lessIfEEEEEEJSL_SN_iN3cub18CUB_300001_SM_100013GridEvenShareIiEENSV_9GridQueueIjEESS_EEEvDpT0_
        .type           _ZN6thrust24THRUST_300001_SM_1000_NS8cuda_cub4core6detail13_kernel_agentINS1_8__reduce11ReduceAgentINS0_12zip_iteratorIN4cuda3std3__45tupleIJNS0_6detail15normal_iteratorINS0_10device_ptrIfEEEENS0_17counting_iteratorIlNS0_11use_defaultESI_SI_EEEEEEEPNSB_IJflEEESM_iNS1_9__extrema9arg_min_fIflNSA_4lessIfEEEEEEJSL_SN_iN3cub18CUB_300001_SM_100013GridEvenShareIiEENSV_9GridQueueIjEESS_EEEvDpT0_,@function
        .size           _ZN6thrust24THRUST_300001_SM_1000_NS8cuda_cub4core6detail13_kernel_agentINS1_8__reduce11ReduceAgentINS0_12zip_iteratorIN4cuda3std3__45tupleIJNS0_6detail15normal_iteratorINS0_10device_ptrIfEEEENS0_17counting_iteratorIlNS0_11use_defaultESI_SI_EEEEEEEPNSB_IJflEEESM_iNS1_9__extrema9arg_min_fIflNSA_4lessIfEEEEEEJSL_SN_iN3cub18CUB_300001_SM_100013GridEvenShareIiEENSV_9GridQueueIjEESS_EEEvDpT0_,(.L_x_1405 - _ZN6thrust24THRUST_300001_SM_1000_NS8cuda_cub4core6detail13_kernel_agentINS1_8__reduce11ReduceAgentINS0_12zip_iteratorIN4cuda3std3__45tupleIJNS0_6detail15normal_iteratorINS0_10device_ptrIfEEEENS0_17counting_iteratorIlNS0_11use_defaultESI_SI_EEEEEEEPNSB_IJflEEESM_iNS1_9__extrema9arg_min_fIflNSA_4lessIfEEEEEEJSL_SN_iN3cub18CUB_300001_SM_100013GridEvenShareIiEENSV_9GridQueueIjEESS_EEEvDpT0_)
        .other          _ZN6thrust24THRUST_300001_SM_1000_NS8cuda_cub4core6detail13_kernel_agentINS1_8__reduce11ReduceAgentINS0_12zip_iteratorIN4cuda3std3__45tupleIJNS0_6detail15normal_iteratorINS0_10device_ptrIfEEEENS0_17counting_iteratorIlNS0_11use_defaultESI_SI_EEEEEEEPNSB_IJflEEESM_iNS1_9__extrema9arg_min_fIflNSA_4lessIfEEEEEEJSL_SN_iN3cub18CUB_300001_SM_100013GridEvenShareIiEENSV_9GridQueueIjEESS_EEEvDpT0_,@"STO_CUDA_ENTRY STV_DEFAULT"
_ZN6thrust24THRUST_300001_SM_1000_NS8cuda_cub4core6detail13_kernel_agentINS1_8__reduce11ReduceAgentINS0_12zip_iteratorIN4cuda3std3__45tupleIJNS0_6detail15normal_iteratorINS0_10device_ptrIfEEEENS0_17counting_iteratorIlNS0_11use_defaultESI_SI_EEEEEEEPNSB_IJflEEESM_iNS1_9__extrema9arg_min_fIflNSA_4lessIfEEEEEEJSL_SN_iN3cub18CUB_300001_SM_100013GridEvenShareIiEENSV_9GridQueueIjEESS_EEEvDpT0_:
.text._ZN6thrust24THRUST_300001_SM_1000_NS8cuda_cub4core6detail13_kernel_agentINS1_8__reduce11ReduceAgentINS0_12zip_iteratorIN4cuda3std3__45tupleIJNS0_6detail15normal_iteratorINS0_10device_ptrIfEEEENS0_17counting_iteratorIlNS0_11use_defaultESI_SI_EEEEEEEPNSB_IJflEEESM_iNS1_9__extrema9arg_min_fIflNSA_4lessIfEEEEEEJSL_SN_iN3cub18CUB_300001_SM_100013GridEvenShareIiEENSV_9GridQueueIjEESS_EEEvDpT0_:
[----:B------:R-:W-:Y:S01]  /*0000*/  LDC R1, c[0x0][0x37c] ;  /* 0x0000df00ff017b82 */ /* 0x000fe20000000800 */
[----:B------:R-:W0:Y:S01]  /*0010*/  S2R R0, SR_CTAID.X ;  /* 0x0000000000007919 */ /* 0x000e220000002500 */
[----:B------:R-:W1:Y:S01]  /*0020*/  LDCU UR4, c[0x0][0x398] ;  /* 0x00007300ff0477ac */ /* 0x000e620008000800 */
[----:B------:R-:W-:Y:S01]  /*0030*/  BSSY.RECONVERGENT B0, `(.L_x_1118) ;  /* 0x0000586000007945 */ /* 0x000fe20003800200 */
[----:B------:R-:W2:Y:S01]  /*0040*/  LDCU UR6, c[0x0][0x370] ;  /* 0x00006e00ff0677ac */ /* 0x000ea20008000800 */
[----:B------:R-:W3:Y:S01]  /*0050*/  LDCU.64 UR10, c[0x0][0x358] ;  /* 0x00006b00ff0a77ac */ /* 0x000ee20008000a00 */
[----:B-1----:R-:W-:Y:S01]  /*0060*/  IMAD.U32 R10, RZ, RZ, UR4 ;  /* 0x00000004ff0a7e24 */ /* 0x002fe2000f8e00ff */
[----:B--2---:R-:W-:Y:S01]  /*0070*/  UIMAD UR6, UR6, 0x500, URZ ;  /* 0x00000500060678a4 */ /* 0x004fe2000f8e02ff */
[----:B0-----:R-:W-:-:S04]  /*0080*/  IMAD R11, R0, 0x500, RZ ;  /* 0x00000500000b7824 */ /* 0x001fc800078e02ff */
[----:B------:R-:W-:-:S05]  /*0090*/  VIADD R3, R11, 0x500 ;  /* 0x000005000b037836 */ /* 0x000fca0000000000 */
[----:B------:R-:W-:-:S13]  /*00a0*/  ISETP.GT.AND P0, PT, R3, R10, PT ;  /* 0x0000000a0300720c */ /* 0x000fda0003f04270 */
[----:B---3--:R-:W-:Y:S05]  /*00b0*/  @!P0 BRA `(.L_x_1119) ;  /* 0x0000003000088947 */ /* 0x008fea0003800000 */
[----:B------:R-:W0:Y:S01]  /*00c0*/  S2R R2, SR_TID.X ;  /* 0x0000000000027919 */ /* 0x000e220000002100 */
[----:B------:R-:W-:Y:S01]  /*00d0*/  IMAD.IADD R3, R10, 0x1, -R11 ;  /* 0x000000010a037824 */ /* 0x000fe200078e0a0b */
[----:B------:R-:W1:Y:S01]  /*00e0*/  LDCU.64 UR6, c[0x0][0x388] ;  /* 0x00007100ff0677ac */ /* 0x000e620008000a00 */
[----:B------:R-:W-:Y:S01]  /*00f0*/  BSSY.RECONVERGENT B1, `(.L_x_1120) ;  /* 0x000000f000017945 */ /* 0x000fe20003800200 */
[----:B------:R-:W-:Y:S01]  /*0100*/  CS2R R6, SRZ ;  /* 0x0000000000067805 */ /* 0x000fe2000001ff00 */
[----:B------:R-:W-:Y:S01]  /*0110*/  IMAD.MOV.U32 R9, RZ, RZ, RZ ;  /* 0x000000ffff097224 */ /* 0x000fe200078e00ff */
[----:B------:R-:W2:Y:S01]  /*0120*/  LDCU.64 UR8, c[0x0][0x388] ;  /* 0x00007100ff0877ac */ /* 0x000ea20008000a00 */
[----:B0-----:R-:W-:Y:S01]  /*0130*/  ISETP.GE.AND P0, PT, R2, R3, PT ;  /* 0x000000030200720c */ /* 0x001fe20003f06270 */
[----:B------:R-:W-:-:S12]  /*0140*/  IMAD.MOV.U32 R8, RZ, RZ, R2 ;  /* 0x000000ffff087224 */ /* 0x000fd800078e0002 */
[----:B-12---:R-:W-:Y:S05]  /*0150*/  @P0 BRA `(.L_x_1121) ;  /* 0x0000000000200947 */ /* 0x006fea0003800000 */
[----:B------:R-:W0:Y:S01]  /*0160*/  LDC.64 R4, c[0x0][0x380] ;  /* 0x0000e000ff047b82 */ /* 0x000e220000000a00 */
[----:B------:R-:W-:Y:S01]  /*0170*/  IMAD.IADD R9, R11, 0x1, R2 ;  /* 0x000000010b097824 */ /* 0x000fe200078e0202 */
[----:B------:R-:W1:Y:S03]  /*0180*/  LDCU.64 UR4, c[0x0][0x388] ;  /* 0x00007100ff0477ac */ /* 0x000e660008000a00 */
[----:B0-----:R-:W-:-:S05]  /*0190*/  IMAD.WIDE R4, R9, 0x4, R4 ;  /* 0x0000000409047825 */ /* 0x001fca00078e0204 */
[----:B------:R0:W5:Y:S01]  /*01a0*/  LDG.E R7, desc[UR10][R4.64] ;  /* 0x0000000a04077981 */ /* 0x000162000c1e1900 */
[----:B-1----:R-:W-:Y:S01]  /*01b0*/  IADD3 R6, P0, PT, R9, UR4, RZ ;  /* 0x0000000409067c10 */ /* 0x002fe2000ff1e0ff */
[----:B------:R-:W-:-:S03]  /*01c0*/  VIADD R8, R2, 0x100 ;  /* 0x0000010002087836 */ /* 0x000fc60000000000 */
[----:B------:R-:W-:-:S09]  /*01d0*/  LEA.HI.X.SX32 R9, R9, UR5, 0x1, P0 ;  /* 0x0000000509097c11 */ /* 0x000fd200080f0eff */
.L_x_1121:
[----:B------:R-:W-:Y:S05]  /*01e0*/  BSYNC.RECONVERGENT B1 ;  /* 0x0000000000017941 */ /* 0x000fea0003800200 */
.L_x_1120:
        /* <DEDUP_REMOVED lines=9> */
[----:B------:R-:W0:Y:S01]  /*0280*/  LDC.64 R4, c[0x0][0x380] ;  /* 0x0000e000ff047b82 */ /* 0x000e220000000a00 */
[----:B------:R-:W-:Y:S01]  /*0290*/  LEA.HI R10, R16, 0x1, RZ, 0x18 ;  /* 0x00000001100a7811 */ /* 0x000fe200078fc0ff */
[----:B------:R-:W-:-:S03]  /*02a0*/  IMAD.IADD R15, R11, 0x1, R8 ;  /* 0x000000010b0f7824 */ /* 0x000fc600078e0208 */
[----:B------:R-:W-:-:S05]  /*02b0*/  LOP3.LUT R10, R10, 0x3, RZ, 0xc0, !PT ;  /* 0x000000030a0a7812 */ /* 0x000fca00078ec0ff */
[----:B------:R-:W-:-:S07]  /*02c0*/  IMAD.MOV R10, RZ, RZ, -R10 ;  /* 0x000000ffff0a7224 */ /* 0x000fce00078e0a0a */
.L_x_1128:
[----:B0-----:R-:W-:-:S05]  /*02d0*/  IMAD.WIDE R12, R15, 0x4, R4 ;  /* 0x000000040f0c7825 */ /* 0x001fca00078e0204 */
[----:B------:R-:W2:Y:S01]  /*02e0*/  LDG.E R20, desc[UR10][R12.64] ;  /* 0x0000000a0c147981 */ /* 0x000ea2000c1e1900 */
[----:B------:R-:W-:Y:S01]  /*02f0*/  VIADD R10, R10, 0x1 ;  /* 0x000000010a0a7836 */ /* 0x000fe20000000000 */
[C---:B------:R-:W-:Y:S01]  /*0300*/  IADD3 R18, P1, PT, R15.reuse, UR6, RZ ;  /* 0x000000060f127c10 */ /* 0x040fe2000ff3e0ff */
[----:B------:R-:W-:Y:S03]  /*0310*/  BSSY.RECONVERGENT B3, `(.L_x_1126) ;  /* 0x0000013000037945 */ /* 0x000fe60003800200 */
[----:B------:R-:W-:Y:S02]  /*0320*/  ISETP.NE.AND P2, PT, R10, RZ, PT ;  /* 0x000000ff0a00720c */ /* 0x000fe40003f45270 */
[----:B------:R-:W-:Y:S02]  /*0330*/  LEA.HI.X.SX32 R17, R15, UR7, 0x1, P1 ;  /* 0x000000070f117c11 */ /* 0x000fe400088f0eff */
        /* <DEDUP_REMOVED lines=10> */
[C---:B------:R-:W-:Y:S02]  /*03e0*/  @P3 ISETP.LT.U32.AND P1, PT, R13.reuse, R18, PT ;  /* 0x000000120d00320c */ /* 0x040fe40003f21070 */
[CC--:B------:R-:W-:Y:S02]  /*03f0*/  @P3 ISETP.GE.AND.EX P0, PT, R14.reuse, R17.reuse, PT, P0 ;  /* 0x000000110e00320c */ /* 0x0c0fe40003f06300 */
[----:B------:R-:W-:Y:S02]  /*0400*/  @P3 ISETP.LT.AND.EX P1, PT, R14, R17, PT, P1 ;  /* 0x000000110e00320c */ /* 0x000fe40003f21310 */
[----:B------:R-:W-:Y:S02]  /*0410*/  @P3 FSEL R7, R12, R20, !P0 ;  /* 0x000000140c073208 */ /* 0x000fe40004000000 */
[----:B------:R-:W-:-:S02]  /*0420*/  @P3 SEL R6, R13, R18, P1 ;  /* 0x000000120d063207 */ /* 0x000fc40000800000 */
[----:B------:R-:W-:-:S07]  /*0430*/  @P3 SEL R9, R14, R17, P1 ;  /* 0x000000110e093207 */ /* 0x000fce0000800000 */
.L_x_1127:
[----:B------:R-:W-:Y:S05]  /*0440*/  BSYNC.RECONVERGENT B3 ;  /* 0x0000000000037941 */ /* 0x000fea0003800200 */
.L_x_1126:
[----:B------:R-:W-:Y:S02]  /*0450*/  VIADD R8, R8, 0x100 ;  /* 0x0000010008087836 */ /* 0x000fe40000000000 */
[----:B------:R-:W-:Y:S01]  /*0460*/  VIADD R15, R15, 0x100 ;  /* 0x000001000f0f7836 */ /* 0x000fe20000000000 */
[----:B------:R-:W-:Y:S06]  /*0470*/  @P2 BRA `(.L_x_1128) ;  /* 0xfffffffc00942947 */ /* 0x000fec000383ffff */
.L_x_1125:
[----:B------:R-:W-:Y:S05]  /*0480*/  BSYNC.RECONVERGENT B2 ;  /* 0x0000000000027941 */ /* 0x000fea0003800200 */
.L_x_1124:
[----:B------:R-:W-:-:S13]  /*0490*/  ISETP.GE.U32.AND P0, PT, R16, 0x300, PT ;  /* 0x000003001000780c */ /* 0x000fda0003f06070 */
[----:B------:R-:W-:Y:S05]  /*04a0*/  @!P0 BRA `(.L_x_1123) ;  /* 0x00000004008c8947 */ /* 0x000fea0003800000 */
[----:B------:R-:W0:Y:S01]  /*04b0*/  LDC.64 R4, c[0x0][0x380] ;  /* 0x0000e000ff047b82 */ /* 0x000e220000000a00 */
[----:B------:R-:W-:-:S04]  /*04c0*/  IMAD.IADD R11, R11, 0x1, R8 ;  /* 0x000000010b0b7824 */ /* 0x000fc800078e0208 */
[C---:B------:R-:W-:Y:S02]  /*04d0*/  VIADD R19, R11.reuse, 0x100 ;  /* 0x000001000b137836 */ /* 0x040fe40000000000 */
[C---:B------:R-:W-:Y:S02]  /*04e0*/  VIADD R18, R11.reuse, 0x200 ;  /* 0x000002000b127836 */ /* 0x040fe40000000000 */
[----:B------:R-:W-:Y:S01]  /*04f0*/  VIADD R20, R11, 0x300 ;  /* 0x000003000b147836 */ /* 0x000fe20000000000 */
[----:B0-----:R-:W-:-:S05]  /*0500*/  IADD3 R4, P0, PT, R4, 0x800, RZ ;  /* 0x0000080004047810 */ /* 0x001fca0007f1e0ff */
[----:B------:R-:W-:-:S08]  /*0510*/  IMAD.X R5, RZ, RZ, R5, P0 ;  /* 0x000000ffff057224 */ /* 0x000fd000000e0605 */
.L_x_1137:
[----:B------:R-:W-:-:S05]  /*0520*/  IMAD.WIDE R14, R11, 0x4, R4 ;  /* 0x000000040b0e7825 */ /* 0x000fca00078e0204 */
[----:B------:R-:W2:Y:S04]  /*0530*/  LDG.E R24, desc[UR10][R14.64+-0x800] ;  /* 0xfff8000a0e187981 */ /* 0x000ea8000c1e1900 */
[----:B-----5:R0:W5:Y:S04]  /*0540*/  LDG.E R26, desc[UR10][R14.64+-0x400] ;  /* 0xfffc000a0e1a7981 */ /* 0x020168000c1e1900 */
[----:B------:R0:W5:Y:S04]  /*0550*/  LDG.E R10, desc[UR10][R14.64] ;  /* 0x0000000a0e0a7981 */ /* 0x000168000c1e1900 */
[----:B------:R0:W5:Y:S01]  /*0560*/  LDG.E R12, desc[UR10][R14.64+0x400] ;  /* 0x0004000a0e0c7981 */ /* 0x000162000c1e1900 */
[----:B------:R-:W-:Y:S01]  /*0570*/  IADD3 R21, P1, PT, R11, UR8, RZ ;  /* 0x000000080b157c10 */ /* 0x000fe2000ff3e0ff */
[----:B------:R-:W-:Y:S01]  /*0580*/  BSSY.RECONVERGENT B2, `(.L_x_1129) ;  /* 0x0000012000027945 */ /* 0x000fe20003800200 */
[----:B------:R-:W-:-:S02]  /*0590*/  IMAD.MOV.U32 R16, RZ, RZ, R6 ;  /* 0x000000ffff107224 */ /* 0x000fc400078e0006 */
[----:B------:R-:W-:Y:S01]  /*05a0*/  IMAD.MOV.U32 R17, RZ, RZ, R9 ;  /* 0x000000ffff117224 */ /* 0x000fe200078e0009 */
[----:B------:R-:W-:Y:S01]  /*05b0*/  LEA.HI.X.SX32 R22, R11, UR9, 0x1, P1 ;  /* 0x000000090b167c11 */ /* 0x000fe200088f0eff */
[----:B------:R-:W-:Y:S01]  /*05c0*/  IMAD.MOV.U32 R13, RZ, RZ, R7 ;  /* 0x000000ffff0d7224 */ /* 0x000fe200078e0007 */
        /* <DEDUP_REMOVED lines=13> */
.L_x_1130:
[----:B------:R-:W-:Y:S05]  /*06a0*/  BSYNC.RECONVERGENT B2 ;  /* 0x0000000000027941 */ /* 0x000fea0003800200 */
.L_x_1129:
[----:B-----5:R-:W-:Y:S01]  /*06b0*/  FSETP.GEU.AND P0, PT, R13, R26, PT ;  /* 0x0000001a0d00720b */ /* 0x020fe20003f0e000 */
[----:B------:R-:W-:Y:S01]  /*06c0*/  BSSY.RECONVERGENT B2, `(.L_x_1131) ;  /* 0x0000012000027945 */ /* 0x000fe20003800200 */
[C---:B------:R-:W-:Y:S01]  /*06d0*/  IADD3 R15, P1, PT, R19.reuse, UR8, RZ ;  /* 0x00000008130f7c10 */ /* 0x040fe2000ff3e0ff */
[----:B------:R-:W-:Y:S02]  /*06e0*/  IMAD.MOV.U32 R6, RZ, RZ, R16 ;  /* 0x000000ffff067224 */ /* 0x000fe400078e0010 */
[----:B------:R-:W-:Y:S01]  /*06f0*/  IMAD.MOV.U32 R9, RZ, RZ, R17 ;  /* 0x000000ffff097224 */ /* 0x000fe200078e0011 */
[----:B------:R-:W-:Y:S01]  /*0700*/  LEA.HI.X.SX32 R14, R19, UR9, 0x1, P1 ;  /* 0x00000009130e7c11 */ /* 0x000fe200088f0eff */
        /* <DEDUP_REMOVED lines=13> */
.L_x_1132:
[----:B------:R-:W-:Y:S05]  /*07e0*/  BSYNC.RECONVERGENT B2 ;  /* 0x0000000000027941 */ /* 0x000fea0003800200 */
.L_x_1131:
[----:B------:R-:W-:Y:S01]  /*07f0*/  FSETP.GEU.AND P0, PT, R7, R10, PT ;  /* 0x0000000a0700720b */ /* 0x000fe20003f0e000 */
[----:B------:R-:W-:Y:S01]  /*0800*/  BSSY.RECONVERGENT B2, `(.L_x_1133) ;  /* 0x0000013000027945 */ /* 0x000fe20003800200 */
[----:B------:R-:W-:Y:S01]  /*0810*/  IADD3 R17, P1, PT, R18, UR8, RZ ;  /* 0x0000000812117c10 */ /* 0x000fe2000ff3e0ff */
[----:B------:R-:W-:Y:S01]  /*0820*/  IMAD.MOV.U32 R14, RZ, RZ, R6 ;  /* 0x000000ffff0e7224 */ /* 0x000fe200078e0006 */
[----:B------:R-:W-:Y:S01]  /*0830*/  IADD3 R21, P2, PT, R20, UR8, RZ ;  /* 0x0000000814157c10 */ /* 0x000fe2000ff5e0ff */
        /* <DEDUP_REMOVED lines=15> */
.L_x_1134:
[----:B------:R-:W-:Y:S05]  /*0930*/  BSYNC.RECONVERGENT B2 ;  /* 0x0000000000027941 */ /* 0x000fea0003800200 */
.L_x_1133:
[----:B------:R-:W-:Y:S01]  /*0940*/  FSETP.GEU.AND P0, PT, R13, R12, PT ;  /* 0x0000000c0d00720b */ /* 0x000fe20003f0e000 */
[----:B------:R-:W-:Y:S01]  /*0950*/  BSSY.RECONVERGENT B2, `(.L_x_1135) ;  /* 0x0000011000027945 */ /* 0x000fe20003800200 */
[----:B------:R-:W-:Y:S01]  /*0960*/  LEA.HI.X.SX32 R10, R20, UR9, 0x1, P2 ;  /* 0x00000009140a7c11 */ /* 0x000fe200090f0eff */
        /* <DEDUP_REMOVED lines=15> */
.L_x_1136:
[----:B------:R-:W-:Y:S05]  /*0a60*/  BSYNC.RECONVERGENT B2 ;  /* 0x0000000000027941 */ /* 0x000fea0003800200 */
.L_x_1135:
[----:B------:R-:W-:Y:S02]  /*0a70*/  VIADD R8, R8, 0x400 ;  /* 0x0000040008087836 */ /* 0x000fe40000000000 */
[----:B------:R-:W-:Y:S02]  /*0a80*/  VIADD R19, R19, 0x400 ;  /* 0x0000040013137836 */ /* 0x000fe40000000000 */
[----:B------:R-:W-:Y:S01]  /*0a90*/  VIADD R18, R18, 0x400 ;  /* 0x0000040012127836 */ /* 0x000fe20000000000 */
[----:B------:R-:W-:Y:S01]  /*0aa0*/  ISETP.GE.AND P0, PT, R8, R3, PT ;  /* 0x000000030800720c */ /* 0x000fe20003f06270 */
[----:B------:R-:W-:Y:S02]  /*0ab0*/  VIADD R20, R20, 0x400 ;  /* 0x0000040014147836 */ /* 0x000fe40000000000 */
[----:B------:R-:W-:-:S10]  /*0ac0*/  VIADD R11, R11, 0x400 ;  /* 0x000004000b0b7836 */ /* 0x000fd40000000000 */
[----:B------:R-:W-:Y:S05]  /*0ad0*/  @!P0 BRA `(.L_x_1137) ;  /* 0xfffffff800908947 */ /* 0x000fea000383ffff */
.L_x_1123:
[----:B------:R-:W-:Y:S05]  /*0ae0*/  BSYNC.RECONVERGENT B1 ;  /* 0x0000000000017941 */ /* 0x000fea0003800200 */
.L_x_1122:
[----:B------:R-:W-:-:S13]  /*0af0*/  ISETP.GE.AND P0, PT, R3, 0x100, PT ;  /* 0x000001000300780c */ /* 0x000fda0003f06270 */
[----:B------:R-:W-:Y:S05]  /*0b00*/  @!P0 BRA `(.L_x_1138) ;  /* 0x00000010003c8947 */ /* 0x000fea0003800000 */
[----:B------:R-:W1:Y:S01]  /*0b10*/  S2R R13, SR_LANEID ;  /* 0x00000000000d7919 */ /* 0x000e620000000000 */
[----:B------:R-:W-:Y:S01]  /*0b20*/  BSSY.RECONVERGENT B1, `(.L_x_1139) ;  /* 0x0000015000017945 */ /* 0x000fe20003800200 */
[----:B0-----:R-:W-:Y:S01]  /*0b30*/  IMAD.MOV.U32 R5, RZ, RZ, R6 ;  /* 0x000000ffff057224 */ /* 0x001fe200078e0006 */
[----:B-----5:R-:W0:Y:S01]  /*0b40*/  SHFL.DOWN PT, R4, R7, 0x1, 0x1f ;  /* 0x08201f0007047f89 */ /* 0x020e2200000e0000 */
        /* <DEDUP_REMOVED lines=18> */
.L_x_1140:
[----:B------:R-:W-:Y:S05]  /*0c70*/  BSYNC.RECONVERGENT B1 ;  /* 0x0000000000017941 */ /* 0x000fea0003800200 */
.L_x_1139:
        /* <DEDUP_REMOVED lines=21> */
.L_x_1142:
[----:B------:R-:W-:Y:S05]  /*0dd0*/  BSYNC.RECONVERGENT B1 ;  /* 0x0000000000017941 */ /* 0x000fea0003800200 */
.L_x_1141:
        /* <DEDUP_REMOVED lines=21> */
.L_x_1144:
[----:B------:R-:W-:Y:S05]  /*0f30*/  BSYNC.RECONVERGENT B1 ;  /* 0x0000000000017941 */ /* 0x000fea0003800200 */
.L_x_1143:
        /* <DEDUP_REMOVED lines=21> */
.L_x_1146:
[----:B------:R-:W-:Y:S05]  /*1090*/  BSYNC.RECONVERGENT B1 ;  /* 0x0000000000017941 */ /* 0x000fea0003800200 */
.L_x_1145:
        /* <DEDUP_REMOVED lines=22> */
.L_x_1148:
[----:B------:R-:W-:Y:S05]  /*1200*/  BSYNC.RECONVERGENT B1 ;  /* 0x0000000000017941 */ /* 0x000fea0003800200 */
.L_x_1147:
        /* <DEDUP_REMOVED lines=12> */
.L_x_1150:
[----:B------:R-:W-:Y:S05]  /*12d0*/  BSYNC.RECONVERGENT B1 ;  /* 0x0000000000017941 */ /* 0x000fea0003800200 */
.L_x_1149:
        /* <DEDUP_REMOVED lines=31> */
.L_x_1153:
[----:B------:R-:W-:Y:S05]  /*14d0*/  BSYNC.RECONVERGENT B1 ;  /* 0x0000000000017941 */ /* 0x000fea0003800200 */
.L_x_1152:
        /* <DEDUP_REMOVED lines=18> */
.L_x_1155:
[----:B------:R-:W-:Y:S05]  /*1600*/  BSYNC.RECONVERGENT B1 ;  /* 0x0000000000017941 */ /* 0x000fea0003800200 */
.L_x_1154:
        /* <DEDUP_REMOVED lines=18> */
.L_x_1157:
[----:B------:R-:W-:Y:S05]  /*1730*/  BSYNC.RECONVERGENT B1 ;  /* 0x0000000000017941 */ /* 0x000fea0003800200 */
.L_x_1156:
        /* <DEDUP_REMOVED lines=18> */
.L_x_1159:
[----:B------:R-:W-:Y:S05]  /*1860*/  BSYNC.RECONVERGENT B1 ;  /* 0x0000000000017941 */ /* 0x000fea0003800200 */
.L_x_1158:
        /* <DEDUP_REMOVED lines=18> */
.L_x_1161:
[----:B------:R-:W-:Y:S05]  /*1990*/  BSYNC.RECONVERGENT B1 ;  /* 0x0000000000017941 */ /* 0x000fea0003800200 */
.L_x_1160:
        /* <DEDUP_REMOVED lines=18> */
.L_x_1163:
[----:B------:R-:W-:Y:S05]  /*1ac0*/  BSYNC.RECONVERGENT B1 ;  /* 0x0000000000017941 */ /* 0x000fea0003800200 */
.L_x_1162:
        /* <DEDUP_REMOVED lines=19> */
.L_x_1138:
[----:B0-----:R-:W-:Y:S01]  /*1c00*/  LOP3.LUT R4, R2, 0x3e0, RZ, 0xc0, !PT ;  /* 0x000003e002047812 */ /* 0x001fe200078ec0ff */
[----:B------:R-:W-:Y:S01]  /*1c10*/  BSSY.RECONVERGENT B1, `(.L_x_1164) ;  /* 0x000001b000017945 */ /* 0x000fe20003800200 */
[----:B-----5:R-:W-:Y:S02]  /*1c20*/  IMAD.MOV.U32 R5, RZ, RZ, R7 ;  /* 0x000000ffff057224 */ /* 0x020fe400078e0007 */
[----:B------:R-:W-:Y:S02]  /*1c30*/  IMAD.MOV.U32 R13, RZ, RZ, R6 ;  /* 0x000000ffff0d7224 */ /* 0x000fe400078e0006 */
[----:B------:R-:W-:Y:S01]  /*1c40*/  VIADD R8, R4, 0x20 ;  /* 0x0000002004087836 */ /* 0x000fe20000000000 */
[----:B------:R-:W-:Y:S01]  /*1c50*/  LOP3.LUT R4, RZ, R4, RZ, 0x33, !PT ;  /* 0x00000004ff047212 */ /* 0x000fe200078e33ff */
[----:B------:R-:W-:-:S03]  /*1c60*/  IMAD.MOV.U32 R15, RZ, RZ, R9 ;  /* 0x000000ffff0f7224 */ /* 0x000fc600078e0009 */
[----:B------:R-:W-:Y:S01]  /*1c70*/  ISETP.GT.AND P0, PT, R8, R3, PT ;  /* 0x000000030800720c */ /* 0x000fe20003f04270 */
[----:B------:R-:W-:-:S05]  /*1c80*/  IMAD.IADD R4, R3, 0x1, R4 ;  /* 0x0000000103047824 */ /* 0x000fca00078e0204 */
        /* <DEDUP_REMOVED lines=19> */
.L_x_1165:
[----:B------:R-:W-:Y:S05]  /*1dc0*/  BSYNC.RECONVERGENT B1 ;  /* 0x0000000000017941 */ /* 0x000fea0003800200 */
.L_x_1164:
        /* <DEDUP_REMOVED lines=22> */
.L_x_1167:
[----:B------:R-:W-:Y:S05]  /*1f30*/  BSYNC.RECONVERGENT B1 ;  /* 0x0000000000017941 */ /* 0x000fea0003800200 */
.L_x_1166:
        /* <DEDUP_REMOVED lines=22> */
.L_x_1169:
[----:B------:R-:W-:Y:S05]  /*20a0*/  BSYNC.RECONVERGENT B1 ;  /* 0x0000000000017941 */ /* 0x000fea0003800200 */
.L_x_1168:
        /* <DEDUP_REMOVED lines=22> */
.L_x_1171:
[----:B------:R-:W-:Y:S05]  /*2210*/  BSYNC.RECONVERGENT B1 ;  /* 0x0000000000017941 */ /* 0x000fea0003800200 */
.L_x_1170:
        /* <DEDUP_REMOVED lines=23> */
.L_x_1173:
[----:B------:R-:W-:Y:S05]  /*2390*/  BSYNC.RECONVERGENT B1 ;  /* 0x0000000000017941 */ /* 0x000fea0003800200 */
.L_x_1172:
        /* <DEDUP_REMOVED lines=12> */
.L_x_1175:
[----:B------:R-:W-:Y:S05]  /*2460*/  BSYNC.RECONVERGENT B1 ;  /* 0x0000000000017941 */ /* 0x000fea0003800200 */
.L_x_1174:
[----:B------:R-:W-:Y:S01]  /*2470*/  BAR.SYNC.DEFER_BLOCKING 0x0 ;  /* 0x0000000000007b1d */ /* 0x000fe20000010000 */
[----:B------:R-:W-:-:S13]  /*2480*/  ISETP.NE.AND P2, PT, R2, RZ, PT ;  /* 0x000000ff0200720c */ /* 0x000fda0003f45270 */
[----:B------:R-:W-:Y:S05]  /*2490*/  @P2 BRA `(.L_x_1151) ;  /* 0x0000003000fc2947 */ /* 0x000fea0003800000 */
[C---:B------:R-:W-:Y:S01]  /*24a0*/  ISETP.GE.AND P0, PT, R3.reuse, 0x21, PT ;  /* 0x000000210300780c */ /* 0x040fe20003f06270 */
[----:B------:R-:W-:Y:S01]  /*24b0*/  IMAD.MOV.U32 R2, RZ, RZ, R6 ;  /* 0x000000ffff027224 */ /* 0x000fe200078e0006 */
[C---:B------:R-:W-:Y:S01]  /*24c0*/  ISETP.GE.AND P5, PT, R3.reuse, 0x41, PT ;  /* 0x000000410300780c */ /* 0x040fe20003fa6270 */
[----:B0-----:R-:W-:Y:S01]  /*24d0*/  IMAD.MOV.U32 R9, RZ, RZ, R5 ;  /* 0x000000ffff097224 */ /* 0x001fe200078e0005 */
        /* <DEDUP_REMOVED lines=26> */
.L_x_1177:
[----:B------:R-:W-:Y:S05]  /*2680*/  BSYNC.RECONVERGENT B1 ;  /* 0x0000000000017941 */ /* 0x000fea0003800200 */
.L_x_1176:
        /* <DEDUP_REMOVED lines=26> */
.L_x_1179:
[----:B------:R-:W-:Y:S05]  /*2830*/  BSYNC.RECONVERGENT B1 ;  /* 0x0000000000017941 */ /* 0x000fea0003800200 */
.L_x_1178:
        /* <DEDUP_REMOVED lines=29> */
.L_x_1181:
[----:B------:R-:W-:Y:S05]  /*2a10*/  BSYNC.RECONVERGENT B1 ;  /* 0x0000000000017941 */ /* 0x000fea0003800200 */
.L_x_1180:
        /* <DEDUP_REMOVED lines=26> */
.L_x_1183:
[----:B------:R-:W-:Y:S05]  /*2bc0*/  BSYNC.RECONVERGENT B1 ;  /* 0x0000000000017941 */ /* 0x000fea0003800200 */
.L_x_1182:
        /* <DEDUP_REMOVED lines=26> */
.L_x_1185:
[----:B------:R-:W-:Y:S05]  /*2d70*/  BSYNC.RECONVERGENT B1 ;  /* 0x0000000000017941 */ /* 0x000fea0003800200 */
.L_x_1184:
        /* <DEDUP_REMOVED lines=26> */
.L_x_1187:
[----:B------:R-:W-:Y:S05]  /*2f20*/  BSYNC.RECONVERGENT B1 ;  /* 0x0000000000017941 */ /* 0x000fea0003800200 */
.L_x_1186:
[----:B------:R-:W-:Y:S02]  /*2f30*/  IMAD.MOV.U32 R6, RZ, RZ, R3 ;  /* 0x000000ffff067224 */ /* 0x000fe400078e0003 */
[----:B------:R-:W-:Y:S02]  /*2f40*/  IMAD.MOV.U32 R5, RZ, RZ, R7 ;  /* 0x000000ffff057224 */ /* 0x000fe400078e0007 */
[----:B------:R-:W-:Y:S01]  /*2f50*/  IMAD.MOV.U32 R4, RZ, RZ, R8 ;  /* 0x000000ffff047224 */ /* 0x000fe200078e0008 */
[----:B------:R-:W-:Y:S06]  /*2f60*/  @!P6 BRA `(.L_x_1151) ;  /* 0x000000280048e947 */ /* 0x000fec0003800000 */
        /* <DEDUP_REMOVED lines=23> */
.L_x_1119:
[----:B------:R-:W0:Y:S01]  /*30e0*/  S2R R2, SR_TID.X ;  /* 0x0000000000027919 */ /* 0x000e220000002100 */
[----:B------:R-:W1:Y:S01]  /*30f0*/  LDCU.128 UR12, c[0x0][0x380] ;  /* 0x00007000ff0c77ac */ /* 0x000e620008000c00 */
[----:B------:R-:W-:Y:S02]  /*3100*/  SHF.R.S32.HI R12, RZ, 0x1f, R11 ;  /* 0x0000001fff0c7819 */ /* 0x000fe4000001140b */
[----:B0-----:R-:W-:-:S04]  /*3110*/  IADD3 R3, P0, PT, R11, R2, RZ ;  /* 0x000000020b037210 */ /* 0x001fc80007f1e0ff */
[----:B-1----:R-:W-:Y:S01]  /*3120*/  LEA R4, P1, R3, UR12, 0x2 ;  /* 0x0000000c03047c11 */ /* 0x002fe2000f8210ff */
[----:B------:R-:W-:-:S05]  /*3130*/  IMAD.X R6, RZ, RZ, R12, P0 ;  /* 0x000000ffff067224 */ /* 0x000fca00000e060c */
[----:B------:R-:W-:-:S05]  /*3140*/  LEA.HI.X R5, R3, UR13, R6, 0x2, P1 ;  /* 0x0000000d03057c11 */ /* 0x000fca00088f1406 */
[----:B------:R-:W2:Y:S04]  /*3150*/  LDG.E R3, desc[UR10][R4.64] ;  /* 0x0000000a04037981 */ /* 0x000ea8000c1e1900 */
[----:B------:R-:W2:Y:S04]  /*3160*/  LDG.E R6, desc[UR10][R4.64+0x400] ;  /* 0x0004000a04067981 */ /* 0x000ea8000c1e1900 */
[----:B------:R-:W3:Y:S04]  /*3170*/  LDG.E R7, desc[UR10][R4.64+0x800] ;  /* 0x0008000a04077981 */ /* 0x000ee8000c1e1900 */
[----:B------:R-:W4:Y:S01]  /*3180*/  LDG.E R8, desc[UR10][R4.64+0xc00] ;  /* 0x000c000a04087981 */ /* 0x000f22000c1e1900 */
[C---:B------:R-:W-:Y:S01]  /*3190*/  VIADD R13, R2.reuse, 0x100 ;  /* 0x00000100020d7836 */ /* 0x040fe20000000000 */
[----:B------:R-:W-:Y:S01]  /*31a0*/  IADD3 R11, P3, PT, R11, UR14, RZ ;  /* 0x0000000e0b0b7c10 */ /* 0x000fe2000ff7e0ff */
[----:B------:R-:W-:Y:S01]  /*31b0*/  UMOV UR4, URZ ;  /* 0x000000ff00047c82 */ /* 0x000fe20008000000 */
[----:B------:R-:W-:Y:S01]  /*31c0*/  BSSY.RECONVERGENT B1, `(.L_x_1188) ;  /* 0x0000013000017945 */ /* 0x000fe20003800200 */
[----:B------:R0:W5:Y:S02]  /*31d0*/  LDG.E R9, desc[UR10][R4.64+0x1000] ;  /* 0x0010000a04097981 */ /* 0x000164000c1e1900 */
[----:B0-----:R-:W-:-:S02]  /*31e0*/  LOP3.LUT R4, R2, 0x400, RZ, 0xfc, !PT ;  /* 0x0000040002047812 */ /* 0x001fc400078efcff */
[----:B--2---:R-:W-:-:S04]  /*31f0*/  FSETP.GEU.AND P0, PT, R6, R3, PT ;  /* 0x000000030600720b */ /* 0x004fc80003f0e000 */
[----:B------:R-:W-:Y:S01]  /*3200*/  FSEL R6, R6, R3, !P0 ;  /* 0x0000000306067208 */ /* 0x000fe20004000000 */
[----:B------:R-:W-:-:S03]  /*3210*/  VIADD R3, R2, 0x200 ;  /* 0x0000020002037836 */ /* 0x000fc60000000000 */
[----:B---3--:R-:W-:-:S04]  /*3220*/  FSETP.GEU.AND P1, PT, R7, R6, PT ;  /* 0x000000060700720b */ /* 0x008fc80003f2e000 */
[----:B------:R-:W-:Y:S02]  /*3230*/  FSEL R7, R7, R6, !P1 ;  /* 0x0000000607077208 */ /* 0x000fe40004800000 */
[----:B------:R-:W-:Y:S02]  /*3240*/  IADD3.X R6, PT, PT, R12, UR15, RZ, P3, !PT ;  /* 0x0000000f0c067c10 */ /* 0x000fe40009ffe4ff */
[----:B----4-:R-:W-:Y:S01]  /*3250*/  FSETP.GEU.AND P2, PT, R7, R8, PT ;  /* 0x000000080700720b */ /* 0x010fe20003f4e000 */
[----:B------:R-:W-:-:S04]  /*3260*/  IMAD.MOV.U32 R12, RZ, RZ, R7 ;  /* 0x000000ffff0c7224 */ /* 0x000fc800078e0007 */
[----:B------:R-:W-:-:S05]  /*3270*/  @P1 SEL R3, R13, R2, !P0 ;  /* 0x000000020d031207 */ /* 0x000fca0004000000 */
[----:B------:R-:W-:-:S03]  /*3280*/  IMAD.MOV.U32 R5, RZ, RZ, R3 ;  /* 0x000000ffff057224 */ /* 0x000fc600078e0003 */
[----:B------:R-:W-:Y:S05]  /*3290*/  @!P2 BRA `(.L_x_1189) ;  /* 0x000000000014a947 */ /* 0x000fea0003800000 */
[----:B------:R-:W-:Y:S01]  /*32a0*/  FSETP.GEU.AND P0, PT, R8, R7, PT ;  /* 0x000000070800720b */ /* 0x000fe20003f0e000 */
[----:B------:R-:W-:Y:S02]  /*32b0*/  IMAD.MOV.U32 R12, RZ, RZ, R8 ;  /* 0x000000ffff0c7224 */ /* 0x000fe400078e0008 */
[----:B------:R-:W-:-:S10]  /*32c0*/  VIADD R5, R2, 0x300 ;  /* 0x0000030002057836 */ /* 0x000fd40000000000 */
[----:B------:R-:W-:Y:S02]  /*32d0*/  @P0 IMAD.MOV.U32 R12, RZ, RZ, R7 ;  /* 0x000000ffff0c0224 */ /* 0x000fe400078e0007 */
[----:B------:R-:W-:-:S07]  /*32e0*/  @P0 IMAD.MOV.U32 R5, RZ, RZ, R3 ;  /* 0x000000ffff050224 */ /* 0x000fce00078e0003 */
.L_x_1189:
[----:B------:R-:W-:Y:S05]  /*32f0*/  BSYNC.RECONVERGENT B1 ;  /* 0x0000000000017941 */ /* 0x000fea0003800200 */
.L_x_1188:
[----:B-----5:R-:W-:Y:S01]  /*3300*/  FSETP.GEU.AND P0, PT, R12, R9, PT ;  /* 0x000000090c00720b */ /* 0x020fe20003f0e000 */
[----:B------:R-:W-:Y:S01]  /*3310*/  BSSY.RECONVERGENT B1, `(.L_x_1190) ;  /* 0x0000014000017945 */ /* 0x000fe20003800200 */
[-C--:B------:R-:W-:Y:S01]  /*3320*/  IADD3 R13, P3, PT, R5, R11.reuse, RZ ;  /* 0x0000000b050d7210 */ /* 0x080fe20007f7e0ff */
[----:B------:R-:W-:Y:S01]  /*3330*/  IMAD.MOV.U32 R3, RZ, RZ, R12 ;  /* 0x000000ffff037224 */ /* 0x000fe200078e000c */
[----:B------:R-:W-:Y:S02]  /*3340*/  IADD3 R8, P1, PT, R4, R11, RZ ;  /* 0x0000000b04087210 */ /* 0x000fe40007f3e0ff */
[----:B------:R-:W-:Y:S02]  /*3350*/  IADD3.X R14, PT, PT, R6, UR4, RZ, P3, !PT ;  /* 0x00000004060e7c10 */ /* 0x000fe40009ffe4ff */
[----:B------:R-:W-:Y:S01]  /*3360*/  ISETP.LE.AND P2, PT, R10, UR6, PT ;  /* 0x000000060a007c0c */ /* 0x000fe2000bf43270 */
[----:B------:R-:W-:Y:S02]  /*3370*/  IMAD.X R11, RZ, RZ, R6, P1 ;  /* 0x000000ffff0b7224 */ /* 0x000fe400008e0606 */
[----:B------:R-:W-:-:S02]  /*3380*/  IMAD.MOV.U32 R6, RZ, RZ, R13 ;  /* 0x000000ffff067224 */ /* 0x000fc400078e000d */
[----:B------:R-:W-:Y:S01]  /*3390*/  IMAD.MOV.U32 R7, RZ, RZ, R14 ;  /* 0x000000ffff077224 */ /* 0x000fe200078e000e */
[----:B------:R-:W-:Y:S07]  /*33a0*/  @!P0 BRA `(.L_x_1191) ;  /* 0x0000000000288947 */ /* 0x000fee0003800000 */
        /* <DEDUP_REMOVED lines=10> */
.L_x_1191:
[----:B------:R-:W-:Y:S05]  /*3450*/  BSYNC.RECONVERGENT B1 ;  /* 0x0000000000017941 */ /* 0x000fea0003800200 */
.L_x_1190:
        /* <DEDUP_REMOVED lines=12> */
[----:B------:R-:W-:-:S05]  /*3520*/  IMAD.MOV.U32 R9, RZ, RZ, 0x500 ;  /* 0x00000500ff097424 */ /* 0x000fca00078e00ff */
[----:B------:R-:W2:Y:S01]  /*3530*/  ATOMG.E.ADD.STRONG.GPU PT, R8, desc[UR10][R4.64], R9 ;  /* 0x80000009040879a8 */ /* 0x000ea200081ef10a */
[----:B------:R-:W0:Y:S01]  /*3540*/  S2UR UR5, SR_CgaCtaId ;  /* 0x00000000000579c3 */ /* 0x000e220000008800 */
[----:B------:R-:W-:Y:S02]  /*3550*/  UMOV UR4, 0x400 ;  /* 0x0000040000047882 */ /* 0x000fe40000000000 */
[----:B0-----:R-:W-:Y:S01]  /*3560*/  ULEA UR4, UR5, UR4, 0x18 ;  /* 0x0000000405047291 */ /* 0x001fe2000f8ec0ff */
[----:B--2---:R-:W-:-:S08]  /*3570*/  VIADD R8, R8, UR6 ;  /* 0x0000000608087c36 */ /* 0x004fd00008000000 */
[----:B------:R0:W-:Y:S03]  /*3580*/  STS [UR4+0x98], R8 ;  /* 0x00009808ff007988 */ /* 0x0001e60008000804 */
.L_x_1194:
[----:B------:R-:W-:Y:S05]  /*3590*/  BSYNC.RECONVERGENT B1 ;  /* 0x0000000000017941 */ /* 0x000fea0003800200 */
.L_x_1193:
[----:B------:R-:W1:Y:S08]  /*35a0*/  S2UR UR5, SR_CgaCtaId ;  /* 0x00000000000579c3 */ /* 0x000e700000008800 */
[----:B------:R-:W-:Y:S06]  /*35b0*/  BAR.SYNC.DEFER_BLOCKING 0x0 ;  /* 0x0000000000007b1d */ /* 0x000fec0000010000 */
[----:B------:R-:W-:Y:S01]  /*35c0*/  UMOV UR4, 0x400 ;  /* 0x0000040000047882 */ /* 0x000fe20000000000 */
[----:B------:R-:W2:Y:S01]  /*35d0*/  LDCU UR7, c[0x0][0x398] ;  /* 0x00007300ff0777ac */ /* 0x000ea20008000800 */
[----:B------:R-:W3:Y:S01]  /*35e0*/  LDCU.128 UR12, c[0x0][0x380] ;  /* 0x00007000ff0c77ac */ /* 0x000ee20008000c00 */
[----:B-1----:R-:W-:-:S06]  /*35f0*/  ULEA UR4, UR5, UR4, 0x18 ;  /* 0x0000000405047291 */ /* 0x002fcc000f8ec0ff */
[----:B0-----:R-:W-:-:S05]  /*3600*/  IMAD.U32 R8, RZ, RZ, UR4 ;  /* 0x00000004ff087e24 */ /* 0x001fca000f8e00ff */
[----:B------:R-:W0:Y:S02]  /*3610*/  LDS R11, [R8+0x98] ;  /* 0x00009800080b7984 */ /* 0x000e240000000800 */
[----:B0-----:R-:W-:-:S05]  /*3620*/  VIADD R9, R11, 0x500 ;  /* 0x000005000b097836 */ /* 0x001fca0000000000 */
[----:B------:R-:W-:-:S13]  /*3630*/  ISETP.GT.AND P0, PT, R9, R10, PT ;  /* 0x0000000a0900720c */ /* 0x000fda0003f04270 */
[----:B--23--:R-:W-:Y:S05]  /*3640*/  @P0 BRA `(.L_x_1195) ;  /* 0x0000000800080947 */ /* 0x00cfea0003800000 */
[----:B------:R-:W-:Y:S01]  /*3650*/  BSSY.RECONVERGENT B1, `(.L_x_1195) ;  /* 0x0000081000017945 */ /* 0x000fe20003800200 */
.L_x_1208:
[----:B------:R-:W-:-:S04]  /*3660*/  IADD3 R13, P0, PT, R2, R11, RZ ;  /* 0x0000000b020d7210 */ /* 0x000fc80007f1e0ff */
[----:B------:R-:W-:Y:S02]  /*3670*/  LEA.HI.X.SX32 R12, R11, RZ, 0x1, P0 ;  /* 0x000000ff0b0c7211 */ /* 0x000fe400000f0eff */
[----:B------:R-:W-:-:S04]  /*3680*/  LEA R14, P0, R13, UR12, 0x2 ;  /* 0x0000000c0d0e7c11 */ /* 0x000fc8000f8010ff */
[----:B------:R-:W-:-:S05]  /*3690*/  LEA.HI.X R15, R13, UR13, R12, 0x2, P0 ;  /* 0x0000000d0d0f7c11 */ /* 0x000fca00080f140c */
[----:B------:R-:W2:Y:S04]  /*36a0*/  LDG.E R20, desc[UR10][R14.64] ;  /* 0x0000000a0e147981 */ /* 0x000ea8000c1e1900 */
[----:B------:R0:W5:Y:S04]  /*36b0*/  LDG.E R21, desc[UR10][R14.64+0x400] ;  /* 0x0004000a0e157981 */ /* 0x000168000c1e1900 */
[----:B------:R0:W5:Y:S04]  /*36c0*/  LDG.E R11, desc[UR10][R14.64+0x800] ;  /* 0x0008000a0e0b7981 */ /* 0x000168000c1e1900 */
[----:B------:R0:W5:Y:S04]  /*36d0*/  LDG.E R9, desc[UR10][R14.64+0xc00] ;  /* 0x000c000a0e097981 */ /* 0x000168000c1e1900 */
[----:B------:R0:W5:Y:S01]  /*36e0*/  LDG.E R10, desc[UR10][R14.64+0x1000] ;  /* 0x0010000a0e0a7981 */ /* 0x000162000c1e1900 */
[----:B------:R-:W-:Y:S01]  /*36f0*/  IADD3 R13, P1, PT, R13, UR14, RZ ;  /* 0x0000000e0d0d7c10 */ /* 0x000fe2000ff3e0ff */
[----:B------:R-:W-:Y:S01]  /*3700*/  BSSY.RECONVERGENT B2, `(.L_x_1196) ;  /* 0x0000012000027945 */ /* 0x000fe20003800200 */
[----:B------:R-:W-:-:S02]  /*3710*/  IMAD.MOV.U32 R16, RZ, RZ, R3 ;  /* 0x000000ffff107224 */ /* 0x000fc400078e0003 */
[----:B------:R-:W-:Y:S01]  /*3720*/  IMAD.MOV.U32 R18, RZ, RZ, R6 ;  /* 0x000000ffff127224 */ /* 0x000fe200078e0006 */
[----:B------:R-:W-:Y:S01]  /*3730*/  IADD3.X R12, PT, PT, R12, UR15, RZ, P1, !PT ;  /* 0x0000000f0c0c7c10 */ /* 0x000fe20008ffe4ff */
        /* <DEDUP_REMOVED lines=14> */
.L_x_1197:
[----:B------:R-:W-:Y:S05]  /*3820*/  BSYNC.RECONVERGENT B2 ;  /* 0x0000000000027941 */ /* 0x000fea0003800200 */
.L_x_1196:
        /* <DEDUP_REMOVED lines=19> */
.L_x_1199:
[----:B------:R-:W-:Y:S05]  /*3960*/  BSYNC.RECONVERGENT B2 ;  /* 0x0000000000027941 */ /* 0x000fea0003800200 */
.L_x_1198:
        /* <DEDUP_REMOVED lines=19> */
.L_x_1201:
[----:B------:R-:W-:Y:S05]  /*3aa0*/  BSYNC.RECONVERGENT B2 ;  /* 0x0000000000027941 */ /* 0x000fea0003800200 */
.L_x_1200:
        /* <DEDUP_REMOVED lines=19> */
.L_x_1203:
[----:B------:R-:W-:Y:S05]  /*3be0*/  BSYNC.RECONVERGENT B2 ;  /* 0x0000000000027941 */ /* 0x000fea0003800200 */
.L_x_1202:
        /* <DEDUP_REMOVED lines=19> */
.L_x_1205:
[----:B------:R-:W-:Y:S05]  /*3d20*/  BSYNC.RECONVERGENT B2 ;  /* 0x0000000000027941 */ /* 0x000fea0003800200 */
.L_x_1204:
[----:B------:R-:W-:Y:S01]  /*3d30*/  BAR.SYNC.DEFER_BLOCKING 0x0 ;  /* 0x0000000000007b1d */ /* 0x000fe20000010000 */
[----:B------:R-:W-:-:S05]  /*3d40*/  ISETP.NE.AND P0, PT, R2, RZ, PT ;  /* 0x000000ff0200720c */ /* 0x000fca0003f05270 */
[----:B------:R-:W-:Y:S08]  /*3d50*/  BSSY.RECONVERGENT B2, `(.L_x_1206) ;  /* 0x000000a000027945 */ /* 0x000ff00003800200 */
[----:B------:R-:W-:Y:S05]  /*3d60*/  @P0 BRA `(.L_x_1207) ;  /* 0x0000000000200947 */ /* 0x000fea0003800000 */
[----:B------:R-:W-:-:S05]  /*3d70*/  IMAD.MOV.U32 R11, RZ, RZ, 0x500 ;  /* 0x00000500ff0b7424 */ /* 0x000fca00078e00ff */
[----:B------:R-:W2:Y:S01]  /*3d80*/  ATOMG.E.ADD.STRONG.GPU PT, R8, desc[UR10][R4.64], R11 ;  /* 0x8000000b040879a8 */ /* 0x000ea200081ef10a */
[----:B------:R-:W0:Y:S01]  /*3d90*/  S2UR UR5, SR_CgaCtaId ;  /* 0x00000000000579c3 */ /* 0x000e220000008800 */
[----:B------:R-:W-:Y:S02]  /*3da0*/  UMOV UR4, 0x400 ;  /* 0x0000040000047882 */ /* 0x000fe40000000000 */
[----:B0-----:R-:W-:Y:S01]  /*3db0*/  ULEA UR4, UR5, UR4, 0x18 ;  /* 0x0000000405047291 */ /* 0x001fe2000f8ec0ff */
[----:B--2---:R-:W-:-:S05]  /*3dc0*/  VIADD R9, R8, UR6 ;  /* 0x0000000608097c36 */ /* 0x004fca0008000000 */
[----:B------:R-:W-:-:S05]  /*3dd0*/  IMAD.U32 R8, RZ, RZ, UR4 ;  /* 0x00000004ff087e24 */ /* 0x000fca000f8e00ff */
[----:B------:R0:W-:Y:S02]  /*3de0*/  STS [R8+0x98], R9 ;  /* 0x0000980908007388 */ /* 0x0001e40000000800 */
.L_x_1207:
[----:B------:R-:W-:Y:S05]  /*3df0*/  BSYNC.RECONVERGENT B2 ;  /* 0x0000000000027941 */ /* 0x000fea0003800200 */
.L_x_1206:
[----:B------:R-:W-:Y:S01]  /*3e00*/  BAR.SYNC.DEFER_BLOCKING 0x0 ;  /* 0x0000000000007b1d */ /* 0x000fe20000010000 */
[----:B------:R-:W-:-:S05]  /*3e10*/  IMAD.U32 R10, RZ, RZ, UR7 ;  /* 0x00000007ff0a7e24 */ /* 0x000fca000f8e00ff */
[----:B------:R-:W0:Y:S02]  /*3e20*/  LDS R11, [R8+0x98] ;  /* 0x00009800080b7984 */ /* 0x000e240000000800 */
[----:B0-----:R-:W-:-:S05]  /*3e30*/  VIADD R9, R11, 0x500 ;  /* 0x000005000b097836 */ /* 0x001fca0000000000 */
[----:B------:R-:W-:-:S13]  /*3e40*/  ISETP.GT.AND P0, PT, R9, R10, PT ;  /* 0x0000000a0900720c */ /* 0x000fda0003f04270 */
[----:B------:R-:W-:Y:S05]  /*3e50*/  @!P0 BRA `(.L_x_1208) ;  /* 0xfffffff800008947 */ /* 0x000fea000383ffff */
[----:B------:R-:W-:Y:S05]  /*3e60*/  BSYNC.RECONVERGENT B1 ;  /* 0x0000000000017941 */ /* 0x000fea0003800200 */
.L_x_1195:
[----:B------:R-:W-:Y:S01]  /*3e70*/  ISETP.GE.AND P0, PT, R11, R10, PT ;  /* 0x0000000a0b00720c */ /* 0x000fe20003f06270 */
[----:B------:R-:W0:Y:S01]  /*3e80*/  LDCU.64 UR6, c[0x0][0x388] ;  /* 0x00007100ff0677ac */ /* 0x000e220008000a00 */
[----:B------:R-:W-:Y:S01]  /*3e90*/  BSSY.RECONVERGENT B1, `(.L_x_1192) ;  /* 0x0000094000017945 */ /* 0x000fe20003800200 */
[----:B------:R-:W1:Y:S10]  /*3ea0*/  LDCU.64 UR4, c[0x0][0x388] ;  /* 0x00007100ff0477ac */ /* 0x000e740008000a00 */
[----:B------:R-:W-:Y:S05]  /*3eb0*/  @P0 BRA `(.L_x_1209) ;  /* 0x0000000800440947 */ /* 0x000fea0003800000 */
[----:B------:R-:W-:-:S05]  /*3ec0*/  IMAD.IADD R9, R10, 0x1, -R11 ;  /* 0x000000010a097824 */ /* 0x000fca00078e0a0b */
[----:B------:R-:W-:-:S13]  /*3ed0*/  ISETP.GE.AND P0, PT, R2, R9, PT ;  /* 0x000000090200720c */ /* 0x000fda0003f06270 */
[----:B------:R-:W-:Y:S05]  /*3ee0*/  @P0 BRA `(.L_x_1209) ;  /* 0x0000000800380947 */ /* 0x000fea0003800000 */
[----:B------:R-:W-:Y:S01]  /*3ef0*/  LOP3.LUT R4, RZ, R2, RZ, 0x33, !PT ;  /* 0x00000002ff047212 */ /* 0x000fe200078e33ff */
[----:B------:R-:W-:Y:S01]  /*3f00*/  BSSY.RECONVERGENT B2, `(.L_x_1210) ;  /* 0x0000027000027945 */ /* 0x000fe20003800200 */
[----:B------:R-:W-:Y:S02]  /*3f10*/  IMAD.MOV.U32 R8, RZ, RZ, R2 ;  /* 0x000000ffff087224 */ /* 0x000fe400078e0002 */
[----:B------:R-:W-:-:S04]  /*3f20*/  IADD3 R16, PT, PT, -R11, R10, R4 ;  /* 0x0000000a0b107210 */ /* 0x000fc80007ffe104 */
[----:B------:R-:W-:-:S04]  /*3f30*/  LOP3.LUT R4, R16, 0x300, RZ, 0xc0, !PT ;  /* 0x0000030010047812 */ /* 0x000fc800078ec0ff */
[----:B------:R-:W-:-:S13]  /*3f40*/  ISETP.NE.AND P0, PT, R4, 0x300, PT ;  /* 0x000003000400780c */ /* 0x000fda0003f05270 */
[----:B------:R-:W-:Y:S05]  /*3f50*/  @!P0 BRA `(.L_x_1211) ;  /* 0x0000000000848947 */ /* 0x000fea0003800000 */
[----:B------:R-:W2:Y:S01]  /*3f60*/  LDC.64 R4, c[0x0][0x380] ;  /* 0x0000e000ff047b82 */ /* 0x000ea20000000a00 */
[----:B------:R-:W-:Y:S01]  /*3f70*/  LEA.HI R8, R16, 0x1, RZ, 0x18 ;  /* 0x0000000110087811 */ /* 0x000fe200078fc0ff */
[----:B------:R-:W-:-:S03]  /*3f80*/  IMAD.IADD R15, R2, 0x1, R11 ;  /* 0x00000001020f7824 */ /* 0x000fc600078e020b */
[----:B------:R-:W-:Y:S01]  /*3f90*/  LOP3.LUT R10, R8, 0x3, RZ, 0xc0, !PT ;  /* 0x00000003080a7812 */ /* 0x000fe200078ec0ff */
[----:B------:R-:W-:-:S04]  /*3fa0*/  IMAD.MOV.U32 R8, RZ, RZ, R2 ;  /* 0x000000ffff087224 */ /* 0x000fc800078e0002 */
[----:B------:R-:W-:-:S07]  /*3fb0*/  IMAD.MOV R10, RZ, RZ, -R10 ;  /* 0x000000ffff0a7224 */ /* 0x000fce00078e0a0a */
.L_x_1214:
[----:B--2---:R-:W-:-:S05]  /*3fc0*/  IMAD.WIDE R12, R15, 0x4, R4 ;  /* 0x000000040f0c7825 */ /* 0x004fca00078e0204 */
[----:B------:R-:W2:Y:S01]  /*3fd0*/  LDG.E R20, desc[UR10][R12.64] ;  /* 0x0000000a0c147981 */ /* 0x000ea2000c1e1900 */
[----:B------:R-:W-:Y:S01]  /*3fe0*/  VIADD R10, R10, 0x1 ;  /* 0x000000010a0a7836 */ /* 0x000fe20000000000 */
[C---:B-1----:R-:W-:Y:S01]  /*3ff0*/  IADD3 R18, P1, PT, R15.reuse, UR4, RZ ;  /* 0x000000040f127c10 */ /* 0x042fe2000ff3e0ff */
[----:B------:R-:W-:Y:S03]  /*4000*/  BSSY.RECONVERGENT B3, `(.L_x_1212) ;  /* 0x0000013000037945 */ /* 0x000fe60003800200 */
[----:B------:R-:W-:Y:S02]  /*4010*/  ISETP.NE.AND P2, PT, R10, RZ, PT ;  /* 0x000000ff0a00720c */ /* 0x000fe40003f45270 */
[----:B------:R-:W-:Y:S02]  /*4020*/  LEA.HI.X.SX32 R17, R15, UR5, 0x1, P1 ;  /* 0x000000050f117c11 */ /* 0x000fe400088f0eff */
        /* <DEDUP_REMOVED lines=16> */
.L_x_1213:
[----:B0-----:R-:W-:Y:S05]  /*4130*/  BSYNC.RECONVERGENT B3 ;  /* 0x0000000000037941 */ /* 0x001fea0003800200 */
.L_x_1212:
[----:B------:R-:W-:Y:S02]  /*4140*/  VIADD R8, R8, 0x100 ;  /* 0x0000010008087836 */ /* 0x000fe40000000000 */
[----:B------:R-:W-:Y:S01]  /*4150*/  VIADD R15, R15, 0x100 ;  /* 0x000001000f0f7836 */ /* 0x000fe20000000000 */
[----:B------:R-:W-:Y:S06]  /*4160*/  @P2 BRA `(.L_x_1214) ;  /* 0xfffffffc00942947 */ /* 0x000fec000383ffff */
.L_x_1211:
[----:B01----:R-:W-:Y:S05]  /*4170*/  BSYNC.RECONVERGENT B2 ;  /* 0x0000000000027941 */ /* 0x003fea0003800200 */
.L_x_1210:
        /* <DEDUP_REMOVED lines=9> */
.L_x_1223:
[----:B------:R-:W-:-:S05]  /*4210*/  IMAD.WIDE R14, R11, 0x4, R4 ;  /* 0x000000040b0e7825 */ /* 0x000fca00078e0204 */
[----:B------:R-:W2:Y:S04]  /*4220*/  LDG.E R24, desc[UR10][R14.64+-0x800] ;  /* 0xfff8000a0e187981 */ /* 0x000ea8000c1e1900 */
[----:B------:R0:W5:Y:S04]  /*4230*/  LDG.E R26, desc[UR10][R14.64+-0x400] ;  /* 0xfffc000a0e1a7981 */ /* 0x000168000c1e1900 */
        /* <DEDUP_REMOVED lines=21> */
.L_x_1216:
[----:B------:R-:W-:Y:S05]  /*4390*/  BSYNC.RECONVERGENT B2 ;  /* 0x0000000000027941 */ /* 0x000fea0003800200 */
.L_x_1215:
        /* <DEDUP_REMOVED lines=19> */
.L_x_1218:
[----:B------:R-:W-:Y:S05]  /*44d0*/  BSYNC.RECONVERGENT B2 ;  /* 0x0000000000027941 */ /* 0x000fea0003800200 */
.L_x_1217:
[----:B------:R-:W-:Y:S01]  /*44e0*/  FSETP.GEU.AND P0, PT, R3, R10, PT ;  /* 0x0000000a0300720b */ /* 0x000fe20003f0e000 */
[----:B------:R-:W-:Y:S01]  /*44f0*/  BSSY.RECONVERGENT B2, `(.L_x_1219) ;  /* 0x0000013000027945 */ /* 0x000fe20003800200 */
[C---:B------:R-:W-:Y:S01]  /*4500*/  IADD3 R17, P1, PT, R19.reuse, UR6, RZ ;  /* 0x0000000613117c10 */ /* 0x040fe2000ff3e0ff */
        /* <DEDUP_REMOVED lines=17> */
.L_x_1220:
[----:B------:R-:W-:Y:S05]  /*4620*/  BSYNC.RECONVERGENT B2 ;  /* 0x0000000000027941 */ /* 0x000fea0003800200 */
.L_x_1219:
        /* <DEDUP_REMOVED lines=18> */
.L_x_1222:
[----:B------:R-:W-:Y:S05]  /*4750*/  BSYNC.RECONVERGENT B2 ;  /* 0x0000000000027941 */ /* 0x000fea0003800200 */
.L_x_1221:
[----:B------:R-:W-:Y:S02]  /*4760*/  VIADD R8, R8, 0x400 ;  /* 0x0000040008087836 */ /* 0x000fe40000000000 */
[----:B------:R-:W-:Y:S02]  /*4770*/  VIADD R20, R20, 0x400 ;  /* 0x0000040014147836 */ /* 0x000fe40000000000 */
[----:B------:R-:W-:Y:S01]  /*4780*/  VIADD R19, R19, 0x400 ;  /* 0x0000040013137836 */ /* 0x000fe20000000000 */
[----:B------:R-:W-:Y:S01]  /*4790*/  ISETP.GE.AND P0, PT, R8, R9, PT ;  /* 0x000000090800720c */ /* 0x000fe20003f06270 */
[----:B------:R-:W-:Y:S02]  /*47a0*/  VIADD R18, R18, 0x400 ;  /* 0x0000040012127836 */ /* 0x000fe40000000000 */
[----:B------:R-:W-:-:S10]  /*47b0*/  VIADD R11, R11, 0x400 ;  /* 0x000004000b0b7836 */ /* 0x000fd40000000000 */
[----:B------:R-:W-:Y:S05]  /*47c0*/  @!P0 BRA `(.L_x_1223) ;  /* 0xfffffff800908947 */ /* 0x000fea000383ffff */
.L_x_1209:
[----:B01----:R-:W-:Y:S05]  /*47d0*/  BSYNC.RECONVERGENT B1 ;  /* 0x0000000000017941 */ /* 0x003fea0003800200 */
.L_x_1192:
        /* <DEDUP_REMOVED lines=22> */
.L_x_1225:
[----:B------:R-:W-:Y:S05]  /*4940*/  BSYNC.RECONVERGENT B1 ;  /* 0x0000000000017941 */ /* 0x000fea0003800200 */
.L_x_1224:
        /* <DEDUP_REMOVED lines=21> */
.L_x_1227:
[----:B------:R-:W-:Y:S05]  /*4aa0*/  BSYNC.RECONVERGENT B1 ;  /* 0x0000000000017941 */ /* 0x000fea0003800200 */
.L_x_1226:
        /* <DEDUP_REMOVED lines=21> */
.L_x_1229:
[----:B------:R-:W-:Y:S05]  /*4c00*/  BSYNC.RECONVERGENT B1 ;  /* 0x0000000000017941 */ /* 0x000fea0003800200 */
.L_x_1228:
        /* <DEDUP_REMOVED lines=21> */
.L_x_1231:
[----:B------:R-:W-:Y:S05]  /*4d60*/  BSYNC.RECONVERGENT B1 ;  /* 0x0000000000017941 */ /* 0x000fea0003800200 */
.L_x_1230:
        /* <DEDUP_REMOVED lines=22> */
.L_x_1233:
[----:B------:R-:W-:Y:S05]  /*4ed0*/  BSYNC.RECONVERGENT B1 ;  /* 0x0000000000017941 */ /* 0x000fea0003800200 */
.L_x_1232:
        /* <DEDUP_REMOVED lines=12> */
.L_x_1235:
[----:B------:R-:W-:Y:S05]  /*4fa0*/  BSYNC.RECONVERGENT B1 ;  /* 0x0000000000017941 */ /* 0x000fea0003800200 */
.L_x_1234:
[----:B------:R-:W-:Y:S01]  /*4fb0*/  BAR.SYNC.DEFER_BLOCKING 0x0 ;  /* 0x0000000000007b1d */ /* 0x000fe20000010000 */
[----:B------:R-:W-:-:S13]  /*4fc0*/  ISETP.NE.AND P2, PT, R2, RZ, PT ;  /* 0x000000ff0200720c */ /* 0x000fda0003f45270 */
[----:B------:R-:W-:Y:S05]  /*4fd0*/  @P2 BRA `(.L_x_1151) ;  /* 0x00000008002c2947 */ /* 0x000fea0003800000 */
[----:B------:R-:W1:Y:S01]  /*4fe0*/  S2R R2, SR_CgaCtaId ;  /* 0x0000000000027919 */ /* 0x000e620000008800 */
[----:B------:R-:W-:Y:S01]  /*4ff0*/  MOV R7, 0x400 ;  /* 0x0000040000077802 */ /* 0x000fe20000000f00 */
[----:B------:R-:W-:Y:S01]  /*5000*/  BSSY.RECONVERGENT B1, `(.L_x_1236) ;  /* 0x0000019000017945 */ /* 0x000fe20003800200 */
[----:B------:R-:W-:Y:S02]  /*5010*/  IMAD.MOV.U32 R12, RZ, RZ, R6 ;  /* 0x000000ffff0c7224 */ /* 0x000fe400078e0006 */
[----:B------:R-:W-:Y:S02]  /*5020*/  IMAD.MOV.U32 R10, RZ, RZ, R5 ;  /* 0x000000ffff0a7224 */ /* 0x000fe400078e0005 */
[----:B------:R-:W-:Y:S01]  /*5030*/  IMAD.MOV.U32 R14, RZ, RZ, R4 ;  /* 0x000000ffff0e7224 */ /* 0x000fe200078e0004 */
[----:B-1----:R-:W-:-:S05]  /*5040*/  LEA R7, R2, R7, 0x18 ;  /* 0x0000000702077211 */ /* 0x002fca00078ec0ff */
[----:B------:R-:W1:Y:S04]  /*5050*/  LDS R13, [R7+0x18] ;  /* 0x00001800070d7984 */ /* 0x000e680000000800 */
[----:B------:R2:W3:Y:S04]  /*5060*/  LDS R15, [R7+0x28] ;  /* 0x00002800070f7984 */ /* 0x0004e80000000800 */
[----:B------:R2:W4:Y:S04]  /*5070*/  LDS R17, [R7+0x38] ;  /* 0x0000380007117984 */ /* 0x0005280000000800 */
[----:B0-----:R2:W0:Y:S04]  /*5080*/  LDS R9, [R7+0x48] ;  /* 0x0000480007097984 */ /* 0x0014280000000800 */
[----:B------:R2:W0:Y:S04]  /*5090*/  LDS R8, [R7+0x58] ;  /* 0x0000580007087984 */ /* 0x0004280000000800 */
[----:B------:R2:W0:Y:S04]  /*50a0*/  LDS R3, [R7+0x68] ;  /* 0x0000680007037984 */ /* 0x0004280000000800 */
[----:B------:R2:W0:Y:S01]  /*50b0*/  LDS R2, [R7+0x78] ;  /* 0x0000780007027984 */ /* 0x0004220000000800 */
[----:B-1----:R-:W-:-:S13]  /*50c0*/  FSETP.GEU.AND P0, PT, R6, R13, PT ;  /* 0x0000000d0600720b */ /* 0x002fda0003f0e000 */
[----:B--234-:R-:W-:Y:S05]  /*50d0*/  @!P0 BRA `(.L_x_1237) ;  /* 0x00000000002c8947 */ /* 0x01cfea0003800000 */
[----:B------:R-:W1:Y:S01]  /*50e0*/  LDS.64 R10, [R7+0x20] ;  /* 0x00002000070a7984 */ /* 0x000e620000000a00 */
[----:B------:R-:W-:Y:S01]  /*50f0*/  FSETP.GEU.AND P3, PT, R13, R6, PT ;  /* 0x000000060d00720b */ /* 0x000fe20003f6e000 */
[----:B------:R-:W-:-:S12]  /*5100*/  IMAD.MOV.U32 R12, RZ, RZ, R13 ;  /* 0x000000ffff0c7224 */ /* 0x000fd800078e000d */
[CC--:B-1----:R-:W-:Y:S01]  /*5110*/  @P3 ISETP.GE.U32.AND P0, PT, R5.reuse, R10.reuse, PT ;  /* 0x0000000a0500320c */ /* 0x0c2fe20003f06070 */
[----:B------:R-:W-:Y:S01]  /*5120*/  IMAD.MOV.U32 R14, RZ, RZ, R11 ;  /* 0x000000ffff0e7224 */ /* 0x000fe200078e000b */
[CC--:B------:R-:W-:Y:S02]  /*5130*/  @P3 ISETP.LT.U32.AND P1, PT, R5.reuse, R10.reuse, PT ;  /* 0x0000000a0500320c */ /* 0x0c0fe40003f21070 */
[CC--:B------:R-:W-:Y:S02]  /*5140*/  @P3 ISETP.GE.AND.EX P0, PT, R4.reuse, R11.reuse, PT, P0 ;  /* 0x0000000b0400320c */ /* 0x0c0fe40003f06300 */
[----:B------:R-:W-:Y:S02]  /*5150*/  @P3 ISETP.LT.AND.EX P1, PT, R4, R11, PT, P1 ;  /* 0x0000000b0400320c */ /* 0x000fe40003f21310 */
[----:B------:R-:W-:Y:S02]  /*5160*/  @P3 FSEL R12, R6, R13, !P0 ;  /* 0x0000000d060c3208 */ /* 0x000fe40004000000 */
[----:B------:R-:W-:-:S02]  /*5170*/  @P3 SEL R10, R5, R10, P1 ;  /* 0x0000000a050a3207 */ /* 0x000fc40000800000 */
[----:B------:R-:W-:-:S07]  /*5180*/  @P3 SEL R14, R4, R11, P1 ;  /* 0x0000000b040e3207 */ /* 0x000fce0000800000 */
.L_x_1237:
[----:B------:R-:W-:Y:S05]  /*5190*/  BSYNC.RECONVERGENT B1 ;  /* 0x0000000000017941 */ /* 0x000fea0003800200 */
.L_x_1236:
[----:B------:R-:W-:Y:S01]  /*51a0*/  FSETP.GEU.AND P0, PT, R12, R15, PT ;  /* 0x0000000f0c00720b */ /* 0x000fe20003f0e000 */
[----:B------:R-:W-:Y:S01]  /*51b0*/  BSSY.RECONVERGENT B1, `(.L_x_1238) ;  /* 0x0000010000017945 */ /* 0x000fe20003800200 */
[----:B------:R-:W-:Y:S02]  /*51c0*/  IMAD.MOV.U32 R6, RZ, RZ, R12 ;  /* 0x000000ffff067224 */ /* 0x000fe400078e000c */
[----:B------:R-:W-:Y:S02]  /*51d0*/  IMAD.MOV.U32 R11, RZ, RZ, R10 ;  /* 0x000000ffff0b7224 */ /* 0x000fe400078e000a */
[----:B------:R-:W-:-:S07]  /*51e0*/  IMAD.MOV.U32 R5, RZ, RZ, R14 ;  /* 0x000000ffff057224 */ /* 0x000fce00078e000e */
[----:B------:R-:W-:Y:S05]  /*51f0*/  @!P0 BRA `(.L_x_1239) ;  /* 0x00000000002c8947 */ /* 0x000fea0003800000 */
[----:B------:R-:W1:Y:S01]  /*5200*/  LDS.64 R4, [R7+0x30] ;  /* 0x0000300007047984 */ /* 0x000e620000000a00 */
[----:B------:R-:W-:Y:S01]  /*5210*/  FSETP.GEU.AND P3, PT, R15, R12, PT ;  /* 0x0000000c0f00720b */ /* 0x000fe20003f6e000 */
[----:B------:R-:W-:-:S12]  /*5220*/  IMAD.MOV.U32 R6, RZ, RZ, R15 ;  /* 0x000000ffff067224 */ /* 0x000fd800078e000f */
[CC--:B-1----:R-:W-:Y:S01]  /*5230*/  @P3 ISETP.GE.U32.AND P0, PT, R10.reuse, R4.reuse, PT ;  /* 0x000000040a00320c */ /* 0x0c2fe20003f06070 */
[----:B------:R-:W-:Y:S01]  /*5240*/  IMAD.MOV.U32 R11, RZ, RZ, R4 ;  /* 0x000000ffff0b7224 */ /* 0x000fe200078e0004 */
[-C--:B------:R-:W-:Y:S02]  /*5250*/  @P3 ISETP.LT.U32.AND P1, PT, R10, R4.reuse, PT ;  /* 0x000000040a00320c */ /* 0x080fe40003f21070 */
[CC--:B------:R-:W-:Y:S02]  /*5260*/  @P3 ISETP.GE.AND.EX P0, PT, R14.reuse, R5.reuse, PT, P0 ;  /* 0x000000050e00320c */ /* 0x0c0fe40003f06300 */
[----:B------:R-:W-:Y:S02]  /*5270*/  @P3 ISETP.LT.AND.EX P1, PT, R14, R5, PT, P1 ;  /* 0x000000050e00320c */ /* 0x000fe40003f21310 */
[----:B------:R-:W-:Y:S02]  /*5280*/  @P3 FSEL R6, R12, R15, !P0 ;  /* 0x0000000f0c063208 */ /* 0x000fe40004000000 */
[----:B------:R-:W-:-:S02]  /*5290*/  @P3 SEL R11, R10, R4, P1 ;  /* 0x000000040a0b3207 */ /* 0x000fc40000800000 */
[----:B------:R-:W-:-:S07]  /*52a0*/  @P3 SEL R5, R14, R5, P1 ;  /* 0x000000050e053207 */ /* 0x000fce0000800000 */
.L_x_1239:
[----:B------:R-:W-:Y:S05]  /*52b0*/  BSYNC.RECONVERGENT B1 ;  /* 0x0000000000017941 */ /* 0x000fea0003800200 */
.L_x_1238:
        /* <DEDUP_REMOVED lines=18> */
.L_x_1241:
[----:B------:R-:W-:Y:S05]  /*53e0*/  BSYNC.RECONVERGENT B1 ;  /* 0x0000000000017941 */ /* 0x000fea0003800200 */
.L_x_1240:
[----:B0-----:R-:W-:Y:S01]  /*53f0*/  FSETP.GEU.AND P0, PT, R4, R9, PT ;  /* 0x000000090400720b */ /* 0x001fe20003f0e000 */
        /* <DEDUP_REMOVED lines=17> */
.L_x_1243:
[----:B------:R-:W-:Y:S05]  /*5510*/  BSYNC.RECONVERGENT B1 ;  /* 0x0000000000017941 */ /* 0x000fea0003800200 */
.L_x_1242:
        /* <DEDUP_REMOVED lines=18> */
.L_x_1245:
[----:B------:R-:W-:Y:S05]  /*5640*/  BSYNC.RECONVERGENT B1 ;  /* 0x0000000000017941 */ /* 0x000fea0003800200 */
.L_x_1244:
        /* <DEDUP_REMOVED lines=18> */
.L_x_1247:
[----:B------:R-:W-:Y:S05]  /*5770*/  BSYNC.RECONVERGENT B1 ;  /* 0x0000000000017941 */ /* 0x000fea0003800200 */
.L_x_1246:
        /* <DEDUP_REMOVED lines=17> */
.L_x_1151:
[----:B------:R-:W-:Y:S05]  /*5890*/  BSYNC.RECONVERGENT B0 ;  /* 0x0000000000007941 */ /* 0x000fea0003800200 */
.L_x_1118:
        /* <DEDUP_REMOVED lines=9> */
.L_x_1248:
        /* <DEDUP_REMOVED lines=13> */
.L_x_1405:


//--------------------- .text._ZN6thrust24THRUST_300001_SM_1000_NS8cuda_cub4core6detail13_kernel_agentINS1_8__reduce11ReduceAgentINS0_12zip_iteratorIN4cuda3std3__45tupleIJNS0_6detail15normal_iteratorINS0_10device_ptrIfEEEENS0_17counting_iteratorIlNS0_11use_defaultESI_SI_EEEEEEEPNSB_IJflEEESM_iNS1_9__extrema9arg_min_fIflNSA_4lessIfEEEEEEJSL_SN_iSS_EEEvDpT0_ --------------------------
	.section	.text._ZN6thrust24THRUST_300001_SM_1000_NS8cuda_cub4core6detail13_kernel_agentINS1_8__reduce11ReduceAgentINS0_12zip_iteratorIN4cuda3std3__45tupleIJNS0_6detail15normal_iteratorINS0_10device_ptrIfEEEENS0_17counting_iteratorIlNS0_11use_defaultESI_SI_EEEEEEEPNSB_IJflEEESM_iNS1_9__extrema9arg_min_fIflNSA_4lessIfEEEEEEJSL_SN_iSS_EEEvDpT0_,"ax",@progbits
	.align	128
        .global         _ZN6thrust24THRUST_300001_SM_1000_NS8cuda_cub4core6detail13_kernel_agentINS1_8__reduce11ReduceAgentINS0_12zip_iteratorIN4cuda3std3__45tupleIJNS0_6detail15normal_iteratorINS0_10device_ptrIfEEEENS0_17counting_iteratorIlNS0_11use_defaultESI_SI_EEEEEEEPNSB_IJflEEESM_iNS1_9__extrema9arg_min_fIflNSA_4lessIfEEEEEEJSL_SN_iSS_EEEvDpT0_
        .type           _ZN6thrust24THRUST_300001_SM_1000_NS8cuda_cub4core6detail13_kernel_agentINS1_8__reduce11ReduceAgentINS0_12zip_iteratorIN4cuda3std3__45tupleIJNS0_6detail15normal_iteratorINS0_10device_ptrIfEEEENS0_17counting_iteratorIlNS0_11use_defaultESI_SI_EEEEEEEPNSB_IJflEEESM_iNS1_9__extrema9arg_min_fIflNSA_4lessIfEEEEEEJSL_SN_iSS_EEEvDpT0_,@function
        .size           _ZN6thrust24THRUST_300001_SM_1000_NS8cuda_cub4core6detail13_kernel_agentINS1_8__reduce11ReduceAgentINS0_12zip_iteratorIN4cuda3std3__45tupleIJNS0_6detail15normal_iteratorINS0_10device_ptrIfEEEENS0_17counting_iteratorIlNS0_11use_defaultESI_SI_EEEEEEEPNSB_IJflEEESM_iNS1_9__extrema9arg_min_fIflNSA_4lessIfEEEEEEJSL_SN_iSS_EEEvDpT0_,(.L_x_1406 - _ZN6thrust24THRUST_300001_SM_1000_NS8cuda_cub4core6detail13_kernel_agentINS1_8__reduce11ReduceAgentINS0_12zip_iteratorIN4cuda3std3__45tupleIJNS0_6detail15normal_iteratorINS0_10device_ptrIfEEEENS0_17counting_iteratorIlNS0_11use_defaultESI_SI_EEEEEEEPNSB_IJflEEESM_iNS1_9__extrema9arg_min_fIflNSA_4lessIfEEEEEEJSL_SN_iSS_EEEvDpT0_)
        .other          _ZN6thrust24THRUST_300001_SM_1000_NS8cuda_cub4core6detail13_kernel_agentINS1_8__reduce11ReduceAgentINS0_12zip_iteratorIN4cuda3std3__45tupleIJNS0_6detail15normal_iteratorINS0_10device_ptrIfEEEENS0_17counting_iteratorIlNS0_11use_defaultESI_SI_EEEEEEEPNSB_IJflEEESM_iNS1_9__extrema9arg_min_fIflNSA_4lessIfEEEEEEJSL_SN_iSS_EEEvDpT0_,@"STO_CUDA_ENTRY STV_DEFAULT"
_ZN6thrust24THRUST_300001_SM_1000_NS8cuda_cub4core6detail13_kernel_agentINS1_8__reduce11ReduceAgentINS0_12zip_iteratorIN4cuda3std3__45tupleIJNS0_6detail15normal_iteratorINS0_10device_ptrIfEEEENS0_17counting_iteratorIlNS0_11use_defaultESI_SI_EEEEEEEPNSB_IJflEEESM_iNS1_9__extrema9arg_min_fIflNSA_4lessIfEEEEEEJSL_SN_iSS_EEEvDpT0_:
.text._ZN6thrust24THRUST_300001_SM_1000_NS8cuda_cub4core6detail13_kernel_agentINS1_8__reduce11ReduceAgentINS0_12zip_iteratorIN4cuda3std3__45tupleIJNS0_6detail15normal_iteratorINS0_10device_ptrIfEEEENS0_17counting_iteratorIlNS0_11use_defaultESI_SI_EEEEEEEPNSB_IJflEEESM_iNS1_9__extrema9arg_min_fIflNSA_4lessIfEEEEEEJSL_SN_iSS_EEEvDpT0_:
        /* <DEDUP_REMOVED lines=23> */
.L_x_1252:
[----:B0-----:R-:W-:Y:S05]  /*0170*/  BSYNC.RECONVERGENT B1 ;  /* 0x0000000000017941 */ /* 0x001fea0003800200 */
.L_x_1251:
        /* <DEDUP_REMOVED lines=19> */
.L_x_1259:
        /* <DEDUP_REMOVED lines=23> */
.L_x_1258:
[----:B------:R-:W-:Y:S05]  /*0420*/  BSYNC.RECONVERGENT B3 ;  /* 0x0000000000037941 */ /* 0x000fea0003800200 */
.L_x_1257:
[----:B------:R-:W-:Y:S01]  /*0430*/  IADD3 R12, P0, PT, R12, 0x100, RZ ;  /* 0x000001000c0c7810 */ /* 0x000fe20007f1e0ff */
[----:B------:R-:W-:Y:S02]  /*0440*/  VIADD R11, R11, 0x100 ;  /* 0x000001000b0b7836 */ /* 0x000fe40000000000 */
[----:B------:R-:W-:Y:S02]  /*0450*/  IMAD.X R10, RZ, RZ, R10, P3 ;  /* 0x000000ffff0a7224 */ /* 0x000fe400018e060a */
[----:B------:R-:W-:Y:S01]  /*0460*/  IMAD.X R13, RZ, RZ, R13, P0 ;  /* 0x000000ffff0d7224 */ /* 0x000fe200000e060d */
[----:B------:R-:W-:Y:S07]  /*0470*/  @P2 BRA `(.L_x_1259) ;  /* 0xfffffffc008c2947 */ /* 0x000fee000383ffff */
.L_x_1256:
[----:B------:R-:W-:Y:S05]  /*0480*/  BSYNC.RECONVERGENT B2 ;  /* 0x0000000000027941 */ /* 0x000fea0003800200 */
.L_x_1255:
[----:B------:R-:W-:-:S13]  /*0490*/  ISETP.GE.U32.AND P0, PT, R14, 0x300, PT ;  /* 0x000003000e00780c */ /* 0x000fda0003f06070 */
[----:B------:R-:W-:Y:S05]  /*04a0*/  @!P0 BRA `(.L_x_1254) ;  /* 0x00000004007c8947 */ /* 0x000fea0003800000 */
[----:B------:R-:W0:Y:S01]  /*04b0*/  LDC.64 R8, c[0x0][0x380] ;  /* 0x0000e000ff087b82 */ /* 0x000e220000000a00 */
[----:B------:R-:W-:-:S07]  /*04c0*/  VIADD R10, R11, 0x200 ;  /* 0x000002000b0a7836 */ /* 0x000fce0000000000 */
[----:B------:R-:W1:Y:S02]  /*04d0*/  LDC.64 R6, c[0x0][0x388] ;  /* 0x0000e200ff067b82 */ /* 0x000e640000000a00 */
.L_x_1268:
        /* <DEDUP_REMOVED lines=26> */
.L_x_1261:
[----:B------:R-:W-:Y:S05]  /*0680*/  BSYNC.RECONVERGENT B2 ;  /* 0x0000000000027941 */ /* 0x000fea0003800200 */
.L_x_1260:
        /* <DEDUP_REMOVED lines=20> */
.L_x_1263:
[----:B------:R-:W-:Y:S05]  /*07d0*/  BSYNC.RECONVERGENT B2 ;  /* 0x0000000000027941 */ /* 0x000fea0003800200 */
.L_x_1262:
        /* <DEDUP_REMOVED lines=20> */
.L_x_1265:
[----:B------:R-:W-:Y:S05]  /*0920*/  BSYNC.RECONVERGENT B2 ;  /* 0x0000000000027941 */ /* 0x000fea0003800200 */
.L_x_1264:
        /* <DEDUP_REMOVED lines=18> */
.L_x_1267:
[----:B------:R-:W-:Y:S05]  /*0a50*/  BSYNC.RECONVERGENT B2 ;  /* 0x0000000000027941 */ /* 0x000fea0003800200 */
.L_x_1266:
[C---:B------:R-:W-:Y:S02]  /*0a60*/  VIADD R5, R10.reuse, 0x200 ;  /* 0x000002000a057836 */ /* 0x040fe40000000000 */
[----:B------:R-:W-:-:S03]  /*0a70*/  VIADD R10, R10, 0x400 ;  /* 0x000004000a0a7836 */ /* 0x000fc60000000000 */
[----:B------:R-:W-:-:S13]  /*0a80*/  ISETP.GE.AND P0, PT, R5, UR5, PT ;  /* 0x0000000505007c0c */ /* 0x000fda000bf06270 */
[----:B------:R-:W-:Y:S05]  /*0a90*/  @!P0 BRA `(.L_x_1268) ;  /* 0xfffffff800908947 */ /* 0x000fea000383ffff */
.L_x_1254:
[----:B------:R-:W-:Y:S05]  /*0aa0*/  BSYNC.RECONVERGENT B1 ;  /* 0x0000000000017941 */ /* 0x000fea0003800200 */
.L_x_1253:
        /* <DEDUP_REMOVED lines=25> */
.L_x_1271:
[----:B------:R-:W-:Y:S05]  /*0c40*/  BSYNC.RECONVERGENT B1 ;  /* 0x0000000000017941 */ /* 0x000fea0003800200 */
.L_x_1270:
        /* <DEDUP_REMOVED lines=21> */
.L_x_1273:
[----:B------:R-:W-:Y:S05]  /*0da0*/  BSYNC.RECONVERGENT B1 ;  /* 0x0000000000017941 */ /* 0x000fea0003800200 */
.L_x_1272:
        /* <DEDUP_REMOVED lines=21> */
.L_x_1275:
[----:B------:R-:W-:Y:S05]  /*0f00*/  BSYNC.RECONVERGENT B1 ;  /* 0x0000000000017941 */ /* 0x000fea0003800200 */
.L_x_1274:
        /* <DEDUP_REMOVED lines=21> */
.L_x_1277:
[----:B------:R-:W-:Y:S05]  /*1060*/  BSYNC.RECONVERGENT B1 ;  /* 0x0000000000017941 */ /* 0x000fea0003800200 */
.L_x_1276:
        /* <DEDUP_REMOVED lines=22> */
.L_x_1279:
[----:B------:R-:W-:Y:S05]  /*11d0*/  BSYNC.RECONVERGENT B1 ;  /* 0x0000000000017941 */ /* 0x000fea0003800200 */
.L_x_1278:
        /* <DEDUP_REMOVED lines=12> */
.L_x_1281:
[----:B------:R-:W-:Y:S05]  /*12a0*/  BSYNC.RECONVERGENT B1 ;  /* 0x0000000000017941 */ /* 0x000fea0003800200 */
.L_x_1280:
        /* <DEDUP_REMOVED lines=31> */
.L_x_1284:
[----:B------:R-:W-:Y:S05]  /*14a0*/  BSYNC.RECONVERGENT B1 ;  /* 0x0000000000017941 */ /* 0x000fea0003800200 */
.L_x_1283:
        /* <DEDUP_REMOVED lines=18> */
.L_x_1286:
[----:B------:R-:W-:Y:S05]  /*15d0*/  BSYNC.RECONVERGENT B1 ;  /* 0x0000000000017941 */ /* 0x000fea0003800200 */
.L_x_1285:
        /* <DEDUP_REMOVED lines=18> */
.L_x_1288:
[----:B------:R-:W-:Y:S05]  /*1700*/  BSYNC.RECONVERGENT B1 ;  /* 0x0000000000017941 */ /* 0x000fea0003800200 */
.L_x_1287:
        /* <DEDUP_REMOVED lines=18> */
.L_x_1290:
[----:B------:R-:W-:Y:S05]  /*1830*/  BSYNC.RECONVERGENT B1 ;  /* 0x0000000000017941 */ /* 0x000fea0003800200 */
.L_x_1289:
        /* <DEDUP_REMOVED lines=18> */
.L_x_1292:
[----:B------:R-:W-:Y:S05]  /*1960*/  BSYNC.RECONVERGENT B1 ;  /* 0x0000000000017941 */ /* 0x000fea0003800200 */
.L_x_1291:
        /* <DEDUP_REMOVED lines=18> */
.L_x_1294:
[----:B------:R-:W-:Y:S05]  /*1a90*/  BSYNC.RECONVERGENT B1 ;  /* 0x0000000000017941 */ /* 0x000fea0003800200 */
.L_x_1293:
        /* <DEDUP_REMOVED lines=19> */
.L_x_1269:
        /* <DEDUP_REMOVED lines=28> */
.L_x_1296:
[----:B------:R-:W-:Y:S05]  /*1d90*/  BSYNC.RECONVERGENT B1 ;  /* 0x0000000000017941 */ /* 0x000fea0003800200 */
.L_x_1295:
        /* <DEDUP_REMOVED lines=22> */
.L_x_1298:
[----:B------:R-:W-:Y:S05]  /*1f00*/  BSYNC.RECONVERGENT B1 ;  /* 0x0000000000017941 */ /* 0x000fea0003800200 */
.L_x_1297:
        /* <DEDUP_REMOVED lines=22> */
.L_x_1300:
[----:B------:R-:W-:Y:S05]  /*2070*/  BSYNC.RECONVERGENT B1 ;  /* 0x0000000000017941 */ /* 0x000fea0003800200 */
.L_x_1299:
        /* <DEDUP_REMOVED lines=22> */
.L_x_1302:
[----:B------:R-:W-:Y:S05]  /*21e0*/  BSYNC.RECONVERGENT B1 ;  /* 0x0000000000017941 */ /* 0x000fea0003800200 */
.L_x_1301:
        /* <DEDUP_REMOVED lines=23> */
.L_x_1304:
[----:B------:R-:W-:Y:S05]  /*2360*/  BSYNC.RECONVERGENT B1 ;  /* 0x0000000000017941 */ /* 0x000fea0003800200 */
.L_x_1303:
        /* <DEDUP_REMOVED lines=12> */
.L_x_1306:
[----:B------:R-:W-:Y:S05]  /*2430*/  BSYNC.RECONVERGENT B1 ;  /* 0x0000000000017941 */ /* 0x000fea0003800200 */
.L_x_1305:
        /* <DEDUP_REMOVED lines=30> */
.L_x_1308:
[----:B------:R-:W-:Y:S05]  /*2620*/  BSYNC.RECONVERGENT B1 ;  /* 0x0000000000017941 */ /* 0x000fea0003800200 */
.L_x_1307:
        /* <DEDUP_REMOVED lines=27> */
.L_x_1310:
[----:B------:R-:W-:Y:S05]  /*27e0*/  BSYNC.RECONVERGENT B1 ;  /* 0x0000000000017941 */ /* 0x000fea0003800200 */
.L_x_1309:
        /* <DEDUP_REMOVED lines=27> */
.L_x_1312:
[----:B------:R-:W-:Y:S05]  /*29a0*/  BSYNC.RECONVERGENT B1 ;  /* 0x0000000000017941 */ /* 0x000fea0003800200 */
.L_x_1311:
        /* <DEDUP_REMOVED lines=27> */
.L_x_1314:
[----:B------:R-:W-:Y:S05]  /*2b60*/  BSYNC.RECONVERGENT B1 ;  /* 0x0000000000017941 */ /* 0x000fea0003800200 */
.L_x_1313:
        /* <DEDUP_REMOVED lines=27> */
.L_x_1316:
[----:B------:R-:W-:Y:S05]  /*2d20*/  BSYNC.RECONVERGENT B1 ;  /* 0x0000000000017941 */ /* 0x000fea0003800200 */
.L_x_1315:
        /* <DEDUP_REMOVED lines=27> */
.L_x_1318:
[----:B------:R-:W-:Y:S05]  /*2ee0*/  BSYNC.RECONVERGENT B1 ;  /* 0x0000000000017941 */ /* 0x000fea0003800200 */
.L_x_1317:
        /* <DEDUP_REMOVED lines=28> */
.L_x_1250:
        /* <DEDUP_REMOVED lines=26> */
.L_x_1320:
[----:B------:R-:W-:Y:S05]  /*3250*/  BSYNC.RECONVERGENT B1 ;  /* 0x0000000000017941 */ /* 0x000fea0003800200 */
.L_x_1319:
        /* <DEDUP_REMOVED lines=21> */
.L_x_1322:
[----:B------:R-:W-:Y:S05]  /*33b0*/  BSYNC.RECONVERGENT B1 ;  /* 0x0000000000017941 */ /* 0x000fea0003800200 */
.L_x_1321:
[----:B------:R-:W-:Y:S01]  /*33c0*/  UISETP.GE.U32.AND UP0, UPT, UR4, 0xa00, UPT ;  /* 0x00000a000400788c */ /* 0x000fe2000bf06070 */
[----:B------:R-:W-:-:S08]  /*33d0*/  IMAD.MOV.U32 R5, RZ, RZ, 0x500 ;  /* 0x00000500ff057424 */ /* 0x000fd000078e00ff */
[----:B------:R-:W-:Y:S05]  /*33e0*/  BRA.U !UP0, `(.L_x_1323) ;  /* 0x0000000508c47547 */ /* 0x000fea000b800000 */
[----:B------:R-:W-:Y:S01]  /*33f0*/  IMAD.MOV.U32 R5, RZ, RZ, 0x500 ;  /* 0x00000500ff057424 */ /* 0x000fe200078e00ff */
[----:B------:R-:W0:Y:S01]  /*3400*/  LDCU UR4, c[0x0][0x398] ;  /* 0x00007300ff0477ac */ /* 0x000e220008000800 */
[----:B------:R-:W1:Y:S05]  /*3410*/  LDCU.64 UR6, c[0x0][0x388] ;  /* 0x00007100ff0677ac */ /* 0x000e6a0008000a00 */
.L_x_1334:
[----:B------:R-:W-:-:S05]  /*3420*/  IMAD.WIDE.U32 R12, R5, 0x4, R2 ;  /* 0x00000004050c7825 */ /* 0x000fca00078e0002 */
[----:B------:R-:W2:Y:S04]  /*3430*/  LDG.E R17, desc[UR8][R12.64] ;  /* 0x000000080c117981 */ /* 0x000ea8000c1e1900 */
[----:B------:R3:W5:Y:S04]  /*3440*/  LDG.E R18, desc[UR8][R12.64+0x400] ;  /* 0x000400080c127981 */ /* 0x000768000c1e1900 */
[----:B------:R3:W5:Y:S04]  /*3450*/  LDG.E R19, desc[UR8][R12.64+0x800] ;  /* 0x000800080c137981 */ /* 0x000768000c1e1900 */
[----:B------:R3:W5:Y:S04]  /*3460*/  LDG.E R4, desc[UR8][R12.64+0xc00] ;  /* 0x000c00080c047981 */ /* 0x000768000c1e1900 */
[----:B------:R3:W5:Y:S01]  /*3470*/  LDG.E R10, desc[UR8][R12.64+0x1000] ;  /* 0x001000080c0a7981 */ /* 0x000762000c1e1900 */
[----:B-1----:R-:W-:Y:S01]  /*3480*/  IADD3 R16, P1, P2, R0, UR6, R5 ;  /* 0x0000000600107c10 */ /* 0x002fe2000fa3e005 */
[----:B------:R-:W-:Y:S01]  /*3490*/  BSSY.RECONVERGENT B1, `(.L_x_1324) ;  /* 0x0000012000017945 */ /* 0x000fe20003800200 */
[----:B------:R-:W-:-:S02]  /*34a0*/  IMAD.MOV.U32 R11, RZ, RZ, R6 ;  /* 0x000000ffff0b7224 */ /* 0x000fc400078e0006 */
[----:B------:R-:W-:Y:S01]  /*34b0*/  IMAD.MOV.U32 R14, RZ, RZ, R7 ;  /* 0x000000ffff0e7224 */ /* 0x000fe200078e0007 */
[----:B------:R-:W-:Y:S01]  /*34c0*/  IADD3.X R9, PT, PT, RZ, UR7, RZ, P1, P2 ;  /* 0x00000007ff097c10 */ /* 0x000fe20008fe44ff */
        /* <DEDUP_REMOVED lines=14> */
.L_x_1325:
[----:B0-----:R-:W-:Y:S05]  /*35b0*/  BSYNC.RECONVERGENT B1 ;  /* 0x0000000000017941 */ /* 0x001fea0003800200 */
.L_x_1324:
[----:B-----5:R-:W-:Y:S01]  /*35c0*/  FSETP.GEU.AND P0, PT, R11, R18, PT ;  /* 0x000000120b00720b */ /* 0x020fe20003f0e000 */
[----:B------:R-:W-:Y:S01]  /*35d0*/  BSSY.RECONVERGENT B1, `(.L_x_1326) ;  /* 0x0000012000017945 */ /* 0x000fe20003800200 */
[----:B------:R-:W-:Y:S01]  /*35e0*/  IADD3 RZ, P1, PT, R16, 0x100, RZ ;  /* 0x0000010010ff7810 */ /* 0x000fe20007f3e0ff */
[----:B------:R-:W-:Y:S02]  /*35f0*/  IMAD.MOV.U32 R6, RZ, RZ, R11 ;  /* 0x000000ffff067224 */ /* 0x000fe400078e000b */
[----:B------:R-:W-:Y:S02]  /*3600*/  IMAD.MOV.U32 R12, RZ, RZ, R14 ;  /* 0x000000ffff0c7224 */ /* 0x000fe400078e000e */
[----:B------:R-:W-:Y:S02]  /*3610*/  IMAD.X R8, RZ, RZ, R9, P1 ;  /* 0x000000ffff087224 */ /* 0x000fe400008e0609 */
[----:B------:R-:W-:-:S04]  /*3620*/  IMAD.MOV.U32 R13, RZ, RZ, R15 ;  /* 0x000000ffff0d7224 */ /* 0x000fc800078e000f */
[----:B------:R-:W-:Y:S05]  /*3630*/  @!P0 BRA `(.L_x_1327) ;  /* 0x00000000002c8947 */ /* 0x000fea0003800000 */
[----:B------:R-:W-:Y:S01]  /*3640*/  FSETP.GEU.AND P2, PT, R18, R11, PT ;  /* 0x0000000b1200720b */ /* 0x000fe20003f4e000 */
[----:B------:R-:W-:Y:S02]  /*3650*/  VIADD R12, R16, 0x100 ;  /* 0x00000100100c7836 */ /* 0x000fe40000000000 */
        /* <DEDUP_REMOVED lines=9> */
.L_x_1327:
[----:B------:R-:W-:Y:S05]  /*36f0*/  BSYNC.RECONVERGENT B1 ;  /* 0x0000000000017941 */ /* 0x000fea0003800200 */
.L_x_1326:
[----:B------:R-:W-:Y:S01]  /*3700*/  FSETP.GEU.AND P0, PT, R6, R19, PT ;  /* 0x000000130600720b */ /* 0x000fe20003f0e000 */
        /* <DEDUP_REMOVED lines=18> */
.L_x_1329:
[----:B------:R-:W-:Y:S05]  /*3830*/  BSYNC.RECONVERGENT B1 ;  /* 0x0000000000017941 */ /* 0x000fea0003800200 */
.L_x_1328:
[----:B------:R-:W-:Y:S01]  /*3840*/  FSETP.GEU.AND P0, PT, R7, R4, PT ;  /* 0x000000040700720b */ /* 0x000fe20003f0e000 */
[----:B------:R-:W-:Y:S01]  /*3850*/  BSSY.RECONVERGENT B1, `(.L_x_1330) ;  /* 0x0000013000017945 */ /* 0x000fe20003800200 */
[C---:B------:R-:W-:Y:S01]  /*3860*/  IADD3 R15, P1, PT, R16.reuse, 0x300, RZ ;  /* 0x00000300100f7810 */ /* 0x040fe20007f3e0ff */
[----:B------:R-:W-:Y:S01]  /*3870*/  IMAD.MOV.U32 R11, RZ, RZ, R7 ;  /* 0x000000ffff0b7224 */ /* 0x000fe200078e0007 */
[----:B------:R-:W-:Y:S01]  /*3880*/  IADD3 R19, P2, PT, R16, 0x400, RZ ;  /* 0x0000040010137810 */ /* 0x000fe20007f5e0ff */
        /* <DEDUP_REMOVED lines=15> */
.L_x_1331:
[----:B------:R-:W-:Y:S05]  /*3980*/  BSYNC.RECONVERGENT B1 ;  /* 0x0000000000017941 */ /* 0x000fea0003800200 */
.L_x_1330:
[----:B------:R-:W-:Y:S01]  /*3990*/  FSETP.GEU.AND P0, PT, R11, R10, PT ;  /* 0x0000000a0b00720b */ /* 0x000fe20003f0e000 */
[----:B------:R-:W-:Y:S01]  /*39a0*/  BSSY.RECONVERGENT B1, `(.L_x_1332) ;  /* 0x0000011000017945 */ /* 0x000fe20003800200 */
[----:B------:R-:W-:Y:S02]  /*39b0*/  IMAD.X R4, RZ, RZ, R9, P2 ;  /* 0x000000ffff047224 */ /* 0x000fe400010e0609 */
[----:B------:R-:W-:Y:S02]  /*39c0*/  IMAD.MOV.U32 R6, RZ, RZ, R11 ;  /* 0x000000ffff067224 */ /* 0x000fe400078e000b */
[----:B------:R-:W-:Y:S02]  /*39d0*/  IMAD.MOV.U32 R7, RZ, RZ, R12 ;  /* 0x000000ffff077224 */ /* 0x000fe400078e000c */
[----:B------:R-:W-:-:S05]  /*39e0*/  IMAD.MOV.U32 R8, RZ, RZ, R13 ;  /* 0x000000ffff087224 */ /* 0x000fca00078e000d */
        /* <DEDUP_REMOVED lines=12> */
.L_x_1333:
[----:B------:R-:W-:Y:S05]  /*3ab0*/  BSYNC.RECONVERGENT B1 ;  /* 0x0000000000017941 */ /* 0x000fea0003800200 */
.L_x_1332:
[C---:B------:R-:W-:Y:S02]  /*3ac0*/  VIADD R4, R5.reuse, 0xa00 ;  /* 0x00000a0005047836 */ /* 0x040fe40000000000 */
[----:B------:R-:W-:-:S03]  /*3ad0*/  VIADD R5, R5, 0x500 ;  /* 0x0000050005057836 */ /* 0x000fc60000000000 */
[----:B------:R-:W-:-:S13]  /*3ae0*/  ISETP.GT.AND P0, PT, R4, UR4, PT ;  /* 0x0000000404007c0c */ /* 0x000fda000bf04270 */
[----:B------:R-:W-:Y:S05]  /*3af0*/  @!P0 BRA `(.L_x_1334) ;  /* 0xfffffff800488947 */ /* 0x000fea000383ffff */
.L_x_1323:
        /* <DEDUP_REMOVED lines=14> */
[----:B------:R-:W-:Y:S01]  /*3be0*/  IMAD.IADD R11, R0, 0x1, R5 ;  /* 0x00000001000b7824 */ /* 0x000fe200078e0205 */
[----:B------:R-:W-:-:S04]  /*3bf0*/  LEA.HI R4, R15, 0x1, RZ, 0x18 ;  /* 0x000000010f047811 */ /* 0x000fc800078fc0ff */
[C---:B------:R-:W-:Y:S02]  /*3c00*/  IADD3 R14, P0, PT, R11.reuse, UR6, RZ ;  /* 0x000000060b0e7c10 */ /* 0x040fe4000ff1e0ff */
[----:B------:R-:W-:Y:S01]  /*3c10*/  LOP3.LUT R10, R4, 0x3, RZ, 0xc0, !PT ;  /* 0x00000003040a7812 */ /* 0x000fe200078ec0ff */
[----:B------:R-:W-:Y:S02]  /*3c20*/  IMAD.MOV.U32 R4, RZ, RZ, R0 ;  /* 0x000000ffff047224 */ /* 0x000fe400078e0000 */
[----:B------:R-:W-:Y:S02]  /*3c30*/  IMAD.X R16, RZ, RZ, UR7, P0 ;  /* 0x00000007ff107e24 */ /* 0x000fe400080e06ff */
[----:B------:R-:W-:Y:S02]  /*3c40*/  IMAD.MOV R10, RZ, RZ, -R10 ;  /* 0x000000ffff0a7224 */ /* 0x000fe400078e0a0a */
[----:B0-----:R-:W-:-:S04]  /*3c50*/  IMAD.WIDE.U32 R2, R11, 0x4, R2 ;  /* 0x000000040b027825 */ /* 0x001fc800078e0002 */
[----:B------:R-:W-:Y:S02]  /*3c60*/  IMAD.MOV.U32 R12, RZ, RZ, R2 ;  /* 0x000000ffff0c7224 */ /* 0x000fe400078e0002 */
[----:B------:R-:W-:-:S07]  /*3c70*/  IMAD.MOV.U32 R13, RZ, RZ, R3 ;  /* 0x000000ffff0d7224 */ /* 0x000fce00078e0003 */
.L_x_1341:
        /* <DEDUP_REMOVED lines=23> */
.L_x_1340:
[----:B------:R-:W-:Y:S05]  /*3df0*/  BSYNC.RECONVERGENT B3 ;  /* 0x0000000000037941 */ /* 0x000fea0003800200 */
.L_x_1339:
[----:B------:R-:W-:Y:S01]  /*3e00*/  IADD3 R14, P0, PT, R14, 0x100, RZ ;  /* 0x000001000e0e7810 */ /* 0x000fe20007f1e0ff */
[----:B------:R-:W-:Y:S02]  /*3e10*/  VIADD R4, R4, 0x100 ;  /* 0x0000010004047836 */ /* 0x000fe40000000000 */
[----:B------:R-:W-:Y:S02]  /*3e20*/  IMAD.X R13, RZ, RZ, R13, P3 ;  /* 0x000000ffff0d7224 */ /* 0x000fe400018e060d */
[----:B------:R-:W-:Y:S01]  /*3e30*/  IMAD.X R16, RZ, RZ, R16, P0 ;  /* 0x000000ffff107224 */ /* 0x000fe200000e0610 */
[----:B------:R-:W-:Y:S07]  /*3e40*/  @P2 BRA `(.L_x_1341) ;  /* 0xfffffffc008c2947 */ /* 0x000fee000383ffff */
.L_x_1338:
[----:B------:R-:W-:Y:S05]  /*3e50*/  BSYNC.RECONVERGENT B2 ;  /* 0x0000000000027941 */ /* 0x000fea0003800200 */
.L_x_1337:
[----:B------:R-:W-:-:S13]  /*3e60*/  ISETP.GE.U32.AND P0, PT, R15, 0x300, PT ;  /* 0x000003000f00780c */ /* 0x000fda0003f06070 */
[----:B------:R-:W-:Y:S05]  /*3e70*/  @!P0 BRA `(.L_x_1336) ;  /* 0x0000000400cc8947 */ /* 0x000fea0003800000 */
[----:B------:R-:W0:Y:S01]  /*3e80*/  LDC.64 R14, c[0x0][0x380] ;  /* 0x0000e000ff0e7b82 */ /* 0x000e220000000a00 */
[----:B------:R-:W1:Y:S01]  /*3e90*/  LDCU.128 UR12, c[0x0][0x380] ;  /* 0x00007000ff0c77ac */ /* 0x000e620008000c00 */
[C---:B------:R-:W-:Y:S01]  /*3ea0*/  IADD3 R16, P1, PT, R4.reuse, R5, RZ ;  /* 0x0000000504107210 */ /* 0x040fe20007f3e0ff */
[----:B------:R-:W-:-:S04]  /*3eb0*/  IMAD.IADD R11, R4, 0x1, R5 ;  /* 0x00000001040b7824 */ /* 0x000fc800078e0205 */
[----:B------:R-:W-:Y:S01]  /*3ec0*/  IMAD.X R5, RZ, RZ, RZ, P1 ;  /* 0x000000ffff057224 */ /* 0x000fe200008e06ff */
[----:B------:R-:W2:Y:S01]  /*3ed0*/  LDC.64 R2, c[0x0][0x388] ;  /* 0x0000e200ff027b82 */ /* 0x000ea20000000a00 */
[C---:B-1----:R-:W-:Y:S02]  /*3ee0*/  LEA R17, P2, R16.reuse, UR12, 0x2 ;  /* 0x0000000c10117c11 */ /* 0x042fe4000f8410ff */
[----:B------:R-:W-:Y:S02]  /*3ef0*/  IADD3 R10, P0, PT, R11, UR14, RZ ;  /* 0x0000000e0b0a7c10 */ /* 0x000fe4000ff1e0ff */
[----:B------:R-:W-:Y:S01]  /*3f00*/  IADD3 R17, P1, PT, R17, 0xc00, RZ ;  /* 0x00000c0011117810 */ /* 0x000fe20007f3e0ff */
[----:B0-----:R-:W-:Y:S01]  /*3f10*/  IMAD.WIDE.U32 R14, R11, 0x4, R14 ;  /* 0x000000040b0e7825 */ /* 0x001fe200078e000e */
[----:B------:R-:W-:-:S03]  /*3f20*/  LEA.HI.X R16, R16, UR13, R5, 0x2, P2 ;  /* 0x0000000d10107c11 */ /* 0x000fc600090f1405 */
[----:B------:R-:W-:Y:S02]  /*3f30*/  IMAD.MOV.U32 R12, RZ, RZ, R14 ;  /* 0x000000ffff0c7224 */ /* 0x000fe400078e000e */
[----:B------:R-:W-:Y:S02]  /*3f40*/  IMAD.X R13, RZ, RZ, UR15, P0 ;  /* 0x0000000fff0d7e24 */ /* 0x000fe400080e06ff */
[----:B------:R-:W-:Y:S02]  /*3f50*/  VIADD R14, R4, 0x200 ;  /* 0x00000200040e7836 */ /* 0x000fe40000000000 */
[----:B--2---:R-:W-:-:S07]  /*3f60*/  IMAD.X R16, RZ, RZ, R16, P1 ;  /* 0x000000ffff107224 */ /* 0x004fce00008e0610 */
.L_x_1350:
[----:B------:R-:W-:Y:S02]  /*3f70*/  IMAD.MOV.U32 R4, RZ, RZ, R12 ;  /* 0x000000ffff047224 */ /* 0x000fe400078e000c */
[----:B------:R-:W-:-:S05]  /*3f80*/  IMAD.MOV.U32 R5, RZ, RZ, R15 ;  /* 0x000000ffff057224 */ /* 0x000fca00078e000f */
[----:B------:R0:W2:Y:S02]  /*3f90*/  LDG.E R21, desc[UR8][R4.64] ;  /* 0x0000000804157981 */ /* 0x0000a4000c1e1900 */
[----:B0-----:R-:W-:Y:S02]  /*3fa0*/  IMAD.MOV.U32 R4, RZ, RZ, R17 ;  /* 0x000000ffff047224 */ /* 0x001fe400078e0011 */
[----:B------:R-:W-:-:S05]  /*3fb0*/  IMAD.MOV.U32 R5, RZ, RZ, R16 ;  /* 0x000000ffff057224 */ /* 0x000fca00078e0010 */
[----:B------:R0:W5:Y:S04]  /*3fc0*/  LDG.E R27, desc[UR8][R4.64+-0x800] ;  /* 0xfff80008041b7981 */ /* 0x000168000c1e1900 */
[----:B------:R0:W5:Y:S04]  /*3fd0*/  LDG.E R16, desc[UR8][R4.64+-0x400] ;  /* 0xfffc000804107981 */ /* 0x000168000c1e1900 */
[----:B------:R0:W5:Y:S01]  /*3fe0*/  LDG.E R17, desc[UR8][R4.64] ;  /* 0x0000000804117981 */ /* 0x000162000c1e1900 */
[----:B------:R-:W-:Y:S01]  /*3ff0*/  BSSY.RECONVERGENT B2, `(.L_x_1342) ;  /* 0x0000012000027945 */ /* 0x000fe20003800200 */
[----:B------:R-:W-:-:S02]  /*4000*/  IMAD.MOV.U32 R18, RZ, RZ, R6 ;  /* 0x000000ffff127224 */ /* 0x000fc400078e0006 */
[----:B------:R-:W-:Y:S02]  /*4010*/  IMAD.MOV.U32 R20, RZ, RZ, R7 ;  /* 0x000000ffff147224 */ /* 0x000fe400078e0007 */
[----:B------:R-:W-:Y:S02]  /*4020*/  VIADD R19, R11, 0x100 ;  /* 0x000001000b137836 */ /* 0x000fe40000000000 */
        /* <DEDUP_REMOVED lines=14> */
.L_x_1343:
[----:B------:R-:W-:Y:S05]  /*4110*/  BSYNC.RECONVERGENT B2 ;  /* 0x0000000000027941 */ /* 0x000fea0003800200 */
.L_x_1342:
[----:B-----5:R-:W-:Y:S01]  /*4120*/  FSETP.GEU.AND P0, PT, R18, R27, PT ;  /* 0x0000001b1200720b */ /* 0x020fe20003f0e000 */
[----:B------:R-:W-:Y:S01]  /*4130*/  BSSY.RECONVERGENT B2, `(.L_x_1344) ;  /* 0x0000013000027945 */ /* 0x000fe20003800200 */
[----:B------:R-:W-:Y:S01]  /*4140*/  IADD3 R23, P1, PT, R19, R2, RZ ;  /* 0x0000000213177210 */ /* 0x000fe20007f3e0ff */
[----:B------:R-:W-:Y:S02]  /*4150*/  VIADD R21, R11, 0x200 ;  /* 0x000002000b157836 */ /* 0x000fe40000000000 */
[----:B------:R-:W-:Y:S02]  /*4160*/  IMAD.MOV.U32 R19, RZ, RZ, R18 ;  /* 0x000000ffff137224 */ /* 0x000fe400078e0012 */
[----:B------:R-:W-:Y:S02]  /*4170*/  IMAD.X R25, RZ, RZ, R3, P1 ;  /* 0x000000ffff197224 */ /* 0x000fe400008e0603 */
[----:B------:R-:W-:Y:S02]  /*4180*/  IMAD.MOV.U32 R7, RZ, RZ, R20 ;  /* 0x000000ffff077224 */ /* 0x000fe400078e0014 */
[----:B------:R-:W-:-:S02]  /*4190*/  IMAD.MOV.U32 R6, RZ, RZ, R22 ;  /* 0x000000ffff067224 */ /* 0x000fc400078e0016 */
        /* <DEDUP_REMOVED lines=12> */
.L_x_1345:
[----:B------:R-:W-:Y:S05]  /*4260*/  BSYNC.RECONVERGENT B2 ;  /* 0x0000000000027941 */ /* 0x000fea0003800200 */
.L_x_1344:
[----:B------:R-:W-:Y:S01]  /*4270*/  FSETP.GEU.AND P0, PT, R19, R16, PT ;  /* 0x000000101300720b */ /* 0x000fe20003f0e000 */
[----:B------:R-:W-:Y:S01]  /*4280*/  VIADD R23, R11, 0x300 ;  /* 0x000003000b177836 */ /* 0x000fe20000000000 */
[-C--:B------:R-:W-:Y:S01]  /*4290*/  IADD3 R8, P1, PT, R21, R2.reuse, RZ ;  /* 0x0000000215087210 */ /* 0x080fe20007f3e0ff */
[----:B------:R-:W-:Y:S01]  /*42a0*/  BSSY.RECONVERGENT B2, `(.L_x_1346) ;  /* 0x0000012000027945 */ /* 0x000fe20003800200 */
[----:B------:R-:W-:Y:S02]  /*42b0*/  IMAD.MOV.U32 R18, RZ, RZ, R19 ;  /* 0x000000ffff127224 */ /* 0x000fe400078e0013 */
[----:B------:R-:W-:Y:S01]  /*42c0*/  IADD3 R25, P2, PT, R23, R2, RZ ;  /* 0x0000000217197210 */ /* 0x000fe20007f5e0ff */
[----:B------:R-:W-:Y:S02]  /*42d0*/  IMAD.X R23, RZ, RZ, R3, P1 ;  /* 0x000000ffff177224 */ /* 0x000fe400008e0603 */
[----:B------:R-:W-:Y:S02]  /*42e0*/  IMAD.MOV.U32 R20, RZ, RZ, R7 ;  /* 0x000000ffff147224 */ /* 0x000fe400078e0007 */
[----:B------:R-:W-:-:S02]  /*42f0*/  IMAD.MOV.U32 R21, RZ, RZ, R6 ;  /* 0x000000ffff157224 */ /* 0x000fc400078e0006 */
[----:B------:R-:W-:Y:S06]  /*4300*/  @!P0 BRA `(.L_x_1347) ;  /* 0x00000000002c8947 */ /* 0x000fec0003800000 */
        /* <DEDUP_REMOVED lines=11> */
.L_x_1347:
[----:B------:R-:W-:Y:S05]  /*43c0*/  BSYNC.RECONVERGENT B2 ;  /* 0x0000000000027941 */ /* 0x000fea0003800200 */
.L_x_1346:
        /* <DEDUP_REMOVED lines=18> */
.L_x_1349:
[----:B------:R-:W-:Y:S05]  /*44f0*/  BSYNC.RECONVERGENT B2 ;  /* 0x0000000000027941 */ /* 0x000fea0003800200 */
.L_x_1348:
[----:B------:R-:W-:Y:S01]  /*4500*/  VIADD R16, R14, 0x200 ;  /* 0x000002000e107836 */ /* 0x000fe20000000000 */
[----:B------:R-:W-:Y:S01]  /*4510*/  IADD3 R17, P2, PT, R4, 0x1000, RZ ;  /* 0x0000100004117810 */ /* 0x000fe20007f5e0ff */
[----:B------:R-:W-:Y:S01]  /*4520*/  VIADD R14, R14, 0x400 ;  /* 0x000004000e0e7836 */ /* 0x000fe20000000000 */
[----:B------:R-:W-:Y:S01]  /*4530*/  IADD3 R10, P1, PT, R10, 0x400, RZ ;  /* 0x000004000a0a7810 */ /* 0x000fe20007f3e0ff */
[----:B------:R-:W-:Y:S01]  /*4540*/  VIADD R11, R11, 0x400 ;  /* 0x000004000b0b7836 */ /* 0x000fe20000000000 */
[----:B------:R-:W-:Y:S01]  /*4550*/  ISETP.GE.AND P0, PT, R16, R9, PT ;  /* 0x000000091000720c */ /* 0x000fe20003f06270 */
[----:B------:R-:W-:Y:S01]  /*4560*/  IMAD.X R16, RZ, RZ, R5, P2 ;  /* 0x000000ffff107224 */ /* 0x000fe200010e0605 */
[----:B------:R-:W-:Y:S01]  /*4570*/  IADD3 R12, P2, PT, R12, 0x1000, RZ ;  /* 0x000010000c0c7810 */ /* 0x000fe20007f5e0ff */
[----:B------:R-:W-:-:S04]  /*4580*/  IMAD.X R13, RZ, RZ, R13, P1 ;  /* 0x000000ffff0d7224 */ /* 0x000fc800008e060d */
[----:B------:R-:W-:-:S06]  /*4590*/  IMAD.X R15, RZ, RZ, R15, P2 ;  /* 0x000000ffff0f7224 */ /* 0x000fcc00010e060f */
[----:B------:R-:W-:Y:S05]  /*45a0*/  @!P0 BRA `(.L_x_1350) ;  /* 0xfffffff800708947 */ /* 0x000fea000383ffff */
.L_x_1336:
[----:B------:R-:W-:Y:S05]  /*45b0*/  BSYNC.RECONVERGENT B1 ;  /* 0x0000000000017941 */ /* 0x000fea0003800200 */
.L_x_1335:
        /* <DEDUP_REMOVED lines=22> */
.L_x_1352:
[----:B------:R-:W-:Y:S05]  /*4720*/  BSYNC.RECONVERGENT B1 ;  /* 0x0000000000017941 */ /* 0x000fea0003800200 */
.L_x_1351:
        /* <DEDUP_REMOVED lines=21> */
.L_x_1354:
[----:B------:R-:W-:Y:S05]  /*4880*/  BSYNC.RECONVERGENT B1 ;  /* 0x0000000000017941 */ /* 0x000fea0003800200 */
.L_x_1353:
        /* <DEDUP_REMOVED lines=21> */
.L_x_1356:
[----:B------:R-:W-:Y:S05]  /*49e0*/  BSYNC.RECONVERGENT B1 ;  /* 0x0000000000017941 */ /* 0x000fea0003800200 */
.L_x_1355:
        /* <DEDUP_REMOVED lines=21> */
.L_x_1358:
[----:B------:R-:W-:Y:S05]  /*4b40*/  BSYNC.RECONVERGENT B1 ;  /* 0x0000000000017941 */ /* 0x000fea0003800200 */
.L_x_1357:
        /* <DEDUP_REMOVED lines=22> */
.L_x_1360:
[----:B------:R-:W-:Y:S05]  /*4cb0*/  BSYNC.RECONVERGENT B1 ;  /* 0x0000000000017941 */ /* 0x000fea0003800200 */
.L_x_1359:
        /* <DEDUP_REMOVED lines=12> */
.L_x_1362:
[----:B------:R-:W-:Y:S05]  /*4d80*/  BSYNC.RECONVERGENT B1 ;  /* 0x0000000000017941 */ /* 0x000fea0003800200 */
.L_x_1361:
        /* <DEDUP_REMOVED lines=31> */
.L_x_1364:
[----:B------:R-:W-:Y:S05]  /*4f80*/  BSYNC.RECONVERGENT B1 ;  /* 0x0000000000017941 */ /* 0x000fea0003800200 */
.L_x_1363:
        /* <DEDUP_REMOVED lines=18> */
.L_x_1366:
[----:B------:R-:W-:Y:S05]  /*50b0*/  BSYNC.RECONVERGENT B1 ;  /* 0x0000000000017941 */ /* 0x000fea0003800200 */
.L_x_1365:
        /* <DEDUP_REMOVED lines=18> */
.L_x_1368:
[----:B------:R-:W-:Y:S05]  /*51e0*/  BSYNC.RECONVERGENT B1 ;  /* 0x0000000000017941 */ /* 0x000fea0003800200 */
.L_x_1367:
        /* <DEDUP_REMOVED lines=18> */
.L_x_1370:
[----:B------:R-:W-:Y:S05]  /*5310*/  BSYNC.RECONVERGENT B1 ;  /* 0x0000000000017941 */ /* 0x000fea0003800200 */
.L_x_1369:
        /* <DEDUP_REMOVED lines=18> */
.L_x_1372:
[----:B------:R-:W-:Y:S05]  /*5440*/  BSYNC.RECONVERGENT B1 ;  /* 0x0000000000017941 */ /* 0x000fea0003800200 */
.L_x_1371:
        /* <DEDUP_REMOVED lines=18> */
.L_x_1374:
[----:B------:R-:W-:Y:S05]  /*5570*/  BSYNC.RECONVERGENT B1 ;  /* 0x0000000000017941 */ /* 0x000fea0003800200 */
.L_x_1373:
        /* <DEDUP_REMOVED lines=17> */
.L_x_1282:
[----:B------:R-:W-:Y:S05]  /*5690*/  BSYNC.RECONVERGENT B0 ;  /* 0x0000000000007941 */ /* 0x000fea0003800200 */
.L_x_1249:
[----:B------:R-:W-:Y:S05]  /*56a0*/  @P1 EXIT ;  /* 0x000000000000194d */ /* 0x000fea0003800000 */
[----:B0-----:R-:W0:Y:S01]  /*56b0*/  LDC.64 R6, c[0x0][0x390] ;  /* 0x0000e400ff067b82 */ /* 0x001e220000000a00 */
[----:B------:R-:W-:Y:S02]  /*56c0*/  IMAD.MOV.U32 R5, RZ, RZ, R4 ;  /* 0x000000ffff057224 */ /* 0x000fe400078e0004 */
[----:B------:R-:W-:-:S05]  /*56d0*/  IMAD.MOV.U32 R4, RZ, RZ, R3 ;  /* 0x000000ffff047224 */ /* 0x000fca00078e0003 */
[----:B0-----:R-:W-:Y:S04]  /*56e0*/  STG.E.64 desc[UR8][R6.64+0x8], R4 ;  /* 0x0000080406007986 */ /* 0x001fe8000c101b08 */
[----:B------:R-:W-:Y:S01]  /*56f0*/  STG.E desc[UR8][R6.64], R2 ;  /* 0x0000000206007986 */ /* 0x000fe2000c101908 */
[----:B------:R-:W-:Y:S05]  /*5700*/  EXIT ;  /* 0x000000000000794d */ /* 0x000fea0003800000 */
.L_x_1375:
        /* <DEDUP_REMOVED lines=15> */
.L_x_1406:


//--------------------- .text._Z19generateIndividualsPA10_fff --------------------------
	.section	.text._Z19generateIndividualsPA10_fff,"ax",@progbits
	.align	128
        .global         _Z19generateIndividualsPA10_fff
        .type           _Z19generateIndividualsPA10_fff,@function
        .size           _Z19generateIndividualsPA10_fff,(.L_x_1407 - _Z19generateIndividualsPA10_fff)
        .other          _Z19generateIndividualsPA10_fff,@"STO_CUDA_ENTRY STV_DEFAULT"
_Z19generateIndividualsPA10_fff:
.text._Z19generateIndividualsPA10_fff:
[----:B------:R-:W0:Y:S01]  /*0000*/  LDC R1, c[0x0][0x37c] ;  /* 0x0000df00ff017b82 */ /* 0x000e220000000800 */
[----:B------:R-:W1:Y:S01]  /*0010*/  S2R R8, SR_CTAID.X ;  /* 0x0000000000087919 */ /* 0x000e620000002500 */
[----:B------:R-:W2:Y:S01]  /*0020*/  LDCU UR5, c[0x0][0x2fc] ;  /* 0x00005f80ff0577ac */ /* 0x000ea20008000800 */
[----:B0-----:R-:W-:Y:S01]  /*0030*/  VIADD R1, R1, 0xfffffff0 ;  /* 0xfffffff001017836 */ /* 0x001fe20000000000 */
[----:B------:R-:W-:Y:S01]  /*0040*/  MOV R0, 0x1b0 ;  /* 0x000001b000007802 */ /* 0x000fe20000000f00 */
[----:B------:R-:W1:Y:S01]  /*0050*/  S2R R9, SR_TID.X ;  /* 0x0000000000097919 */ /* 0x000e620000002100 */
[----:B------:R-:W0:Y:S02]  /*0060*/  LDCU UR6, c[0x0][0x360] ;  /* 0x00006c00ff0677ac */ /* 0x000e240008000800 */
[----:B------:R-:W0:Y:S01]  /*0070*/  LDC R11, c[0x0][0x370] ;  /* 0x0000dc00ff0b7b82 */ /* 0x000e220000000800 */
[----:B------:R-:W3:Y:S07]  /*0080*/  LDCU UR4, c[0x0][0x2f8] ;  /* 0x00005f00ff0477ac */ /* 0x000eee0008000800 */
[----:B------:R4:W5:Y:S01]  /*0090*/  LDC.64 R2, c[0x4][R0] ;  /* 0x0100000000027b82 */ /* 0x0009620000000a00 */
[----:B---3--:R-:W-:Y:S01]  /*00a0*/  IADD3 R6, P0, PT, R1, UR4, RZ ;  /* 0x0000000401067c10 */ /* 0x008fe2000ff1e0ff */
[----:B0-----:R-:W-:-:S03]  /*00b0*/  IMAD R11, R11, UR6, RZ ;  /* 0x000000060b0b7c24 */ /* 0x001fc6000f8e02ff */
[----:B--2---:R-:W-:Y:S01]  /*00c0*/  IADD3.X R7, PT, PT, RZ, UR5, RZ, P0, !PT ;  /* 0x00000005ff077c10 */ /* 0x004fe200087fe4ff */
[----:B-1----:R-:W-:Y:S01]  /*00d0*/  IMAD R10, R8, UR6, R9 ;  /* 0x00000006080a7c24 */ /* 0x002fe2000f8e0209 */
[----:B------:R-:W0:Y:S04]  /*00e0*/  LDCU.64 UR6, c[0x4][0x1a8] ;  /* 0x01003500ff0677ac */ /* 0x000e280008000a00 */
[----:B------:R4:W-:Y:S01]  /*00f0*/  STL.128 [R1], R8 ;  /* 0x0000000801007387 */ /* 0x0009e20000100c00 */
[----:B0-----:R-:W-:Y:S01]  /*0100*/  IMAD.U32 R4, RZ, RZ, UR6 ;  /* 0x00000006ff047e24 */ /* 0x001fe2000f8e00ff */
[----:B-----5:R-:W-:-:S07]  /*0110*/  MOV R5, UR7 ;  /* 0x0000000700057c02 */ /* 0x020fce0008000f00 */
[----:B------:R-:W-:-:S07]  /*0120*/  LEPC R20, `(.L_x_1376) ;  /* 0x000000001014794e */ /* 0x000fce0000000000 */
[----:B----4-:R-:W-:Y:S05]  /*0130*/  CALL.ABS.NOINC R2 ;  /* 0x0000000002007343 */ /* 0x010fea0003c00000 */
.L_x_1376:
[----:B------:R-:W-:Y:S05]  /*0140*/  EXIT ;  /* 0x000000000000794d */ /* 0x000fea0003800000 */
.L_x_1377:
        /* <DEDUP_REMOVED lines=11> */
.L_x_1407:


//--------------------- .nv.global.init           --------------------------
	.section	.nv.global.init,"aw",@progbits
	.align	4
.nv.global.init:
	.type		mrg32k3aM1SubSeq,@object
	.size		mrg32k3aM1SubSeq,(mrg32k3aM2SubSeq - mrg32k3aM1SubSeq)
mrg32k3aM1SubSeq:
        /*0000*/ 	.byte	0x0b, 0xcc, 0xee, 0x04, 0x73, 0x29, 0x8b, 0x6f, 0xf6, 0x53, 0x03, 0xf6, 0x23, 0xf6, 0xea, 0xda
        /* <DEDUP_REMOVED lines=125> */
	.type		mrg32k3aM2SubSeq,@object
	.size		mrg32k3aM2SubSeq,(mrg32k3aM1 - mrg32k3aM2SubSeq)
mrg32k3aM2SubSeq:
        /* <DEDUP_REMOVED lines=126> */
	.type		mrg32k3aM1,@object
	.size		mrg32k3aM1,(mrg32k3aM1Seq - mrg32k3aM1)
mrg32k3aM1:
        /* <DEDUP_REMOVED lines=144> */
	.type		mrg32k3aM1Seq,@object
	.size		mrg32k3aM1Seq,(mrg32k3aM2 - mrg32k3aM1Seq)
mrg32k3aM1Seq:
        /* <DEDUP_REMOVED lines=144> */
	.type		mrg32k3aM2,@object
	.size		mrg32k3aM2,(mrg32k3aM2Seq - mrg32k3aM2)
mrg32k3aM2:
        /* <DEDUP_REMOVED lines=144> */
	.type		mrg32k3aM2Seq,@object
	.size		mrg32k3aM2Seq,(precalc_xorwow_matrix - mrg32k3aM2Seq)
mrg32k3aM2Seq:
        /* <DEDUP_REMOVED lines=144> */
	.type		precalc_xorwow_matrix,@object
	.size		precalc_xorwow_matrix,(precalc_xorwow_offset_matrix - precalc_xorwow_matrix)
precalc_xorwow_matrix:
        /* <DEDUP_REMOVED lines=6400> */
	.type		precalc_xorwow_offset_matrix,@object
	.size		precalc_xorwow_offset_matrix,($str - precalc_xorwow_offset_matrix)
precalc_xorwow_offset_matrix:
        /* <DEDUP_REMOVED lines=6400> */
	.type		$str,@object
	.size		$str,(.L_54 - $str)
$str:
        /*353c0*/ 	.byte	0x48, 0x65, 0x6c, 0x6c, 0x6f, 0x20, 0x66, 0x72, 0x6f, 0x6d, 0x20, 0x62, 0x6c, 0x6f, 0x63, 0x6b
        /*353d0*/ 	.byte	0x20, 0x25, 0x64, 0x2c, 0x20, 0x74, 0x68, 0x72, 0x65, 0x61, 0x64, 0x20, 0x25, 0x64, 0x2e, 0x20
        /*353e0*/ 	.byte	0x43, 0x75, 0x72, 0x72, 0x65, 0x6e, 0x74, 0x20, 0x74, 0x6f, 0x74, 0x61, 0x6c, 0x20, 0x69, 0x6e
        /*353f0*/ 	.byte	0x64, 0x65, 0x78, 0x20, 0x25, 0x64, 0x2c, 0x20, 0x75, 0x73, 0x69, 0x6e, 0x67, 0x20, 0x73, 0x74
        /*35400*/ 	.byte	0x72, 0x69, 0x64, 0x65, 0x20, 0x73, 0x69, 0x7a, 0x65, 0x20, 0x25, 0x64, 0x0a, 0x00
.L_54:


//--------------------- .nv.shared._ZN3cub18CUB_300001_SM_10006detail6reduce28DeviceReduceSingleTileKernelINS2_10policy_hubIN4cuda3std3__45tupleIJfiEEEy13smaller_tupleIfEE10Policy1000EPS9_SE_iSB_S9_S9_NS7_10__identityEEEvT0_T1_T2_T3_T4_T6_ --------------------------
	.section	.nv.shared._ZN3cub18CUB_300001_SM_10006detail6reduce28DeviceReduceSingleTileKernelINS2_10policy_hubIN4cuda3std3__45tupleIJfiEEEy13smaller_tupleIfEE10Policy1000EPS9_SE_iSB_S9_S9_NS7_10__identityEEEvT0_T1_T2_T3_T4_T6_,"aw",@nobits
	.sectionflags	@""
	.align	16
.nv.shared._ZN3cub18CUB_300001_SM_10006detail6reduce28DeviceReduceSingleTileKernelINS2_10policy_hubIN4cuda3std3__45tupleIJfiEEEy13smaller_tupleIfEE10Policy1000EPS9_SE_iSB_S9_S9_NS7_10__identityEEEvT0_T1_T2_T3_T4_T6_:
	.zero		1104


//--------------------- .nv.shared.reserved.0     --------------------------
	.section	.nv.shared.reserved.0,"aw",@nobits
	.weak		__nv_reservedSMEM_offset_0_alias
	.size		__nv_reservedSMEM_offset_0_alias, 0, 64
	.other		__nv_reservedSMEM_offset_0_alias,@"STO_CUDA_RESERVED_SHARED STV_DEFAULT"
__nv_reservedSMEM_offset_0_alias:
	.zero		0
	.zero		64


//--------------------- .nv.global                --------------------------
	.section	.nv.global,"aw",@nobits
.nv.global:
	.type		_ZN34_INTERNAL_fb16b512_4_k_cu_a487c9aa6thrust24THRUST_300001_SM_1000_NS12placeholders2_8E,@object
	.size		_ZN34_INTERNAL_fb16b512_4_k_cu_a487c9aa6thrust24THRUST_300001_SM_1000_NS12placeholders2_8E,(_ZN34_INTERNAL_fb16b512_4_k_cu_a487c9aa4cuda3std3__436_GLOBAL__N__fb16b512_4_k_cu_a487c9aa6ignoreE - _ZN34_INTERNAL_fb16b512_4_k_cu_a487c9aa6thrust24THRUST_300001_SM_1000_NS12placeholders2_8E)
_ZN34_INTERNAL_fb16b512_4_k_cu_a487c9aa6thrust24THRUST_300001_SM_1000_NS12placeholders2_8E:
	.zero		1
	.type		_ZN34_INTERNAL_fb16b512_4_k_cu_a487c9aa4cuda3std3__436_GLOBAL__N__fb16b512_4_k_cu_a487c9aa6ignoreE,@object
	.size		_ZN34_INTERNAL_fb16b512_4_k_cu_a487c9aa4cuda3std3__436_GLOBAL__N__fb16b512_4_k_cu_a487c9aa6ignoreE,(_ZN34_INTERNAL_fb16b512_4_k_cu_a487c9aa4cuda3std6ranges3__45__cpo4dataE - _ZN34_INTERNAL_fb16b512_4_k_cu_a487c9aa4cuda3std3__436_GLOBAL__N__fb16b512_4_k_cu_a487c9aa6ignoreE)
_ZN34_INTERNAL_fb16b512_4_k_cu_a487c9aa4cuda3std3__436_GLOBAL__N__fb16b512_4_k_cu_a487c9aa6ignoreE:
	.zero		1
	.type		_ZN34_INTERNAL_fb16b512_4_k_cu_a487c9aa4cuda3std6ranges3__45__cpo4dataE,@object
	.size		_ZN34_INTERNAL_fb16b512_4_k_cu_a487c9aa4cuda3std6ranges3__45__cpo4dataE,(_ZN34_INTERNAL_fb16b512_4_k_cu_a487c9aa6thrust24THRUST_300001_SM_1000_NS6system3cpp3parE - _ZN34_INTERNAL_fb16b512_4_k_cu_a487c9aa4cuda3std6ranges3__45__cpo4dataE)
_ZN34_INTERNAL_fb16b512_4_k_cu_a487c9aa4cuda3std6ranges3__45__cpo4dataE:
	.zero		1
	.type		_ZN34_INTERNAL_fb16b512_4_k_cu_a487c9aa6thrust24THRUST_300001_SM_1000_NS6system3cpp3parE,@object
	.size		_ZN34_INTERNAL_fb16b512_4_k_cu_a487c9aa6thrust24THRUST_300001_SM_1000_NS6system3cpp3parE,(_ZN34_INTERNAL_fb16b512_4_k_cu_a487c9aa4cuda3std3__45__cpo5beginE - _ZN34_INTERNAL_fb16b512_4_k_cu_a487c9aa6thrust24THRUST_300001_SM_1000_NS6system3cpp3parE)
_ZN34_INTERNAL_fb16b512_4_k_cu_a487c9aa6thrust24THRUST_300001_SM_1000_NS6system3cpp3parE:
	.zero		1
	.type		_ZN34_INTERNAL_fb16b512_4_k_cu_a487c9aa4cuda3std3__45__cpo5beginE,@object
	.size		_ZN34_INTERNAL_fb16b512_4_k_cu_a487c9aa4cuda3std3__45__cpo5beginE,(_ZN34_INTERNAL_fb16b512_4_k_cu_a487c9aa4cuda3std6ranges3__45__cpo5beginE - _ZN34_INTERNAL_fb16b512_4_k_cu_a487c9aa4cuda3std3__45__cpo5beginE)
_ZN34_INTERNAL_fb16b512_4_k_cu_a487c9aa4cuda3std3__45__cpo5beginE:
	.zero		1
	.type		_ZN34_INTERNAL_fb16b512_4_k_cu_a487c9aa4cuda3std6ranges3__45__cpo5beginE,@object
	.size		_ZN34_INTERNAL_fb16b512_4_k_cu_a487c9aa4cuda3std6ranges3__45__cpo5beginE,(_ZN34_INTERNAL_fb16b512_4_k_cu_a487c9aa6thrust24THRUST_300001_SM_1000_NS6deviceE - _ZN34_INTERNAL_fb16b512_4_k_cu_a487c9aa4cuda3std6ranges3__45__cpo5beginE)
_ZN34_INTERNAL_fb16b512_4_k_cu_a487c9aa4cuda3std6ranges3__45__cpo5beginE:
	.zero		1
	.type		_ZN34_INTERNAL_fb16b512_4_k_cu_a487c9aa6thrust24THRUST_300001_SM_1000_NS6deviceE,@object
	.size		_ZN34_INTERNAL_fb16b512_4_k_cu_a487c9aa6thrust24THRUST_300001_SM_1000_NS6deviceE,(_ZN34_INTERNAL_fb16b512_4_k_cu_a487c9aa4cuda3std3__47nulloptE - _ZN34_INTERNAL_fb16b512_4_k_cu_a487c9aa6thrust24THRUST_300001_SM_1000_NS6deviceE)
_ZN34_INTERNAL_fb16b512_4_k_cu_a487c9aa6thrust24THRUST_300001_SM_1000_NS6deviceE:
	.zero		1
	.type		_ZN34_INTERNAL_fb16b512_4_k_cu_a487c9aa4cuda3std3__47nulloptE,@object
	.size		_ZN34_INTERNAL_fb16b512_4_k_cu_a487c9aa4cuda3std3__47nulloptE,(_ZN34_INTERNAL_fb16b512_4_k_cu_a487c9aa4cuda3std6ranges3__45__cpo8distanceE - _ZN34_INTERNAL_fb16b512_4_k_cu_a487c9aa4cuda3std3__47nulloptE)
_ZN34_INTERNAL_fb16b512_4_k_cu_a487c9aa4cuda3std3__47nulloptE:
	.zero		1
	.type		_ZN34_INTERNAL_fb16b512_4_k_cu_a487c9aa4cuda3std6ranges3__45__cpo8distanceE,@object
	.size		_ZN34_INTERNAL_fb16b512_4_k_cu_a487c9aa4cuda3std6ranges3__45__cpo8distanceE,(_ZN34_INTERNAL_fb16b512_4_k_cu_a487c9aa6thrust24THRUST_300001_SM_1000_NS12placeholders2_4E - _ZN34_INTERNAL_fb16b512_4_k_cu_a487c9aa4cuda3std6ranges3__45__cpo8distanceE)
_ZN34_INTERNAL_fb16b512_4_k_cu_a487c9aa4cuda3std6ranges3__45__cpo8distanceE:
	.zero		1
	.type		_ZN34_INTERNAL_fb16b512_4_k_cu_a487c9aa6thrust24THRUST_300001_SM_1000_NS12placeholders2_4E,@object
	.size		_ZN34_INTERNAL_fb16b512_4_k_cu_a487c9aa6thrust24THRUST_300001_SM_1000_NS12placeholders2_4E,(_ZN34_INTERNAL_fb16b512_4_k_cu_a487c9aa4cuda3std3__45__cpo6rbeginE - _ZN34_INTERNAL_fb16b512_4_k_cu_a487c9aa6thrust24THRUST_300001_SM_1000_NS12placeholders2_4E)
_ZN34_INTERNAL_fb16b512_4_k_cu_a487c9aa6thrust24THRUST_300001_SM_1000_NS12placeholders2_4E:
	.zero		1
	.type		_ZN34_INTERNAL_fb16b512_4_k_cu_a487c9aa4cuda3std3__45__cpo6rbeginE,@object
	.size		_ZN34_INTERNAL_fb16b512_4_k_cu_a487c9aa4cuda3std3__45__cpo6rbeginE,(_ZN34_INTERNAL_fb16b512_4_k_cu_a487c9aa4cuda3std6ranges3__45__cpo7advanceE - _ZN34_INTERNAL_fb16b512_4_k_cu_a487c9aa4cuda3std3__45__cpo6rbeginE)
_ZN34_INTERNAL_fb16b512_4_k_cu_a487c9aa4cuda3std3__45__cpo6rbeginE:
	.zero		1
	.type		_ZN34_INTERNAL_fb16b512_4_k_cu_a487c9aa4cuda3std6ranges3__45__cpo7advanceE,@object
	.size		_ZN34_INTERNAL_fb16b512_4_k_cu_a487c9aa4cuda3std6ranges3__45__cpo7advanceE,(_ZN34_INTERNAL_fb16b512_4_k_cu_a487c9aa6thrust24THRUST_300001_SM_1000_NS12placeholders3_10E - _ZN34_INTERNAL_fb16b512_4_k_cu_a487c9aa4cuda3std6ranges3__45__cpo7advanceE)
_ZN34_INTERNAL_fb16b512_4_k_cu_a487c9aa4cuda3std6ranges3__45__cpo7advanceE:
	.zero		1
	.type		_ZN34_INTERNAL_fb16b512_4_k_cu_a487c9aa6thrust24THRUST_300001_SM_1000_NS12placeholders3_10E,@object
	.size		_ZN34_INTERNAL_fb16b512_4_k_cu_a487c9aa6thrust24THRUST_300001_SM_1000_NS12placeholders3_10E,(_ZN34_INTERNAL_fb16b512_4_k_cu_a487c9aa4cuda3std3__48in_placeE - _ZN34_INTERNAL_fb16b512_4_k_cu_a487c9aa6thrust24THRUST_300001_SM_1000_NS12placeholders3_10E)
_ZN34_INTERNAL_fb16b512_4_k_cu_a487c9aa6thrust24THRUST_300001_SM_1000_NS12placeholders3_10E:
	.zero		1
	.type		_ZN34_INTERNAL_fb16b512_4_k_cu_a487c9aa4cuda3std3__48in_placeE,@object
	.size		_ZN34_INTERNAL_fb16b512_4_k_cu_a487c9aa4cuda3std3__48in_placeE,(_ZN34_INTERNAL_fb16b512_4_k_cu_a487c9aa4cuda3std6ranges3__45__cpo4sizeE - _ZN34_INTERNAL_fb16b512_4_k_cu_a487c9aa4cuda3std3__48in_placeE)
_ZN34_INTERNAL_fb16b512_4_k_cu_a487c9aa4cuda3std3__48in_placeE:
	.zero		1
	.type		_ZN34_INTERNAL_fb16b512_4_k_cu_a487c9aa4cuda3std6ranges3__45__cpo4sizeE,@object
	.size		_ZN34_INTERNAL_fb16b512_4_k_cu_a487c9aa4cuda3std6ranges3__45__cpo4sizeE,(_ZN34_INTERNAL_fb16b512_4_k_cu_a487c9aa6thrust24THRUST_300001_SM_1000_NS12placeholders2_2E - _ZN34_INTERNAL_fb16b512_4_k_cu_a487c9aa4cuda3std6ranges3__45__cpo4sizeE)
_ZN34_INTERNAL_fb16b512_4_k_cu_a487c9aa4cuda3std6ranges3__45__cpo4sizeE:
	.zero		1
	.type		_ZN34_INTERNAL_fb16b512_4_k_cu_a487c9aa6thrust24THRUST_300001_SM_1000_NS12placeholders2_2E,@object
	.size		_ZN34_INTERNAL_fb16b512_4_k_cu_a487c9aa6thrust24THRUST_300001_SM_1000_NS12placeholders2_2E,(_ZN34_INTERNAL_fb16b512_4_k_cu_a487c9aa4cuda3std3__45__cpo6cbeginE - _ZN34_INTERNAL_fb16b512_4_k_cu_a487c9aa6thrust24THRUST_300001_SM_1000_NS12placeholders2_2E)
_ZN34_INTERNAL_fb16b512_4_k_cu_a487c9aa6thrust24THRUST_300001_SM_1000_NS12placeholders2_2E:
	.zero		1
	.type		_ZN34_INTERNAL_fb16b512_4_k_cu_a487c9aa4cuda3std3__45__cpo6cbeginE,@object
	.size		_ZN34_INTERNAL_fb16b512_4_k_cu_a487c9aa4cuda3std3__45__cpo6cbeginE,(_ZN34_INTERNAL_fb16b512_4_k_cu_a487c9aa4cuda3std6ranges3__45__cpo6cbeginE - _ZN34_INTERNAL_fb16b512_4_k_cu_a487c9aa4cuda3std3__45__cpo6cbeginE)
_ZN34_INTERNAL_fb16b512_4_k_cu_a487c9aa4cuda3std3__45__cpo6cbeginE:
	.zero		1
	.type		_ZN34_INTERNAL_fb16b512_4_k_cu_a487c9aa4cuda3std6ranges3__45__cpo6cbeginE,@object
	.size		_ZN34_INTERNAL_fb16b512_4_k_cu_a487c9aa4cuda3std6ranges3__45__cpo6cbeginE,(_ZN34_INTERNAL_fb16b512_4_k_cu_a487c9aa6thrust24THRUST_300001_SM_1000_NS12placeholders2_6E - _ZN34_INTERNAL_fb16b512_4_k_cu_a487c9aa4cuda3std6ranges3__45__cpo6cbeginE)
_ZN34_INTERNAL_fb16b512_4_k_cu_a487c9aa4cuda3std6ranges3__45__cpo6cbeginE:
	.zero		1
	.type		_ZN34_INTERNAL_fb16b512_4_k_cu_a487c9aa6thrust24THRUST_300001_SM_1000_NS12placeholders2_6E,@object
	.size		_ZN34_INTERNAL_fb16b512_4_k_cu_a487c9aa6thrust24THRUST_300001_SM_1000_NS12placeholders2_6E,(_ZN34_INTERNAL_fb16b512_4_k_cu_a487c9aa4cuda3std3__45__cpo7crbeginE - _ZN34_INTERNAL_fb16b512_4_k_cu_a487c9aa6thrust24THRUST_300001_SM_1000_NS12placeholders2_6E)
_ZN34_INTERNAL_fb16b512_4_k_cu_a487c9aa6thrust24THRUST_300001_SM_1000_NS12placeholders2_6E:
	.zero		1
	.type		_ZN34_INTERNAL_fb16b512_4_k_cu_a487c9aa4cuda3std3__45__cpo7crbeginE,@object
	.size		_ZN34_INTERNAL_fb16b512_4_k_cu_a487c9aa4cuda3std3__45__cpo7crbeginE,(_ZN34_INTERNAL_fb16b512_4_k_cu_a487c9aa4cuda3std6ranges3__45__cpo4nextE - _ZN34_INTERNAL_fb16b512_4_k_cu_a487c9aa4cuda3std3__45__cpo7crbeginE)
_ZN34_INTERNAL_fb16b512_4_k_cu_a487c9aa4cuda3std3__45__cpo7crbeginE:
	.zero		1
	.type		_ZN34_INTERNAL_fb16b512_4_k_cu_a487c9aa4cuda3std6ranges3__45__cpo4nextE,@object
	.size		_ZN34_INTERNAL_fb16b512_4_k_cu_a487c9aa4cuda3std6ranges3__45__cpo4nextE,(_ZN34_INTERNAL_fb16b512_4_k_cu_a487c9aa4cuda3std6ranges3__45__cpo4swapE - _ZN34_INTERNAL_fb16b512_4_k_cu_a487c9aa4cuda3std6ranges3__45__cpo4nextE)
_ZN34_INTERNAL_fb16b512_4_k_cu_a487c9aa4cuda3std6ranges3__45__cpo4nextE:
	.zero		1
	.type		_ZN34_INTERNAL_fb16b512_4_k_cu_a487c9aa4cuda3std6ranges3__45__cpo4swapE,@object
	.size		_ZN34_INTERNAL_fb16b512_4_k_cu_a487c9aa4cuda3std6ranges3__45__cpo4swapE,(_ZN34_INTERNAL_fb16b512_4_k_cu_a487c9aa6thrust24THRUST_300001_SM_1000_NS8cuda_cub10par_nosyncE - _ZN34_INTERNAL_fb16b512_4_k_cu_a487c9aa4cuda3std6ranges3__45__cpo4swapE)
_ZN34_INTERNAL_fb16b512_4_k_cu_a487c9aa4cuda3std6ranges3__45__cpo4swapE:
	.zero		1
	.type		_ZN34_INTERNAL_fb16b512_4_k_cu_a487c9aa6thrust24THRUST_300001_SM_1000_NS8cuda_cub10par_nosyncE,@object
	.size		_ZN34_INTERNAL_fb16b512_4_k_cu_a487c9aa6thrust24THRUST_300001_SM_1000_NS8cuda_cub10par_nosyncE,(_ZN34_INTERNAL_fb16b512_4_k_cu_a487c9aa6thrust24THRUST_300001_SM_1000_NS3seqE - _ZN34_INTERNAL_fb16b512_4_k_cu_a487c9aa6thrust24THRUST_300001_SM_1000_NS8cuda_cub10par_nosyncE)
_ZN34_INTERNAL_fb16b512_4_k_cu_a487c9aa6thrust24THRUST_300001_SM_1000_NS8cuda_cub10par_nosyncE:
	.zero		1
	.type		_ZN34_INTERNAL_fb16b512_4_k_cu_a487c9aa6thrust24THRUST_300001_SM_1000_NS3seqE,@object
	.size		_ZN34_INTERNAL_fb16b512_4_k_cu_a487c9aa6thrust24THRUST_300001_SM_1000_NS3seqE,(_ZN34_INTERNAL_fb16b512_4_k_cu_a487c9aa4cuda3std3__420unreachable_sentinelE - _ZN34_INTERNAL_fb16b512_4_k_cu_a487c9aa6thrust24THRUST_300001_SM_1000_NS3seqE)
_ZN34_INTERNAL_fb16b512_4_k_cu_a487c9aa6thrust24THRUST_300001_SM_1000_NS3seqE:
	.zero		1
	.type		_ZN34_INTERNAL_fb16b512_4_k_cu_a487c9aa4cuda3std3__420unreachable_sentinelE,@object
	.size		_ZN34_INTERNAL_fb16b512_4_k_cu_a487c9aa4cuda3std3__420unreachable_sentinelE,(_ZN34_INTERNAL_fb16b512_4_k_cu_a487c9aa4cuda3std6ranges3__45__cpo5ssizeE - _ZN34_INTERNAL_fb16b512_4_k_cu_a487c9aa4cuda3std3__420unreachable_sentinelE)
_ZN34_INTERNAL_fb16b512_4_k_cu_a487c9aa4cuda3std3__420unreachable_sentinelE:
	.zero		1
	.type		_ZN34_INTERNAL_fb16b512_4_k_cu_a487c9aa4cuda3std6ranges3__45__cpo5ssizeE,@object
	.size		_ZN34_INTERNAL_fb16b512_4_k_cu_a487c9aa4cuda3std6ranges3__45__cpo5ssizeE,(_ZN34_INTERNAL_fb16b512_4_k_cu_a487c9aa6thrust24THRUST_300001_SM_1000_NS12placeholders2_3E - _ZN34_INTERNAL_fb16b512_4_k_cu_a487c9aa4cuda3std6ranges3__45__cpo5ssizeE)
_ZN34_INTERNAL_fb16b512_4_k_cu_a487c9aa4cuda3std6ranges3__45__cpo5ssizeE:
	.zero		1
	.type		_ZN34_INTERNAL_fb16b512_4_k_cu_a487c9aa6thrust24THRUST_300001_SM_1000_NS12placeholders2_3E,@object
	.size		_ZN34_INTERNAL_fb16b512_4_k_cu_a487c9aa6thrust24THRUST_300001_SM_1000_NS12placeholders2_3E,(_ZN34_INTERNAL_fb16b512_4_k_cu_a487c9aa4cuda3std3__45__cpo4cendE - _ZN34_INTERNAL_fb16b512_4_k_cu_a487c9aa6thrust24THRUST_300001_SM_1000_NS12placeholders2_3E)
_ZN34_INTERNAL_fb16b512_4_k_cu_a487c9aa6thrust24THRUST_300001_SM_1000_NS12placeholders2_3E:
	.zero		1
	.type		_ZN34_INTERNAL_fb16b512_4_k_cu_a487c9aa4cuda3std3__45__cpo4cendE,@object
	.size		_ZN34_INTERNAL_fb16b512_4_k_cu_a487c9aa4cuda3std3__45__cpo4cendE,(_ZN34_INTERNAL_fb16b512_4_k_cu_a487c9aa4cuda3std6ranges3__45__cpo4cendE - _ZN34_INTERNAL_fb16b512_4_k_cu_a487c9aa4cuda3std3__45__cpo4cendE)
_ZN34_INTERNAL_fb16b512_4_k_cu_a487c9aa4cuda3std3__45__cpo4cendE:
	.zero		1
	.type		_ZN34_INTERNAL_fb16b512_4_k_cu_a487c9aa4cuda3std6ranges3__45__cpo4cendE,@object
	.size		_ZN34_INTERNAL_fb16b512_4_k_cu_a487c9aa4cuda3std6ranges3__45__cpo4cendE,(_ZN34_INTERNAL_fb16b512_4_k_cu_a487c9aa6thrust24THRUST_300001_SM_1000_NS12placeholders2_7E - _ZN34_INTERNAL_fb16b512_4_k_cu_a487c9aa4cuda3std6ranges3__45__cpo4cendE)
_ZN34_INTERNAL_fb16b512_4_k_cu_a487c9aa4cuda3std6ranges3__45__cpo4cendE:
	.zero		1
	.type		_ZN34_INTERNAL_fb16b512_4_k_cu_a487c9aa6thrust24THRUST_300001_SM_1000_NS12placeholders2_7E,@object
	.size		_ZN34_INTERNAL_fb16b512_4_k_cu_a487c9aa6thrust24THRUST_300001_SM_1000_NS12placeholders2_7E,(_ZN34_INTERNAL_fb16b512_4_k_cu_a487c9aa4cuda3std3__45__cpo5crendE - _ZN34_INTERNAL_fb16b512_4_k_cu_a487c9aa6thrust24THRUST_300001_SM_1000_NS12placeholders2_7E)
_ZN34_INTERNAL_fb16b512_4_k_cu_a487c9aa6thrust24THRUST_300001_SM_1000_NS12placeholders2_7E:
	.zero		1
	.type		_ZN34_INTERNAL_fb16b512_4_k_cu_a487c9aa4cuda3std3__45__cpo5crendE,@object
	.size		_ZN34_INTERNAL_fb16b512_4_k_cu_a487c9aa4cuda3std3__45__cpo5crendE,(_ZN34_INTERNAL_fb16b512_4_k_cu_a487c9aa4cuda3std6ranges3__45__cpo4prevE - _ZN34_INTERNAL_fb16b512_4_k_cu_a487c9aa4cuda3std3__45__cpo5crendE)
_ZN34_INTERNAL_fb16b512_4_k_cu_a487c9aa4cuda3std3__45__cpo5crendE:
	.zero		1
	.type		_ZN34_INTERNAL_fb16b512_4_k_cu_a487c9aa4cuda3std6ranges3__45__cpo4prevE,@object
	.size		_ZN34_INTERNAL_fb16b512_4_k_cu_a487c9aa4cuda3std6ranges3__45__cpo4prevE,(_ZN34_INTERNAL_fb16b512_4_k_cu_a487c9aa4cuda3std6ranges3__45__cpo9iter_moveE - _ZN34_INTERNAL_fb16b512_4_k_cu_a487c9aa4cuda3std6ranges3__45__cpo4prevE)
_ZN34_INTERNAL_fb16b512_4_k_cu_a487c9aa4cuda3std6ranges3__45__cpo4prevE:
	.zero		1
	.type		_ZN34_INTERNAL_fb16b512_4_k_cu_a487c9aa4cuda3std6ranges3__45__cpo9iter_moveE,@object
	.size		_ZN34_INTERNAL_fb16b512_4_k_cu_a487c9aa4cuda3std6ranges3__45__cpo9iter_moveE,(_ZN34_INTERNAL_fb16b512_4_k_cu_a487c9aa6thrust24THRUST_300001_SM_1000_NS6system6detail10sequential3seqE - _ZN34_INTERNAL_fb16b512_4_k_cu_a487c9aa4cuda3std6ranges3__45__cpo9iter_moveE)
_ZN34_INTERNAL_fb16b512_4_k_cu_a487c9aa4cuda3std6ranges3__45__cpo9iter_moveE:
	.zero		1
	.type		_ZN34_INTERNAL_fb16b512_4_k_cu_a487c9aa6thrust24THRUST_300001_SM_1000_NS6system6detail10sequential3seqE,@object
	.size		_ZN34_INTERNAL_fb16b512_4_k_cu_a487c9aa6thrust24THRUST_300001_SM_1000_NS6system6detail10sequential3seqE,(_ZN34_INTERNAL_fb16b512_4_k_cu_a487c9aa6thrust24THRUST_300001_SM_1000_NS12placeholders2_9E - _ZN34_INTERNAL_fb16b512_4_k_cu_a487c9aa6thrust24THRUST_300001_SM_1000_NS6system6detail10sequential3seqE)
_ZN34_INTERNAL_fb16b512_4_k_cu_a487c9aa6thrust24THRUST_300001_SM_1000_NS6system6detail10sequential3seqE:
	.zero		1
	.type		_ZN34_INTERNAL_fb16b512_4_k_cu_a487c9aa6thrust24THRUST_300001_SM_1000_NS12placeholders2_9E,@object
	.size		_ZN34_INTERNAL_fb16b512_4_k_cu_a487c9aa6thrust24THRUST_300001_SM_1000_NS12placeholders2_9E,(_ZN34_INTERNAL_fb16b512_4_k_cu_a487c9aa4cuda3std3__419piecewise_constructE - _ZN34_INTERNAL_fb16b512_4_k_cu_a487c9aa6thrust24THRUST_300001_SM_1000_NS12placeholders2_9E)
_ZN34_INTERNAL_fb16b512_4_k_cu_a487c9aa6thrust24THRUST_300001_SM_1000_NS12placeholders2_9E:
	.zero		1
	.type		_ZN34_INTERNAL_fb16b512_4_k_cu_a487c9aa4cuda3std3__419piecewise_constructE,@object
	.size		_ZN34_INTERNAL_fb16b512_4_k_cu_a487c9aa4cuda3std3__419piecewise_constructE,(_ZN34_INTERNAL_fb16b512_4_k_cu_a487c9aa4cuda3std6ranges3__45__cpo5cdataE - _ZN34_INTERNAL_fb16b512_4_k_cu_a487c9aa4cuda3std3__419piecewise_constructE)
_ZN34_INTERNAL_fb16b512_4_k_cu_a487c9aa4cuda3std3__419piecewise_constructE:
	.zero		1
	.type		_ZN34_INTERNAL_fb16b512_4_k_cu_a487c9aa4cuda3std6ranges3__45__cpo5cdataE,@object
	.size		_ZN34_INTERNAL_fb16b512_4_k_cu_a487c9aa4cuda3std6ranges3__45__cpo5cdataE,(_ZN34_INTERNAL_fb16b512_4_k_cu_a487c9aa6thrust24THRUST_300001_SM_1000_NS12placeholders2_1E - _ZN34_INTERNAL_fb16b512_4_k_cu_a487c9aa4cuda3std6ranges3__45__cpo5cdataE)
_ZN34_INTERNAL_fb16b512_4_k_cu_a487c9aa4cuda3std6ranges3__45__cpo5cdataE:
	.zero		1
	.type		_ZN34_INTERNAL_fb16b512_4_k_cu_a487c9aa6thrust24THRUST_300001_SM_1000_NS12placeholders2_1E,@object
	.size		_ZN34_INTERNAL_fb16b512_4_k_cu_a487c9aa6thrust24THRUST_300001_SM_1000_NS12placeholders2_1E,(_ZN34_INTERNAL_fb16b512_4_k_cu_a487c9aa4cuda3std3__45__cpo3endE - _ZN34_INTERNAL_fb16b512_4_k_cu_a487c9aa6thrust24THRUST_300001_SM_1000_NS12placeholders2_1E)
_ZN34_INTERNAL_fb16b512_4_k_cu_a487c9aa6thrust24THRUST_300001_SM_1000_NS12placeholders2_1E:
	.zero		1
	.type		_ZN34_INTERNAL_fb16b512_4_k_cu_a487c9aa4cuda3std3__45__cpo3endE,@object
	.size		_ZN34_INTERNAL_fb16b512_4_k_cu_a487c9aa4cuda3std3__45__cpo3endE,(_ZN34_INTERNAL_fb16b512_4_k_cu_a487c9aa4cuda3std6ranges3__45__cpo3endE - _ZN34_INTERNAL_fb16b512_4_k_cu_a487c9aa4cuda3std3__45__cpo3endE)
_ZN34_INTERNAL_fb16b512_4_k_cu_a487c9aa4cuda3std3__45__cpo3endE:
	.zero		1
	.type		_ZN34_INTERNAL_fb16b512_4_k_cu_a487c9aa4cuda3std6ranges3__45__cpo3endE,@object
	.size		_ZN34_INTERNAL_fb16b512_4_k_cu_a487c9aa4cuda3std6ranges3__45__cpo3endE,(_ZN34_INTERNAL_fb16b512_4_k_cu_a487c9aa6thrust24THRUST_300001_SM_1000_NS12placeholders2_5E - _ZN34_INTERNAL_fb16b512_4_k_cu_a487c9aa4cuda3std6ranges3__45__cpo3endE)
_ZN34_INTERNAL_fb16b512_4_k_cu_a487c9aa4cuda3std6ranges3__45__cpo3endE:
	.zero		1
	.type		_ZN34_INTERNAL_fb16b512_4_k_cu_a487c9aa6thrust24THRUST_300001_SM_1000_NS12placeholders2_5E,@object
	.size		_ZN34_INTERNAL_fb16b512_4_k_cu_a487c9aa6thrust24THRUST_300001_SM_1000_NS12placeholders2_5E,(_ZN34_INTERNAL_fb16b512_4_k_cu_a487c9aa4cuda3std3__45__cpo4rendE - _ZN34_INTERNAL_fb16b512_4_k_cu_a487c9aa6thrust24THRUST_300001_SM_1000_NS12placeholders2_5E)
_ZN34_INTERNAL_fb16b512_4_k_cu_a487c9aa6thrust24THRUST_300001_SM_1000_NS12placeholders2_5E:
	.zero		1
	.type		_ZN34_INTERNAL_fb16b512_4_k_cu_a487c9aa4cuda3std3__45__cpo4rendE,@object
	.size		_ZN34_INTERNAL_fb16b512_4_k_cu_a487c9aa4cuda3std3__45__cpo4rendE,(_ZN34_INTERNAL_fb16b512_4_k_cu_a487c9aa4cuda3std6ranges3__45__cpo9iter_swapE - _ZN34_INTERNAL_fb16b512_4_k_cu_a487c9aa4cuda3std3__45__cpo4rendE)
_ZN34_INTERNAL_fb16b512_4_k_cu_a487c9aa4cuda3std3__45__cpo4rendE:
	.zero		1
	.type		_ZN34_INTERNAL_fb16b512_4_k_cu_a487c9aa4cuda3std6ranges3__45__cpo9iter_swapE,@object
	.size		_ZN34_INTERNAL_fb16b512_4_k_cu_a487c9aa4cuda3std6ranges3__45__cpo9iter_swapE,(_ZN34_INTERNAL_fb16b512_4_k_cu_a487c9aa4cuda3std3__48unexpectE - _ZN34_INTERNAL_fb16b512_4_k_cu_a487c9aa4cuda3std6ranges3__45__cpo9iter_swapE)
_ZN34_INTERNAL_fb16b512_4_k_cu_a487c9aa4cuda3std6ranges3__45__cpo9iter_swapE:
	.zero		1
	.type		_ZN34_INTERNAL_fb16b512_4_k_cu_a487c9aa4cuda3std3__48unexpectE,@object
	.size		_ZN34_INTERNAL_fb16b512_4_k_cu_a487c9aa4cuda3std3__48unexpectE,(_ZN34_INTERNAL_fb16b512_4_k_cu_a487c9aa6thrust24THRUST_300001_SM_1000_NS8cuda_cub3parE - _ZN34_INTERNAL_fb16b512_4_k_cu_a487c9aa4cuda3std3__48unexpectE)
_ZN34_INTERNAL_fb16b512_4_k_cu_a487c9aa4cuda3std3__48unexpectE:
	.zero		1
	.type		_ZN34_INTERNAL_fb16b512_4_k_cu_a487c9aa6thrust24THRUST_300001_SM_1000_NS8cuda_cub3parE,@object
	.size		_ZN34_INTERNAL_fb16b512_4_k_cu_a487c9aa6thrust24THRUST_300001_SM_1000_NS8cuda_cub3parE,(.L_38 - _ZN34_INTERNAL_fb16b512_4_k_cu_a487c9aa6thrust24THRUST_300001_SM_1000_NS8cuda_cub3parE)
_ZN34_INTERNAL_fb16b512_4_k_cu_a487c9aa6thrust24THRUST_300001_SM_1000_NS8cuda_cub3parE:
	.zero		1
.L_38:


//--------------------- .nv.shared._ZN3cub18CUB_300001_SM_10006detail6reduce18DeviceReduceKernelINS2_10policy_hubIN4cuda3std3__45tupleIJfiEEEy13smaller_tupleIfEE10Policy1000EN6thrust24THRUST_300001_SM_1000_NS12zip_iteratorINS8_IJNSF_6detail15normal_iteratorINSF_10device_ptrIfEEEENSF_17counting_iteratorIiNSF_11use_defaultESN_SN_EEEEEEEySB_S9_NS7_10__identityEEEvT0_PT3_T1_NS0_13GridEvenShareISV_EET2_T4_ --------------------------
	.section	.nv.shared._ZN3cub18CUB_300001_SM_10006detail6reduce18DeviceReduceKernelINS2_10policy_hubIN4cuda3std3__45tupleIJfiEEEy13smaller_tupleIfEE10Policy1000EN6thrust24THRUST_300001_SM_1000_NS12zip_iteratorINS8_IJNSF_6detail15normal_iteratorINSF_10device_ptrIfEEEENSF_17counting_iteratorIiNSF_11use_defaultESN_SN_EEEEEEEySB_S9_NS7_10__identityEEEvT0_PT3_T1_NS0_13GridEvenShareISV_EET2_T4_,"aw",@nobits
	.sectionflags	@""
	.align	16
.nv.shared._ZN3cub18CUB_300001_SM_10006detail6reduce18DeviceReduceKernelINS2_10policy_hubIN4cuda3std3__45tupleIJfiEEEy13smaller_tupleIfEE10Policy1000EN6thrust24THRUST_300001_SM_1000_NS12zip_iteratorINS8_IJNSF_6detail15normal_iteratorINSF_10device_ptrIfEEEENSF_17counting_iteratorIiNSF_11use_defaultESN_SN_EEEEEEEySB_S9_NS7_10__identityEEEvT0_PT3_T1_NS0_13GridEvenShareISV_EET2_T4_:
	.zero		1104


//--------------------- .nv.shared._ZN3cub18CUB_300001_SM_10006detail6reduce28DeviceReduceSingleTileKernelINS2_10policy_hubIN4cuda3std3__45tupleIJfiEEEy13smaller_tupleIfEE10Policy1000EN6thrust24THRUST_300001_SM_1000_NS12zip_iteratorINS8_IJNSF_6detail15normal_iteratorINSF_10device_ptrIfEEEENSF_17counting_iteratorIiNSF_11use_defaultESN_SN_EEEEEEEPS9_ySB_S9_S9_NS7_10__identityEEEvT0_T1_T2_T3_T4_T6_ --------------------------
	.section	.nv.shared._ZN3cub18CUB_300001_SM_10006detail6reduce28DeviceReduceSingleTileKernelINS2_10policy_hubIN4cuda3std3__45tupleIJfiEEEy13smaller_tupleIfEE10Policy1000EN6thrust24THRUST_300001_SM_1000_NS12zip_iteratorINS8_IJNSF_6detail15normal_iteratorINSF_10device_ptrIfEEEENSF_17counting_iteratorIiNSF_11use_defaultESN_SN_EEEEEEEPS9_ySB_S9_S9_NS7_10__identityEEEvT0_T1_T2_T3_T4_T6_,"aw",@nobits
	.sectionflags	@""
	.align	16
.nv.shared._ZN3cub18CUB_300001_SM_10006detail6reduce28DeviceReduceSingleTileKernelINS2_10policy_hubIN4cuda3std3__45tupleIJfiEEEy13smaller_tupleIfEE10Policy1000EN6thrust24THRUST_300001_SM_1000_NS12zip_iteratorINS8_IJNSF_6detail15normal_iteratorINSF_10device_ptrIfEEEENSF_17counting_iteratorIiNSF_11use_defaultESN_SN_EEEEEEEPS9_ySB_S9_S9_NS7_10__identityEEEvT0_T1_T2_T3_T4_T6_:
	.zero		1104


//--------------------- .nv.shared._ZN3cub18CUB_300001_SM_10006detail6reduce28DeviceReduceSingleTileKernelINS2_10policy_hubIN4cuda3std3__45tupleIJfiEEEj13smaller_tupleIfEE10Policy1000EPS9_SE_iSB_S9_S9_NS7_10__identityEEEvT0_T1_T2_T3_T4_T6_ --------------------------
	.section	.nv.shared._ZN3cub18CUB_300001_SM_10006detail6reduce28DeviceReduceSingleTileKernelINS2_10policy_hubIN4cuda3std3__45tupleIJfiEEEj13smaller_tupleIfEE10Policy1000EPS9_SE_iSB_S9_S9_NS7_10__identityEEEvT0_T1_T2_T3_T4_T6_,"aw",@nobits
	.sectionflags	@""
	.align	16
.nv.shared._ZN3cub18CUB_300001_SM_10006detail6reduce28DeviceReduceSingleTileKernelINS2_10policy_hubIN4cuda3std3__45tupleIJfiEEEj13smaller_tupleIfEE10Policy1000EPS9_SE_iSB_S9_S9_NS7_10__identityEEEvT0_T1_T2_T3_T4_T6_:
	.zero		1104


//--------------------- .nv.shared._ZN3cub18CUB_300001_SM_10006detail6reduce18DeviceReduceKernelINS2_10policy_hubIN4cuda3std3__45tupleIJfiEEEj13smaller_tupleIfEE10Policy1000EN6thrust24THRUST_300001_SM_1000_NS12zip_iteratorINS8_IJNSF_6detail15normal_iteratorINSF_10device_ptrIfEEEENSF_17counting_iteratorIiNSF_11use_defaultESN_SN_EEEEEEEjSB_S9_NS7_10__identityEEEvT0_PT3_T1_NS0_13GridEvenShareISV_EET2_T4_ --------------------------
	.section	.nv.shared._ZN3cub18CUB_300001_SM_10006detail6reduce18DeviceReduceKernelINS2_10policy_hubIN4cuda3std3__45tupleIJfiEEEj13smaller_tupleIfEE10Policy1000EN6thrust24THRUST_300001_SM_1000_NS12zip_iteratorINS8_IJNSF_6detail15normal_iteratorINSF_10device_ptrIfEEEENSF_17counting_iteratorIiNSF_11use_defaultESN_SN_EEEEEEEjSB_S9_NS7_10__identityEEEvT0_PT3_T1_NS0_13GridEvenShareISV_EET2_T4_,"aw",@nobits
	.sectionflags	@""
	.align	16
.nv.shared._ZN3cub18CUB_300001_SM_10006detail6reduce18DeviceReduceKernelINS2_10policy_hubIN4cuda3std3__45tupleIJfiEEEj13smaller_tupleIfEE10Policy1000EN6thrust24THRUST_300001_SM_1000_NS12zip_iteratorINS8_IJNSF_6detail15normal_iteratorINSF_10device_ptrIfEEEENSF_17counting_iteratorIiNSF_11use_defaultESN_SN_EEEEEEEjSB_S9_NS7_10__identityEEEvT0_PT3_T1_NS0_13GridEvenShareISV_EET2_T4_:
	.zero		1104


//--------------------- .nv.shared._ZN3cub18CUB_300001_SM_10006detail6reduce28DeviceReduceSingleTileKernelINS2_10policy_hubIN4cuda3std3__45tupleIJfiEEEj13smaller_tupleIfEE10Policy1000EN6thrust24THRUST_300001_SM_1000_NS12zip_iteratorINS8_IJNSF_6detail15normal_iteratorINSF_10device_ptrIfEEEENSF_17counting_iteratorIiNSF_11use_defaultESN_SN_EEEEEEEPS9_jSB_S9_S9_NS7_10__identityEEEvT0_T1_T2_T3_T4_T6_ --------------------------
	.section	.nv.shared._ZN3cub18CUB_300001_SM_10006detail6reduce28DeviceReduceSingleTileKernelINS2_10policy_hubIN4cuda3std3__45tupleIJfiEEEj13smaller_tupleIfEE10Policy1000EN6thrust24THRUST_300001_SM_1000_NS12zip_iteratorINS8_IJNSF_6detail15normal_iteratorINSF_10device_ptrIfEEEENSF_17counting_iteratorIiNSF_11use_defaultESN_SN_EEEEEEEPS9_jSB_S9_S9_NS7_10__identityEEEvT0_T1_T2_T3_T4_T6_,"aw",@nobits
	.sectionflags	@""
	.align	16
.nv.shared._ZN3cub18CUB_300001_SM_10006detail6reduce28DeviceReduceSingleTileKernelINS2_10policy_hubIN4cuda3std3__45tupleIJfiEEEj13smaller_tupleIfEE10Policy1000EN6thrust24THRUST_300001_SM_1000_NS12zip_iteratorINS8_IJNSF_6detail15normal_iteratorINSF_10device_ptrIfEEEENSF_17counting_iteratorIiNSF_11use_defaultESN_SN_EEEEEEEPS9_jSB_S9_S9_NS7_10__identityEEEvT0_T1_T2_T3_T4_T6_:
	.zero		1104


//--------------------- .nv.shared._ZN3cub18CUB_300001_SM_10006detail6reduce28DeviceReduceSingleTileKernelINS2_10policy_hubIfyN4cuda3std3__44plusIfEEE10Policy1000EPfSC_iS9_ffNS7_10__identityEEEvT0_T1_T2_T3_T4_T6_ --------------------------
	.section	.nv.shared._ZN3cub18CUB_300001_SM_10006detail6reduce28DeviceReduceSingleTileKernelINS2_10policy_hubIfyN4cuda3std3__44plusIfEEE10Policy1000EPfSC_iS9_ffNS7_10__identityEEEvT0_T1_T2_T3_T4_T6_,"aw",@nobits
	.sectionflags	@""
	.align	16
.nv.shared._ZN3cub18CUB_300001_SM_10006detail6reduce28DeviceReduceSingleTileKernelINS2_10policy_hubIfyN4cuda3std3__44plusIfEEE10Policy1000EPfSC_iS9_ffNS7_10__identityEEEvT0_T1_T2_T3_T4_T6_:
	.zero		1072


//--------------------- .nv.shared._ZN3cub18CUB_300001_SM_10006detail6reduce18DeviceReduceKernelINS2_10policy_hubIfyN4cuda3std3__44plusIfEEE10Policy1000EN6thrust24THRUST_300001_SM_1000_NS6detail15normal_iteratorINSD_10device_ptrIfEEEEyS9_fNS7_10__identityEEEvT0_PT3_T1_NS0_13GridEvenShareISN_EET2_T4_ --------------------------
	.section	.nv.shared._ZN3cub18CUB_300001_SM_10006detail6reduce18DeviceReduceKernelINS2_10policy_hubIfyN4cuda3std3__44plusIfEEE10Policy1000EN6thrust24THRUST_300001_SM_1000_NS6detail15normal_iteratorINSD_10device_ptrIfEEEEyS9_fNS7_10__identityEEEvT0_PT3_T1_NS0_13GridEvenShareISN_EET2_T4_,"aw",@nobits
	.sectionflags	@""
	.align	16
.nv.shared._ZN3cub18CUB_300001_SM_10006detail6reduce18DeviceReduceKernelINS2_10policy_hubIfyN4cuda3std3__44plusIfEEE10Policy1000EN6thrust24THRUST_300001_SM_1000_NS6detail15normal_iteratorINSD_10device_ptrIfEEEEyS9_fNS7_10__identityEEEvT0_PT3_T1_NS0_13GridEvenShareISN_EET2_T4_:
	.zero		1072


//--------------------- .nv.shared._ZN3cub18CUB_300001_SM_10006detail6reduce28DeviceReduceSingleTileKernelINS2_10policy_hubIfyN4cuda3std3__44plusIfEEE10Policy1000EN6thrust24THRUST_300001_SM_1000_NS6detail15normal_iteratorINSD_10device_ptrIfEEEEPfyS9_ffNS7_10__identityEEEvT0_T1_T2_T3_T4_T6_ --------------------------
	.section	.nv.shared._ZN3cub18CUB_300001_SM_10006detail6reduce28DeviceReduceSingleTileKernelINS2_10policy_hubIfyN4cuda3std3__44plusIfEEE10Policy1000EN6thrust24THRUST_300001_SM_1000_NS6detail15normal_iteratorINSD_10device_ptrIfEEEEPfyS9_ffNS7_10__identityEEEvT0_T1_T2_T3_T4_T6_,"aw",@nobits
	.sectionflags	@""
	.align	16
.nv.shared._ZN3cub18CUB_300001_SM_10006detail6reduce28DeviceReduceSingleTileKernelINS2_10policy_hubIfyN4cuda3std3__44plusIfEEE10Policy1000EN6thrust24THRUST_300001_SM_1000_NS6detail15normal_iteratorINSD_10device_ptrIfEEEEPfyS9_ffNS7_10__identityEEEvT0_T1_T2_T3_T4_T6_:
	.zero		1072


//--------------------- .nv.shared._ZN3cub18CUB_300001_SM_10006detail6reduce28DeviceReduceSingleTileKernelINS2_10policy_hubIfjN4cuda3std3__44plusIfEEE10Policy1000EPfSC_iS9_ffNS7_10__identityEEEvT0_T1_T2_T3_T4_T6_ --------------------------
	.section	.nv.shared._ZN3cub18CUB_300001_SM_10006detail6reduce28DeviceReduceSingleTileKernelINS2_10policy_hubIfjN4cuda3std3__44plusIfEEE10Policy1000EPfSC_iS9_ffNS7_10__identityEEEvT0_T1_T2_T3_T4_T6_,"aw",@nobits
	.sectionflags	@""
	.align	16
.nv.shared._ZN3cub18CUB_300001_SM_10006detail6reduce28DeviceReduceSingleTileKernelINS2_10policy_hubIfjN4cuda3std3__44plusIfEEE10Policy1000EPfSC_iS9_ffNS7_10__identityEEEvT0_T1_T2_T3_T4_T6_:
	.zero		1120


//--------------------- .nv.shared._ZN3cub18CUB_300001_SM_10006detail6reduce18DeviceReduceKernelINS2_10policy_hubIfjN4cuda3std3__44plusIfEEE10Policy1000EN6thrust24THRUST_300001_SM_1000_NS6detail15normal_iteratorINSD_10device_ptrIfEEEEjS9_fNS7_10__identityEEEvT0_PT3_T1_NS0_13GridEvenShareISN_EET2_T4_ --------------------------
	.section	.nv.shared._ZN3cub18CUB_300001_SM_10006detail6reduce18DeviceReduceKernelINS2_10policy_hubIfjN4cuda3std3__44plusIfEEE10Policy1000EN6thrust24THRUST_300001_SM_1000_NS6detail15normal_iteratorINSD_10device_ptrIfEEEEjS9_fNS7_10__identityEEEvT0_PT3_T1_NS0_13GridEvenShareISN_EET2_T4_,"aw",@nobits
	.sectionflags	@""
	.align	16
.nv.shared._ZN3cub18CUB_300001_SM_10006detail6reduce18DeviceReduceKernelINS2_10policy_hubIfjN4cuda3std3__44plusIfEEE10Policy1000EN6thrust24THRUST_300001_SM_1000_NS6detail15normal_iteratorINSD_10device_ptrIfEEEEjS9_fNS7_10__identityEEEvT0_PT3_T1_NS0_13GridEvenShareISN_EET2_T4_:
	.zero		1120


//--------------------- .nv.shared._ZN3cub18CUB_300001_SM_10006detail6reduce28DeviceReduceSingleTileKernelINS2_10policy_hubIfjN4cuda3std3__44plusIfEEE10Policy1000EN6thrust24THRUST_300001_SM_1000_NS6detail15normal_iteratorINSD_10device_ptrIfEEEEPfjS9_ffNS7_10__identityEEEvT0_T1_T2_T3_T4_T6_ --------------------------
	.section	.nv.shared._ZN3cub18CUB_300001_SM_10006detail6reduce28DeviceReduceSingleTileKernelINS2_10policy_hubIfjN4cuda3std3__44plusIfEEE10Policy1000EN6thrust24THRUST_300001_SM_1000_NS6detail15normal_iteratorINSD_10device_ptrIfEEEEPfjS9_ffNS7_10__identityEEEvT0_T1_T2_T3_T4_T6_,"aw",@nobits
	.sectionflags	@""
	.align	16
.nv.shared._ZN3cub18CUB_300001_SM_10006detail6reduce28DeviceReduceSingleTileKernelINS2_10policy_hubIfjN4cuda3std3__44plusIfEEE10Policy1000EN6thrust24THRUST_300001_SM_1000_NS6detail15normal_iteratorINSD_10device_ptrIfEEEEPfjS9_ffNS7_10__identityEEEvT0_T1_T2_T3_T4_T6_:
	.zero		1120


//--------------------- .nv.shared._ZN3cub18CUB_300001_SM_10006detail9transform16transform_kernelINS2_10policy_hubILb1EN4cuda3std3__45tupleIJN6thrust24THRUST_300001_SM_1000_NS17counting_iteratorIjNSA_11use_defaultESC_SC_EEEEEE10policy1000El3prgNSA_6detail15normal_iteratorINSA_10device_ptrIfEEEEJSD_EEEvT0_iT1_T2_DpNS2_10kernel_argIT3_EE --------------------------
	.section	.nv.shared._ZN3cub18CUB_300001_SM_10006detail9transform16transform_kernelINS2_10policy_hubILb1EN4cuda3std3__45tupleIJN6thrust24THRUST_300001_SM_1000_NS17counting_iteratorIjNSA_11use_defaultESC_SC_EEEEEE10policy1000El3prgNSA_6detail15normal_iteratorINSA_10device_ptrIfEEEEJSD_EEEvT0_iT1_T2_DpNS2_10kernel_argIT3_EE,"aw",@nobits
	.sectionflags	@""
	.align	16
	.zero		1024


//--------------------- .nv.shared._ZN3cub18CUB_300001_SM_10006detail9transform16transform_kernelINS2_10policy_hubILb1EN4cuda3std3__45tupleIJN6thrust24THRUST_300001_SM_1000_NS17counting_iteratorIjNSA_11use_defaultESC_SC_EEEEEE10policy1000Ei3prgNSA_6detail15normal_iteratorINSA_10device_ptrIfEEEEJSD_EEEvT0_iT1_T2_DpNS2_10kernel_argIT3_EE --------------------------
	.section	.nv.shared._ZN3cub18CUB_300001_SM_10006detail9transform16transform_kernelINS2_10policy_hubILb1EN4cuda3std3__45tupleIJN6thrust24THRUST_300001_SM_1000_NS17counting_iteratorIjNSA_11use_defaultESC_SC_EEEEEE10policy1000Ei3prgNSA_6detail15normal_iteratorINSA_10device_ptrIfEEEEJSD_EEEvT0_iT1_T2_DpNS2_10kernel_argIT3_EE,"aw",@nobits
	.sectionflags	@""
	.align	16
	.zero		1024


//--------------------- .nv.shared._ZN3cub18CUB_300001_SM_10006detail9transform16transform_kernelINS2_10policy_hubILb1EN4cuda3std3__45tupleIJN6thrust24THRUST_300001_SM_1000_NS6detail15normal_iteratorINSA_10device_ptrIfEEEEEEEE10policy1000El6squareIfESF_JPfEEEvT0_iT1_T2_DpNS2_10kernel_argIT3_EE --------------------------
	.section	.nv.shared._ZN3cub18CUB_300001_SM_10006detail9transform16transform_kernelINS2_10policy_hubILb1EN4cuda3std3__45tupleIJN6thrust24THRUST_300001_SM_1000_NS6detail15normal_iteratorINSA_10device_ptrIfEEEEEEEE10policy1000El6squareIfESF_JPfEEEvT0_iT1_T2_DpNS2_10kernel_argIT3_EE,"aw",@nobits
	.sectionflags	@""
	.align	16
	.zero		1024


//--------------------- .nv.shared._ZN3cub18CUB_300001_SM_10006detail9transform16transform_kernelINS2_10policy_hubILb1EN4cuda3std3__45tupleIJN6thrust24THRUST_300001_SM_1000_NS6detail15normal_iteratorINSA_10device_ptrIfEEEEEEEE10policy1000Ei6squareIfESF_JPfEEEvT0_iT1_T2_DpNS2_10kernel_argIT3_EE --------------------------
	.section	.nv.shared._ZN3cub18CUB_300001_SM_10006detail9transform16transform_kernelINS2_10policy_hubILb1EN4cuda3std3__45tupleIJN6thrust24THRUST_300001_SM_1000_NS6detail15normal_iteratorINSA_10device_ptrIfEEEEEEEE10policy1000Ei6squareIfESF_JPfEEEvT0_iT1_T2_DpNS2_10kernel_argIT3_EE,"aw",@nobits
	.sectionflags	@""
	.align	16
	.zero		1024


//--------------------- .nv.shared._ZN3cub18CUB_300001_SM_10006detail9transform16transform_kernelINS2_10policy_hubILb1EN4cuda3std3__45tupleIJN6thrust24THRUST_300001_SM_1000_NS6detail15normal_iteratorINSA_10device_ptrIfEEEEEEEE10policy1000El6minus5IfESF_JPfEEEvT0_iT1_T2_DpNS2_10kernel_argIT3_EE --------------------------
	.section	.nv.shared._ZN3cub18CUB_300001_SM_10006detail9transform16transform_kernelINS2_10policy_hubILb1EN4cuda3std3__45tupleIJN6thrust24THRUST_300001_SM_1000_NS6detail15normal_iteratorINSA_10device_ptrIfEEEEEEEE10policy1000El6minus5IfESF_JPfEEEvT0_iT1_T2_DpNS2_10kernel_argIT3_EE,"aw",@nobits
	.sectionflags	@""
	.align	16
	.zero		1024


//--------------------- .nv.shared._ZN3cub18CUB_300001_SM_10006detail9transform16transform_kernelINS2_10policy_hubILb1EN4cuda3std3__45tupleIJN6thrust24THRUST_300001_SM_1000_NS6detail15normal_iteratorINSA_10device_ptrIfEEEEEEEE10policy1000Ei6minus5IfESF_JPfEEEvT0_iT1_T2_DpNS2_10kernel_argIT3_EE --------------------------
	.section	.nv.shared._ZN3cub18CUB_300001_SM_10006detail9transform16transform_kernelINS2_10policy_hubILb1EN4cuda3std3__45tupleIJN6thrust24THRUST_300001_SM_1000_NS6detail15normal_iteratorINSA_10device_ptrIfEEEEEEEE10policy1000Ei6minus5IfESF_JPfEEEvT0_iT1_T2_DpNS2_10kernel_argIT3_EE,"aw",@nobits
	.sectionflags	@""
	.align	16
	.zero		1024


//--------------------- .nv.shared._ZN3cub18CUB_300001_SM_10006detail8for_each13static_kernelINS2_12policy_hub_t12policy_500_tElN6thrust24THRUST_300001_SM_1000_NS8cuda_cub6__fill7functorINS7_6detail15normal_iteratorINS7_10device_ptrIfEEEEdEEEEvT0_T1_ --------------------------
	.section	.nv.shared._ZN3cub18CUB_300001_SM_10006detail8for_each13static_kernelINS2_12policy_hub_t12policy_500_tElN6thrust24THRUST_300001_SM_1000_NS8cuda_cub6__fill7functorINS7_6detail15normal_iteratorINS7_10device_ptrIfEEEEdEEEEvT0_T1_,"aw",@nobits
	.sectionflags	@""
	.align	16
	.zero		1024


//--------------------- .nv.shared._ZN3cub18CUB_300001_SM_10006detail8for_each13static_kernelINS2_12policy_hub_t12policy_500_tEmN6thrust24THRUST_300001_SM_1000_NS8cuda_cub20__uninitialized_fill7functorINS7_10device_ptrIfEEfEEEEvT0_T1_ --------------------------
	.section	.nv.shared._ZN3cub18CUB_300001_SM_10006detail8for_each13static_kernelINS2_12policy_hub_t12policy_500_tEmN6thrust24THRUST_300001_SM_1000_NS8cuda_cub20__uninitialized_fill7functorINS7_10device_ptrIfEEfEEEEvT0_T1_,"aw",@nobits
	.sectionflags	@""
	.align	16
	.zero		1024


//--------------------- .nv.shared._ZN3cub18CUB_300001_SM_10006detail11EmptyKernelIvEEvv --------------------------
	.section	.nv.shared._ZN3cub18CUB_300001_SM_10006detail11EmptyKernelIvEEvv,"aw",@nobits
	.sectionflags	@""
	.align	16
	.zero		1024


//--------------------- .nv.shared._ZN6thrust24THRUST_300001_SM_1000_NS8cuda_cub4core6detail13_kernel_agentINS1_8__reduce11ReduceAgentIPN4cuda3std3__45tupleIJflEEESC_SB_lNS1_9__extrema9arg_min_fIflNS9_4lessIfEEEEEEJSC_SC_iSH_EEEvDpT0_ --------------------------
	.section	.nv.shared._ZN6thrust24THRUST_300001_SM_1000_NS8cuda_cub4core6detail13_kernel_agentINS1_8__reduce11ReduceAgentIPN4cuda3std3__45tupleIJflEEESC_SB_lNS1_9__extrema9arg_min_fIflNS9_4lessIfEEEEEEJSC_SC_iSH_EEEvDpT0_,"aw",@nobits
	.sectionflags	@""
	.align	16
	.zero		1024


//--------------------- .nv.shared._ZN6thrust24THRUST_300001_SM_1000_NS8cuda_cub4core6detail13_kernel_agentINS1_8__reduce10DrainAgentIlEEJN3cub18CUB_300001_SM_10009GridQueueIyEElEEEvDpT0_ --------------------------
	.section	.nv.shared._ZN6thrust24THRUST_300001_SM_1000_NS8cuda_cub4core6detail13_kernel_agentINS1_8__reduce10DrainAgentIlEEJN3cub18CUB_300001_SM_10009GridQueueIyEElEEEvDpT0_,"aw",@nobits
	.sectionflags	@""
	.align	16
	.zero		1024


//--------------------- .nv.shared._ZN6thrust24THRUST_300001_SM_1000_NS8cuda_cub4core6detail13_kernel_agentINS1_8__reduce11ReduceAgentINS0_12zip_iteratorIN4cuda3std3__45tupleIJNS0_6detail15normal_iteratorINS0_10device_ptrIfEEEENS0_17counting_iteratorIlNS0_11use_defaultESI_SI_EEEEEEEPNSB_IJflEEESM_lNS1_9__extrema9arg_min_fIflNSA_4lessIfEEEEEEJSL_SN_lN3cub18CUB_300001_SM_100013GridEvenShareIlEENSV_9GridQueueIyEESS_EEEvDpT0_ --------------------------
	.section	.nv.shared._ZN6thrust24THRUST_300001_SM_1000_NS8cuda_cub4core6detail13_kernel_agentINS1_8__reduce11ReduceAgentINS0_12zip_iteratorIN4cuda3std3__45tupleIJNS0_6detail15normal_iteratorINS0_10device_ptrIfEEEENS0_17counting_iteratorIlNS0_11use_defaultESI_SI_EEEEEEEPNSB_IJflEEESM_lNS1_9__extrema9arg_min_fIflNSA_4lessIfEEEEEEJSL_SN_lN3cub18CUB_300001_SM_100013GridEvenShareIlEENSV_9GridQueueIyEESS_EEEvDpT0_,"aw",@nobits
	.sectionflags	@""
	.align	16
	.zero		1024


//--------------------- .nv.shared._ZN6thrust24THRUST_300001_SM_1000_NS8cuda_cub4core6detail13_kernel_agentINS1_8__reduce11ReduceAgentINS0_12zip_iteratorIN4cuda3std3__45tupleIJNS0_6detail15normal_iteratorINS0_10device_ptrIfEEEENS0_17counting_iteratorIlNS0_11use_defaultESI_SI_EEEEEEEPNSB_IJflEEESM_lNS1_9__extrema9arg_min_fIflNSA_4lessIfEEEEEEJSL_SN_lSS_EEEvDpT0_ --------------------------
	.section	.nv.shared._ZN6thrust24THRUST_300001_SM_1000_NS8cuda_cub4core6detail13_kernel_agentINS1_8__reduce11ReduceAgentINS0_12zip_iteratorIN4cuda3std3__45tupleIJNS0_6detail15normal_iteratorINS0_10device_ptrIfEEEENS0_17counting_iteratorIlNS0_11use_defaultESI_SI_EEEEEEEPNSB_IJflEEESM_lNS1_9__extrema9arg_min_fIflNSA_4lessIfEEEEEEJSL_SN_lSS_EEEvDpT0_,"aw",@nobits
	.sectionflags	@""
	.align	16
	.zero		1024


//--------------------- .nv.shared._ZN6thrust24THRUST_300001_SM_1000_NS8cuda_cub4core6detail13_kernel_agentINS1_8__reduce11ReduceAgentIPN4cuda3std3__45tupleIJflEEESC_SB_iNS1_9__extrema9arg_min_fIflNS9_4lessIfEEEEEEJSC_SC_iSH_EEEvDpT0_ --------------------------
	.section	.nv.shared._ZN6thrust24THRUST_300001_SM_1000_NS8cuda_cub4core6detail13_kernel_agentINS1_8__reduce11ReduceAgentIPN4cuda3std3__45tupleIJflEEESC_SB_iNS1_9__extrema9arg_min_fIflNS9_4lessIfEEEEEEJSC_SC_iSH_EEEvDpT0_,"aw",@nobits
	.sectionflags	@""
	.align	16
	.zero		1024


//--------------------- .nv.shared._ZN6thrust24THRUST_300001_SM_1000_NS8cuda_cub4core6detail13_kernel_agentINS1_8__reduce10DrainAgentIiEEJN3cub18CUB_300001_SM_10009GridQueueIjEEiEEEvDpT0_ --------------------------
	.section	.nv.shared._ZN6thrust24THRUST_300001_SM_1000_NS8cuda_cub4core6detail13_kernel_agentINS1_8__reduce10DrainAgentIiEEJN3cub18CUB_300001_SM_10009GridQueueIjEEiEEEvDpT0_,"aw",@nobits
	.sectionflags	@""
	.align	16
	.zero		1024


//--------------------- .nv.shared._ZN6thrust24THRUST_300001_SM_1000_NS8cuda_cub4core6detail13_kernel_agentINS1_8__reduce11ReduceAgentINS0_12zip_iteratorIN4cuda3std3__45tupleIJNS0_6detail15normal_iteratorINS0_10device_ptrIfEEEENS0_17counting_iteratorIlNS0_11use_defaultESI_SI_EEEEEEEPNSB_IJflEEESM_iNS1_9__extrema9arg_min_fIflNSA_4lessIfEEEEEEJSL_SN_iN3cub18CUB_300001_SM_100013GridEvenShareIiEENSV_9GridQueueIjEESS_EEEvDpT0_ --------------------------
	.section	.nv.shared._ZN6thrust24THRUST_300001_SM_1000_NS8cuda_cub4core6detail13_kernel_agentINS1_8__reduce11ReduceAgentINS0_12zip_iteratorIN4cuda3std3__45tupleIJNS0_6detail15normal_iteratorINS0_10device_ptrIfEEEENS0_17counting_iteratorIlNS0_11use_defaultESI_SI_EEEEEEEPNSB_IJflEEESM_iNS1_9__extrema9arg_min_fIflNSA_4lessIfEEEEEEJSL_SN_iN3cub18CUB_300001_SM_100013GridEvenShareIiEENSV_9GridQueueIjEESS_EEEvDpT0_,"aw",@nobits
	.sectionflags	@""
	.align	16
	.zero		1024


//--------------------- .nv.shared._ZN6thrust24THRUST_300001_SM_1000_NS8cuda_cub4core6detail13_kernel_agentINS1_8__reduce11ReduceAgentINS0_12zip_iteratorIN4cuda3std3__45tupleIJNS0_6detail15normal_iteratorINS0_10device_ptrIfEEEENS0_17counting_iteratorIlNS0_11use_defaultESI_SI_EEEEEEEPNSB_IJflEEESM_iNS1_9__extrema9arg_min_fIflNSA_4lessIfEEEEEEJSL_SN_iSS_EEEvDpT0_ --------------------------
	.section	.nv.shared._ZN6thrust24THRUST_300001_SM_1000_NS8cuda_cub4core6detail13_kernel_agentINS1_8__reduce11ReduceAgentINS0_12zip_iteratorIN4cuda3std3__45tupleIJNS0_6detail15normal_iteratorINS0_10device_ptrIfEEEENS0_17counting_iteratorIlNS0_11use_defaultESI_SI_EEEEEEEPNSB_IJflEEESM_iNS1_9__extrema9arg_min_fIflNSA_4lessIfEEEEEEJSL_SN_iSS_EEEvDpT0_,"aw",@nobits
	.sectionflags	@""
	.align	16
	.zero		1024


//--------------------- .nv.shared._Z19generateIndividualsPA10_fff --------------------------
	.section	.nv.shared._Z19generateIndividualsPA10_fff,"aw",@nobits
	.sectionflags	@""
	.align	16
	.zero		1024


//--------------------- .nv.constant0._ZN3cub18CUB_300001_SM_10006detail6reduce28DeviceReduceSingleTileKernelINS2_10policy_hubIN4cuda3std3__45tupleIJfiEEEy13smaller_tupleIfEE10Policy1000EPS9_SE_iSB_S9_S9_NS7_10__identityEEEvT0_T1_T2_T3_T4_T6_ --------------------------
	.section	.nv.constant0._ZN3cub18CUB_300001_SM_10006detail6reduce28DeviceReduceSingleTileKernelINS2_10policy_hubIN4cuda3std3__45tupleIJfiEEEy13smaller_tupleIfEE10Policy1000EPS9_SE_iSB_S9_S9_NS7_10__identityEEEvT0_T1_T2_T3_T4_T6_,"a",@progbits
	.sectionflags	@""
	.align	4
.nv.constant0._ZN3cub18CUB_300001_SM_10006detail6reduce28DeviceReduceSingleTileKernelINS2_10policy_hubIN4cuda3std3__45tupleIJfiEEEy13smaller_tupleIfEE10Policy1000EPS9_SE_iSB_S9_S9_NS7_10__identityEEEvT0_T1_T2_T3_T4_T6_:
	.zero		929


//--------------------- .nv.constant0._ZN3cub18CUB_300001_SM_10006detail6reduce18DeviceReduceKernelINS2_10policy_hubIN4cuda3std3__45tupleIJfiEEEy13smaller_tupleIfEE10Policy1000EN6thrust24THRUST_300001_SM_1000_NS12zip_iteratorINS8_IJNSF_6detail15normal_iteratorINSF_10device_ptrIfEEEENSF_17counting_iteratorIiNSF_11use_defaultESN_SN_EEEEEEEySB_S9_NS7_10__identityEEEvT0_PT3_T1_NS0_13GridEvenShareISV_EET2_T4_ --------------------------
	.section	.nv.constant0._ZN3cub18CUB_300001_SM_10006detail6reduce18DeviceReduceKernelINS2_10policy_hubIN4cuda3std3__45tupleIJfiEEEy13smaller_tupleIfEE10Policy1000EN6thrust24THRUST_300001_SM_1000_NS12zip_iteratorINS8_IJNSF_6detail15normal_iteratorINSF_10device_ptrIfEEEENSF_17counting_iteratorIiNSF_11use_defaultESN_SN_EEEEEEEySB_S9_NS7_10__identityEEEvT0_PT3_T1_NS0_13GridEvenShareISV_EET2_T4_,"a",@progbits
	.sectionflags	@""
	.align	4
.nv.constant0._ZN3cub18CUB_300001_SM_10006detail6reduce18DeviceReduceKernelINS2_10policy_hubIN4cuda3std3__45tupleIJfiEEEy13smaller_tupleIfEE10Policy1000EN6thrust24THRUST_300001_SM_1000_NS12zip_iteratorINS8_IJNSF_6detail15normal_iteratorINSF_10device_ptrIfEEEENSF_17counting_iteratorIiNSF_11use_defaultESN_SN_EEEEEEEySB_S9_NS7_10__identityEEEvT0_PT3_T1_NS0_13GridEvenShareISV_EET2_T4_:
	.zero		1002


//--------------------- .nv.constant0._ZN3cub18CUB_300001_SM_10006detail6reduce28DeviceReduceSingleTileKernelINS2_10policy_hubIN4cuda3std3__45tupleIJfiEEEy13smaller_tupleIfEE10Policy1000EN6thrust24THRUST_300001_SM_1000_NS12zip_iteratorINS8_IJNSF_6detail15normal_iteratorINSF_10device_ptrIfEEEENSF_17counting_iteratorIiNSF_11use_defaultESN_SN_EEEEEEEPS9_ySB_S9_S9_NS7_10__identityEEEvT0_T1_T2_T3_T4_T6_ --------------------------
	.section	.nv.constant0._ZN3cub18CUB_300001_SM_10006detail6reduce28DeviceReduceSingleTileKernelINS2_10policy_hubIN4cuda3std3__45tupleIJfiEEEy13smaller_tupleIfEE10Policy1000EN6thrust24THRUST_300001_SM_1000_NS12zip_iteratorINS8_IJNSF_6detail15normal_iteratorINSF_10device_ptrIfEEEENSF_17counting_iteratorIiNSF_11use_defaultESN_SN_EEEEEEEPS9_ySB_S9_S9_NS7_10__identityEEEvT0_T1_T2_T3_T4_T6_,"a",@progbits
	.sectionflags	@""
	.align	4
.nv.constant0._ZN3cub18CUB_300001_SM_10006detail6reduce28DeviceReduceSingleTileKernelINS2_10policy_hubIN4cuda3std3__45tupleIJfiEEEy13smaller_tupleIfEE10Policy1000EN6thrust24THRUST_300001_SM_1000_NS12zip_iteratorINS8_IJNSF_6detail15normal_iteratorINSF_10device_ptrIfEEEENSF_17counting_iteratorIiNSF_11use_defaultESN_SN_EEEEEEEPS9_ySB_S9_S9_NS7_10__identityEEEvT0_T1_T2_T3_T4_T6_:
	.zero		941


//--------------------- .nv.constant0._ZN3cub18CUB_300001_SM_10006detail6reduce28DeviceReduceSingleTileKernelINS2_10policy_hubIN4cuda3std3__45tupleIJfiEEEj13smaller_tupleIfEE10Policy1000EPS9_SE_iSB_S9_S9_NS7_10__identityEEEvT0_T1_T2_T3_T4_T6_ --------------------------
	.section	.nv.constant0._ZN3cub18CUB_300001_SM_10006detail6reduce28DeviceReduceSingleTileKernelINS2_10policy_hubIN4cuda3std3__45tupleIJfiEEEj13smaller_tupleIfEE10Policy1000EPS9_SE_iSB_S9_S9_NS7_10__identityEEEvT0_T1_T2_T3_T4_T6_,"a",@progbits
	.sectionflags	@""
	.align	4
.nv.constant0._ZN3cub18CUB_300001_SM_10006detail6reduce28DeviceReduceSingleTileKernelINS2_10policy_hubIN4cuda3std3__45tupleIJfiEEEj13smaller_tupleIfEE10Policy1000EPS9_SE_iSB_S9_S9_NS7_10__identityEEEvT0_T1_T2_T3_T4_T6_:
	.zero		929


//--------------------- .nv.constant0._ZN3cub18CUB_300001_SM_10006detail6reduce18DeviceReduceKernelINS2_10policy_hubIN4cuda3std3__45tupleIJfiEEEj13smaller_tupleIfEE10Policy1000EN6thrust24THRUST_300001_SM_1000_NS12zip_iteratorINS8_IJNSF_6detail15normal_iteratorINSF_10device_ptrIfEEEENSF_17counting_iteratorIiNSF_11use_defaultESN_SN_EEEEEEEjSB_S9_NS7_10__identityEEEvT0_PT3_T1_NS0_13GridEvenShareISV_EET2_T4_ --------------------------
	.section	.nv.constant0._ZN3cub18CUB_300001_SM_10006detail6reduce18DeviceReduceKernelINS2_10policy_hubIN4cuda3std3__45tupleIJfiEEEj13smaller_tupleIfEE10Policy1000EN6thrust24THRUST_300001_SM_1000_NS12zip_iteratorINS8_IJNSF_6detail15normal_iteratorINSF_10device_ptrIfEEEENSF_17counting_iteratorIiNSF_11use_defaultESN_SN_EEEEEEEjSB_S9_NS7_10__identityEEEvT0_PT3_T1_NS0_13GridEvenShareISV_EET2_T4_,"a",@progbits
	.sectionflags	@""
	.align	4
.nv.constant0._ZN3cub18CUB_300001_SM_10006detail6reduce18DeviceReduceKernelINS2_10policy_hubIN4cuda3std3__45tupleIJfiEEEj13smaller_tupleIfEE10Policy1000EN6thrust24THRUST_300001_SM_1000_NS12zip_iteratorINS8_IJNSF_6detail15normal_iteratorINSF_10device_ptrIfEEEENSF_17counting_iteratorIiNSF_11use_defaultESN_SN_EEEEEEEjSB_S9_NS7_10__identityEEEvT0_PT3_T1_NS0_13GridEvenShareISV_EET2_T4_:
	.zero		966


//--------------------- .nv.constant0._ZN3cub18CUB_300001_SM_10006detail6reduce28DeviceReduceSingleTileKernelINS2_10policy_hubIN4cuda3std3__45tupleIJfiEEEj13smaller_tupleIfEE10Policy1000EN6thrust24THRUST_300001_SM_1000_NS12zip_iteratorINS8_IJNSF_6detail15normal_iteratorINSF_10device_ptrIfEEEENSF_17counting_iteratorIiNSF_11use_defaultESN_SN_EEEEEEEPS9_jSB_S9_S9_NS7_10__identityEEEvT0_T1_T2_T3_T4_T6_ --------------------------
	.section	.nv.constant0._ZN3cub18CUB_300001_SM_10006detail6reduce28DeviceReduceSingleTileKernelINS2_10policy_hubIN4cuda3std3__45tupleIJfiEEEj13smaller_tupleIfEE10Policy1000EN6thrust24THRUST_300001_SM_1000_NS12zip_iteratorINS8_IJNSF_6detail15normal_iteratorINSF_10device_ptrIfEEEENSF_17counting_iteratorIiNSF_11use_defaultESN_SN_EEEEEEEPS9_jSB_S9_S9_NS7_10__identityEEEvT0_T1_T2_T3_T4_T6_,"a",@progbits
	.sectionflags	@""
	.align	4
.nv.constant0._ZN3cub18CUB_300001_SM_10006detail6reduce28DeviceReduceSingleTileKernelINS2_10policy_hubIN4cuda3std3__45tupleIJfiEEEj13smaller_tupleIfEE10Policy1000EN6thrust24THRUST_300001_SM_1000_NS12zip_iteratorINS8_IJNSF_6detail15normal_iteratorINSF_10device_ptrIfEEEENSF_17counting_iteratorIiNSF_11use_defaultESN_SN_EEEEEEEPS9_jSB_S9_S9_NS7_10__identityEEEvT0_T1_T2_T3_T4_T6_:
	.zero		937


//--------------------- .nv.constant0._ZN3cub18CUB_300001_SM_10006detail6reduce28DeviceReduceSingleTileKernelINS2_10policy_hubIfyN4cuda3std3__44plusIfEEE10Policy1000EPfSC_iS9_ffNS7_10__identityEEEvT0_T1_T2_T3_T4_T6_ --------------------------
	.section	.nv.constant0._ZN3cub18CUB_300001_SM_10006detail6reduce28DeviceReduceSingleTileKernelINS2_10policy_hubIfyN4cuda3std3__44plusIfEEE10Policy1000EPfSC_iS9_ffNS7_10__identityEEEvT0_T1_T2_T3_T4_T6_,"a",@progbits
	.sectionflags	@""
	.align	4
.nv.constant0._ZN3cub18CUB_300001_SM_10006detail6reduce28DeviceReduceSingleTileKernelINS2_10policy_hubIfyN4cuda3std3__44plusIfEEE10Policy1000EPfSC_iS9_ffNS7_10__identityEEEvT0_T1_T2_T3_T4_T6_:
	.zero		925


//--------------------- .nv.constant0._ZN3cub18CUB_300001_SM_10006detail6reduce18DeviceReduceKernelINS2_10policy_hubIfyN4cuda3std3__44plusIfEEE10Policy1000EN6thrust24THRUST_300001_SM_1000_NS6detail15normal_iteratorINSD_10device_ptrIfEEEEyS9_fNS7_10__identityEEEvT0_PT3_T1_NS0_13GridEvenShareISN_EET2_T4_ --------------------------
	.section	.nv.constant0._ZN3cub18CUB_300001_SM_10006detail6reduce18DeviceReduceKernelINS2_10policy_hubIfyN4cuda3std3__44plusIfEEE10Policy1000EN6thrust24THRUST_300001_SM_1000_NS6detail15normal_iteratorINSD_10device_ptrIfEEEEyS9_fNS7_10__identityEEEvT0_PT3_T1_NS0_13GridEvenShareISN_EET2_T4_,"a",@progbits
	.sectionflags	@""
	.align	4
.nv.constant0._ZN3cub18CUB_300001_SM_10006detail6reduce18DeviceReduceKernelINS2_10policy_hubIfyN4cuda3std3__44plusIfEEE10Policy1000EN6thrust24THRUST_300001_SM_1000_NS6detail15normal_iteratorINSD_10device_ptrIfEEEEyS9_fNS7_10__identityEEEvT0_PT3_T1_NS0_13GridEvenShareISN_EET2_T4_:
	.zero		994


//--------------------- .nv.constant0._ZN3cub18CUB_300001_SM_10006detail6reduce28DeviceReduceSingleTileKernelINS2_10policy_hubIfyN4cuda3std3__44plusIfEEE10Policy1000EN6thrust24THRUST_300001_SM_1000_NS6detail15normal_iteratorINSD_10device_ptrIfEEEEPfyS9_ffNS7_10__identityEEEvT0_T1_T2_T3_T4_T6_ --------------------------
	.section	.nv.constant0._ZN3cub18CUB_300001_SM_10006detail6reduce28DeviceReduceSingleTileKernelINS2_10policy_hubIfyN4cuda3std3__44plusIfEEE10Policy1000EN6thrust24THRUST_300001_SM_1000_NS6detail15normal_iteratorINSD_10device_ptrIfEEEEPfyS9_ffNS7_10__identityEEEvT0_T1_T2_T3_T4_T6_,"a",@progbits
	.sectionflags	@""
	.align	4
.nv.constant0._ZN3cub18CUB_300001_SM_10006detail6reduce28DeviceReduceSingleTileKernelINS2_10policy_hubIfyN4cuda3std3__44plusIfEEE10Policy1000EN6thrust24THRUST_300001_SM_1000_NS6detail15normal_iteratorINSD_10device_ptrIfEEEEPfyS9_ffNS7_10__identityEEEvT0_T1_T2_T3_T4_T6_:
	.zero		929


//--------------------- .nv.constant0._ZN3cub18CUB_300001_SM_10006detail6reduce28DeviceReduceSingleTileKernelINS2_10policy_hubIfjN4cuda3std3__44plusIfEEE10Policy1000EPfSC_iS9_ffNS7_10__identityEEEvT0_T1_T2_T3_T4_T6_ --------------------------
	.section	.nv.constant0._ZN3cub18CUB_300001_SM_10006detail6reduce28DeviceReduceSingleTileKernelINS2_10policy_hubIfjN4cuda3std3__44plusIfEEE10Policy1000EPfSC_iS9_ffNS7_10__identityEEEvT0_T1_T2_T3_T4_T6_,"a",@progbits
	.sectionflags	@""
	.align	4
.nv.constant0._ZN3cub18CUB_300001_SM_10006detail6reduce28DeviceReduceSingleTileKernelINS2_10policy_hubIfjN4cuda3std3__44plusIfEEE10Policy1000EPfSC_iS9_ffNS7_10__identityEEEvT0_T1_T2_T3_T4_T6_:
	.zero		925


//--------------------- .nv.constant0._ZN3cub18CUB_300001_SM_10006detail6reduce18DeviceReduceKernelINS2_10policy_hubIfjN4cuda3std3__44plusIfEEE10Policy1000EN6thrust24THRUST_300001_SM_1000_NS6detail15normal_iteratorINSD_10device_ptrIfEEEEjS9_fNS7_10__identityEEEvT0_PT3_T1_NS0_13GridEvenShareISN_EET2_T4_ --------------------------
	.section	.nv.constant0._ZN3cub18CUB_300001_SM_10006detail6reduce18DeviceReduceKernelINS2_10policy_hubIfjN4cuda3std3__44plusIfEEE10Policy1000EN6thrust24THRUST_300001_SM_1000_NS6detail15normal_iteratorINSD_10device_ptrIfEEEEjS9_fNS7_10__identityEEEvT0_PT3_T1_NS0_13GridEvenShareISN_EET2_T4_,"a",@progbits
	.sectionflags	@""
	.align	4
.nv.constant0._ZN3cub18CUB_300001_SM_10006detail6reduce18DeviceReduceKernelINS2_10policy_hubIfjN4cuda3std3__44plusIfEEE10Policy1000EN6thrust24THRUST_300001_SM_1000_NS6detail15normal_iteratorINSD_10device_ptrIfEEEEjS9_fNS7_10__identityEEEvT0_PT3_T1_NS0_13GridEvenShareISN_EET2_T4_:
	.zero		958


//--------------------- .nv.constant0._ZN3cub18CUB_300001_SM_10006detail6reduce28DeviceReduceSingleTileKernelINS2_10policy_hubIfjN4cuda3std3__44plusIfEEE10Policy1000EN6thrust24THRUST_300001_SM_1000_NS6detail15normal_iteratorINSD_10device_ptrIfEEEEPfjS9_ffNS7_10__identityEEEvT0_T1_T2_T3_T4_T6_ --------------------------
	.section	.nv.constant0._ZN3cub18CUB_300001_SM_10006detail6reduce28DeviceReduceSingleTileKernelINS2_10policy_hubIfjN4cuda3std3__44plusIfEEE10Policy1000EN6thrust24THRUST_300001_SM_1000_NS6detail15normal_iteratorINSD_10device_ptrIfEEEEPfjS9_ffNS7_10__identityEEEvT0_T1_T2_T3_T4_T6_,"a",@progbits
	.sectionflags	@""
	.align	4
.nv.constant0._ZN3cub18CUB_300001_SM_10006detail6reduce28DeviceReduceSingleTileKernelINS2_10policy_hubIfjN4cuda3std3__44plusIfEEE10Policy1000EN6thrust24THRUST_300001_SM_1000_NS6detail15normal_iteratorINSD_10device_ptrIfEEEEPfjS9_ffNS7_10__identityEEEvT0_T1_T2_T3_T4_T6_:
	.zero		925


//--------------------- .nv.constant0._ZN3cub18CUB_300001_SM_10006detail9transform16transform_kernelINS2_10policy_hubILb1EN4cuda3std3__45tupleIJN6thrust24THRUST_300001_SM_1000_NS17counting_iteratorIjNSA_11use_defaultESC_SC_EEEEEE10policy1000El3prgNSA_6detail15normal_iteratorINSA_10device_ptrIfEEEEJSD_EEEvT0_iT1_T2_DpNS2_10kernel_argIT3_EE --------------------------
	.section	.nv.constant0._ZN3cub18CUB_300001_SM_10006detail9transform16transform_kernelINS2_10policy_hubILb1EN4cuda3std3__45tupleIJN6thrust24THRUST_300001_SM_1000_NS17counting_iteratorIjNSA_11use_defaultESC_SC_EEEEEE10policy1000El3prgNSA_6detail15normal_iteratorINSA_10device_ptrIfEEEEJSD_EEEvT0_iT1_T2_DpNS2_10kernel_argIT3_EE,"a",@progbits
	.sectionflags	@""
	.align	4
.nv.constant0._ZN3cub18CUB_300001_SM_10006detail9transform16transform_kernelINS2_10policy_hubILb1EN4cuda3std3__45tupleIJN6thrust24THRUST_300001_SM_1000_NS17counting_iteratorIjNSA_11use_defaultESC_SC_EEEEEE10policy1000El3prgNSA_6detail15normal_iteratorINSA_10device_ptrIfEEEEJSD_EEEvT0_iT1_T2_DpNS2_10kernel_argIT3_EE:
	.zero		944


//--------------------- .nv.constant0._ZN3cub18CUB_300001_SM_10006detail9transform16transform_kernelINS2_10policy_hubILb1EN4cuda3std3__45tupleIJN6thrust24THRUST_300001_SM_1000_NS17counting_iteratorIjNSA_11use_defaultESC_SC_EEEEEE10policy1000Ei3prgNSA_6detail15normal_iteratorINSA_10device_ptrIfEEEEJSD_EEEvT0_iT1_T2_DpNS2_10kernel_argIT3_EE --------------------------
	.section	.nv.constant0._ZN3cub18CUB_300001_SM_10006detail9transform16transform_kernelINS2_10policy_hubILb1EN4cuda3std3__45tupleIJN6thrust24THRUST_300001_SM_1000_NS17counting_iteratorIjNSA_11use_defaultESC_SC_EEEEEE10policy1000Ei3prgNSA_6detail15normal_iteratorINSA_10device_ptrIfEEEEJSD_EEEvT0_iT1_T2_DpNS2_10kernel_argIT3_EE,"a",@progbits
	.sectionflags	@""
	.align	4
.nv.constant0._ZN3cub18CUB_300001_SM_10006detail9transform16transform_kernelINS2_10policy_hubILb1EN4cuda3std3__45tupleIJN6thrust24THRUST_300001_SM_1000_NS17counting_iteratorIjNSA_11use_defaultESC_SC_EEEEEE10policy1000Ei3prgNSA_6detail15normal_iteratorINSA_10device_ptrIfEEEEJSD_EEEvT0_iT1_T2_DpNS2_10kernel_argIT3_EE:
	.zero		936


//--------------------- .nv.constant0._ZN3cub18CUB_300001_SM_10006detail9transform16transform_kernelINS2_10policy_hubILb1EN4cuda3std3__45tupleIJN6thrust24THRUST_300001_SM_1000_NS6detail15normal_iteratorINSA_10device_ptrIfEEEEEEEE10policy1000El6squareIfESF_JPfEEEvT0_iT1_T2_DpNS2_10kernel_argIT3_EE --------------------------
	.section	.nv.constant0._ZN3cub18CUB_300001_SM_10006detail9transform16transform_kernelINS2_10policy_hubILb1EN4cuda3std3__45tupleIJN6thrust24THRUST_300001_SM_1000_NS6detail15normal_iteratorINSA_10device_ptrIfEEEEEEEE10policy1000El6squareIfESF_JPfEEEvT0_iT1_T2_DpNS2_10kernel_argIT3_EE,"a",@progbits
	.sectionflags	@""
	.align	4
.nv.constant0._ZN3cub18CUB_300001_SM_10006detail9transform16transform_kernelINS2_10policy_hubILb1EN4cuda3std3__45tupleIJN6thrust24THRUST_300001_SM_1000_NS6detail15normal_iteratorINSA_10device_ptrIfEEEEEEEE10policy1000El6squareIfESF_JPfEEEvT0_iT1_T2_DpNS2_10kernel_argIT3_EE:
	.zero		936


//--------------------- .nv.constant0._ZN3cub18CUB_300001_SM_10006detail9transform16transform_kernelINS2_10policy_hubILb1EN4cuda3std3__45tupleIJN6thrust24THRUST_300001_SM_1000_NS6detail15normal_iteratorINSA_10device_ptrIfEEEEEEEE10policy1000Ei6squareIfESF_JPfEEEvT0_iT1_T2_DpNS2_10kernel_argIT3_EE --------------------------
	.section	.nv.constant0._ZN3cub18CUB_300001_SM_10006detail9transform16transform_kernelINS2_10policy_hubILb1EN4cuda3std3__45tupleIJN6thrust24THRUST_300001_SM_1000_NS6detail15normal_iteratorINSA_10device_ptrIfEEEEEEEE10policy1000Ei6squareIfESF_JPfEEEvT0_iT1_T2_DpNS2_10kernel_argIT3_EE,"a",@progbits
	.sectionflags	@""
	.align	4
.nv.constant0._ZN3cub18CUB_300001_SM_10006detail9transform16transform_kernelINS2_10policy_hubILb1EN4cuda3std3__45tupleIJN6thrust24THRUST_300001_SM_1000_NS6detail15normal_iteratorINSA_10device_ptrIfEEEEEEEE10policy1000Ei6squareIfESF_JPfEEEvT0_iT1_T2_DpNS2_10kernel_argIT3_EE:
	.zero		936


//--------------------- .nv.constant0._ZN3cub18CUB_300001_SM_10006detail9transform16transform_kernelINS2_10policy_hubILb1EN4cuda3std3__45tupleIJN6thrust24THRUST_300001_SM_1000_NS6detail15normal_iteratorINSA_10device_ptrIfEEEEEEEE10policy1000El6minus5IfESF_JPfEEEvT0_iT1_T2_DpNS2_10kernel_argIT3_EE --------------------------
	.section	.nv.constant0._ZN3cub18CUB_300001_SM_10006detail9transform16transform_kernelINS2_10policy_hubILb1EN4cuda3std3__45tupleIJN6thrust24THRUST_300001_SM_1000_NS6detail15normal_iteratorINSA_10device_ptrIfEEEEEEEE10policy1000El6minus5IfESF_JPfEEEvT0_iT1_T2_DpNS2_10kernel_argIT3_EE,"a",@progbits
	.sectionflags	@""
	.align	4
.nv.constant0._ZN3cub18CUB_300001_SM_10006detail9transform16transform_kernelINS2_10policy_hubILb1EN4cuda3std3__45tupleIJN6thrust24THRUST_300001_SM_1000_NS6detail15normal_iteratorINSA_10device_ptrIfEEEEEEEE10policy1000El6minus5IfESF_JPfEEEvT0_iT1_T2_DpNS2_10kernel_argIT3_EE:
	.zero		936


//--------------------- .nv.constant0._ZN3cub18CUB_300001_SM_10006detail9transform16transform_kernelINS2_10policy_hubILb1EN4cuda3std3__45tupleIJN6thrust24THRUST_300001_SM_1000_NS6detail15normal_iteratorINSA_10device_ptrIfEEEEEEEE10policy1000Ei6minus5IfESF_JPfEEEvT0_iT1_T2_DpNS2_10kernel_argIT3_EE --------------------------
	.section	.nv.constant0._ZN3cub18CUB_300001_SM_10006detail9transform16transform_kernelINS2_10policy_hubILb1EN4cuda3std3__45tupleIJN6thrust24THRUST_300001_SM_1000_NS6detail15normal_iteratorINSA_10device_ptrIfEEEEEEEE10policy1000Ei6minus5IfESF_JPfEEEvT0_iT1_T2_DpNS2_10kernel_argIT3_EE,"a",@progbits
	.sectionflags	@""
	.align	4
.nv.constant0._ZN3cub18CUB_300001_SM_10006detail9transform16transform_kernelINS2_10policy_hubILb1EN4cuda3std3__45tupleIJN6thrust24THRUST_300001_SM_1000_NS6detail15normal_iteratorINSA_10device_ptrIfEEEEEEEE10policy1000Ei6minus5IfESF_JPfEEEvT0_iT1_T2_DpNS2_10kernel_argIT3_EE:
	.zero		936


//--------------------- .nv.constant0._ZN3cub18CUB_300001_SM_10006detail8for_each13static_kernelINS2_12policy_hub_t12policy_500_tElN6thrust24THRUST_300001_SM_1000_NS8cuda_cub6__fill7functorINS7_6detail15normal_iteratorINS7_10device_ptrIfEEEEdEEEEvT0_T1_ --------------------------
	.section	.nv.constant0._ZN3cub18CUB_300001_SM_10006detail8for_each13static_kernelINS2_12policy_hub_t12policy_500_tElN6thrust24THRUST_300001_SM_1000_NS8cuda_cub6__fill7functorINS7_6detail15normal_iteratorINS7_10device_ptrIfEEEEdEEEEvT0_T1_,"a",@progbits
	.sectionflags	@""
	.align	4
.nv.constant0._ZN3cub18CUB_300001_SM_10006detail8for_each13static_kernelINS2_12policy_hub_t12policy_500_tElN6thrust24THRUST_300001_SM_1000_NS8cuda_cub6__fill7functorINS7_6detail15normal_iteratorINS7_10device_ptrIfEEEEdEEEEvT0_T1_:
	.zero		920


//--------------------- .nv.constant0._ZN3cub18CUB_300001_SM_10006detail8for_each13static_kernelINS2_12policy_hub_t12policy_500_tEmN6thrust24THRUST_300001_SM_1000_NS8cuda_cub20__uninitialized_fill7functorINS7_10device_ptrIfEEfEEEEvT0_T1_ --------------------------
	.section	.nv.constant0._ZN3cub18CUB_300001_SM_10006detail8for_each13static_kernelINS2_12policy_hub_t12policy_500_tEmN6thrust24THRUST_300001_SM_1000_NS8cuda_cub20__uninitialized_fill7functorINS7_10device_ptrIfEEfEEEEvT0_T1_,"a",@progbits
	.sectionflags	@""
	.align	4
.nv.constant0._ZN3cub18CUB_300001_SM_10006detail8for_each13static_kernelINS2_12policy_hub_t12policy_500_tEmN6thrust24THRUST_300001_SM_1000_NS8cuda_cub20__uninitialized_fill7functorINS7_10device_ptrIfEEfEEEEvT0_T1_:
	.zero		920


//--------------------- .nv.constant0._ZN3cub18CUB_300001_SM_10006detail11EmptyKernelIvEEvv --------------------------
	.section	.nv.constant0._ZN3cub18CUB_300001_SM_10006detail11EmptyKernelIvEEvv,"a",@progbits
	.sectionflags	@""
	.align	4
.nv.constant0._ZN3cub18CUB_300001_SM_10006detail11EmptyKernelIvEEvv:
	.zero		896


//--------------------- .nv.constant0._ZN6thrust24THRUST_300001_SM_1000_NS8cuda_cub4core6detail13_kernel_agentINS1_8__reduce11ReduceAgentIPN4cuda3std3__45tupleIJflEEESC_SB_lNS1_9__extrema9arg_min_fIflNS9_4lessIfEEEEEEJSC_SC_iSH_EEEvDpT0_ --------------------------
	.section	.nv.constant0._ZN6thrust24THRUST_300001_SM_1000_NS8cuda_cub4core6detail13_kernel_agentINS1_8__reduce11ReduceAgentIPN4cuda3std3__45tupleIJflEEESC_SB_lNS1_9__extrema9arg_min_fIflNS9_4lessIfEEEEEEJSC_SC_iSH_EEEvDpT0_,"a",@progbits
	.sectionflags	@""
	.align	4
.nv.constant0._ZN6thrust24THRUST_300001_SM_1000_NS8cuda_cub4core6detail13_kernel_agentINS1_8__reduce11ReduceAgentIPN4cuda3std3__45tupleIJflEEESC_SB_lNS1_9__extrema9arg_min_fIflNS9_4lessIfEEEEEEJSC_SC_iSH_EEEvDpT0_:
	.zero		917


//--------------------- .nv.constant0._ZN6thrust24THRUST_300001_SM_1000_NS8cuda_cub4core6detail13_kernel_agentINS1_8__reduce10DrainAgentIlEEJN3cub18CUB_300001_SM_10009GridQueueIyEElEEEvDpT0_ --------------------------
	.section	.nv.constant0._ZN6thrust24THRUST_300001_SM_1000_NS8cuda_cub4core6detail13_kernel_agentINS1_8__reduce10DrainAgentIlEEJN3cub18CUB_300001_SM_10009GridQueueIyEElEEEvDpT0_,"a",@progbits
	.sectionflags	@""
	.align	4
.nv.constant0._ZN6thrust24THRUST_300001_SM_1000_NS8cuda_cub4core6detail13_kernel_agentINS1_8__reduce10DrainAgentIlEEJN3cub18CUB_300001_SM_10009GridQueueIyEElEEEvDpT0_:
	.zero		912


//--------------------- .nv.constant0._ZN6thrust24THRUST_300001_SM_1000_NS8cuda_cub4core6detail13_kernel_agentINS1_8__reduce11ReduceAgentINS0_12zip_iteratorIN4cuda3std3__45tupleIJNS0_6detail15normal_iteratorINS0_10device_ptrIfEEEENS0_17counting_iteratorIlNS0_11use_defaultESI_SI_EEEEEEEPNSB_IJflEEESM_lNS1_9__extrema9arg_min_fIflNSA_4lessIfEEEEEEJSL_SN_lN3cub18CUB_300001_SM_100013GridEvenShareIlEENSV_9GridQueueIyEESS_EEEvDpT0_ --------------------------
	.section	.nv.constant0._ZN6thrust24THRUST_300001_SM_1000_NS8cuda_cub4core6detail13_kernel_agentINS1_8__reduce11ReduceAgentINS0_12zip_iteratorIN4cuda3std3__45tupleIJNS0_6detail15normal_iteratorINS0_10device_ptrIfEEEENS0_17counting_iteratorIlNS0_11use_defaultESI_SI_EEEEEEEPNSB_IJflEEESM_lNS1_9__extrema9arg_min_fIflNSA_4lessIfEEEEEEJSL_SN_lN3cub18CUB_300001_SM_100013GridEvenShareIlEENSV_9GridQueueIyEESS_EEEvDpT0_,"a",@progbits
	.sectionflags	@""
	.align	4
.nv.constant0._ZN6thrust24THRUST_300001_SM_1000_NS8cuda_cub4core6detail13_kernel_agentINS1_8__reduce11ReduceAgentINS0_12zip_iteratorIN4cuda3std3__45tupleIJNS0_6detail15normal_iteratorINS0_10device_ptrIfEEEENS0_17counting_iteratorIlNS0_11use_defaultESI_SI_EEEEEEEPNSB_IJflEEESM_lNS1_9__extrema9arg_min_fIflNSA_4lessIfEEEEEEJSL_SN_lN3cub18CUB_300001_SM_100013GridEvenShareIlEENSV_9GridQueueIyEESS_EEEvDpT0_:
	.zero		1009


//--------------------- .nv.constant0._ZN6thrust24THRUST_300001_SM_1000_NS8cuda_cub4core6detail13_kernel_agentINS1_8__reduce11ReduceAgentINS0_12zip_iteratorIN4cuda3std3__45tupleIJNS0_6detail15normal_iteratorINS0_10device_ptrIfEEEENS0_17counting_iteratorIlNS0_11use_defaultESI_SI_EEEEEEEPNSB_IJflEEESM_lNS1_9__extrema9arg_min_fIflNSA_4lessIfEEEEEEJSL_SN_lSS_EEEvDpT0_ --------------------------
	.section	.nv.constant0._ZN6thrust24THRUST_300001_SM_1000_NS8cuda_cub4core6detail13_kernel_agentINS1_8__reduce11ReduceAgentINS0_12zip_iteratorIN4cuda3std3__45tupleIJNS0_6detail15normal_iteratorINS0_10device_ptrIfEEEENS0_17counting_iteratorIlNS0_11use_defaultESI_SI_EEEEEEEPNSB_IJflEEESM_lNS1_9__extrema9arg_min_fIflNSA_4lessIfEEEEEEJSL_SN_lSS_EEEvDpT0_,"a",@progbits
	.sectionflags	@""
	.align	4
.nv.constant0._ZN6thrust24THRUST_300001_SM_1000_NS8cuda_cub4core6detail13_kernel_agentINS1_8__reduce11ReduceAgentINS0_12zip_iteratorIN4cuda3std3__45tupleIJNS0_6detail15normal_iteratorINS0_10device_ptrIfEEEENS0_17counting_iteratorIlNS0_11use_defaultESI_SI_EEEEEEEPNSB_IJflEEESM_lNS1_9__extrema9arg_min_fIflNSA_4lessIfEEEEEEJSL_SN_lSS_EEEvDpT0_:
	.zero		929


//--------------------- .nv.constant0._ZN6thrust24THRUST_300001_SM_1000_NS8cuda_cub4core6detail13_kernel_agentINS1_8__reduce11ReduceAgentIPN4cuda3std3__45tupleIJflEEESC_SB_iNS1_9__extrema9arg_min_fIflNS9_4lessIfEEEEEEJSC_SC_iSH_EEEvDpT0_ --------------------------
	.section	.nv.constant0._ZN6thrust24THRUST_300001_SM_1000_NS8cuda_cub4core6detail13_kernel_agentINS1_8__reduce11ReduceAgentIPN4cuda3std3__45tupleIJflEEESC_SB_iNS1_9__extrema9arg_min_fIflNS9_4lessIfEEEEEEJSC_SC_iSH_EEEvDpT0_,"a",@progbits
	.sectionflags	@""
	.align	4
.nv.constant0._ZN6thrust24THRUST_300001_SM_1000_NS8cuda_cub4core6detail13_kernel_agentINS1_8__reduce11ReduceAgentIPN4cuda3std3__45tupleIJflEEESC_SB_iNS1_9__extrema9arg_min_fIflNS9_4lessIfEEEEEEJSC_SC_iSH_EEEvDpT0_:
	.zero		917


//--------------------- .nv.constant0._ZN6thrust24THRUST_300001_SM_1000_NS8cuda_cub4core6detail13_kernel_agentINS1_8__reduce10DrainAgentIiEEJN3cub18CUB_300001_SM_10009GridQueueIjEEiEEEvDpT0_ --------------------------
	.section	.nv.constant0._ZN6thrust24THRUST_300001_SM_1000_NS8cuda_cub4core6detail13_kernel_agentINS1_8__reduce10DrainAgentIiEEJN3cub18CUB_300001_SM_10009GridQueueIjEEiEEEvDpT0_,"a",@progbits
	.sectionflags	@""
	.align	4
.nv.constant0._ZN6thrust24THRUST_300001_SM_1000_NS8cuda_cub4core6detail13_kernel_agentINS1_8__reduce10DrainAgentIiEEJN3cub18CUB_300001_SM_10009GridQueueIjEEiEEEvDpT0_:
	.zero		908


//--------------------- .nv.constant0._ZN6thrust24THRUST_300001_SM_1000_NS8cuda_cub4core6detail13_kernel_agentINS1_8__reduce11ReduceAgentINS0_12zip_iteratorIN4cuda3std3__45tupleIJNS0_6detail15normal_iteratorINS0_10device_ptrIfEEEENS0_17counting_iteratorIlNS0_11use_defaultESI_SI_EEEEEEEPNSB_IJflEEESM_iNS1_9__extrema9arg_min_fIflNSA_4lessIfEEEEEEJSL_SN_iN3cub18CUB_300001_SM_100013GridEvenShareIiEENSV_9GridQueueIjEESS_EEEvDpT0_ --------------------------
	.section	.nv.constant0._ZN6thrust24THRUST_300001_SM_1000_NS8cuda_cub4core6detail13_kernel_agentINS1_8__reduce11ReduceAgentINS0_12zip_iteratorIN4cuda3std3__45tupleIJNS0_6detail15normal_iteratorINS0_10device_ptrIfEEEENS0_17counting_iteratorIlNS0_11use_defaultESI_SI_EEEEEEEPNSB_IJflEEESM_iNS1_9__extrema9arg_min_fIflNSA_4lessIfEEEEEEJSL_SN_iN3cub18CUB_300001_SM_100013GridEvenShareIiEENSV_9GridQueueIjEESS_EEEvDpT0_,"a",@progbits
	.sectionflags	@""
	.align	4
.nv.constant0._ZN6thrust24THRUST_300001_SM_1000_NS8cuda_cub4core6detail13_kernel_agentINS1_8__reduce11ReduceAgentINS0_12zip_iteratorIN4cuda3std3__45tupleIJNS0_6detail15normal_iteratorINS0_10device_ptrIfEEEENS0_17counting_iteratorIlNS0_11use_defaultESI_SI_EEEEEEEPNSB_IJflEEESM_iNS1_9__extrema9arg_min_fIflNSA_4lessIfEEEEEEJSL_SN_iN3cub18CUB_300001_SM_100013GridEvenShareIiEENSV_9GridQueueIjEESS_EEEvDpT0_:
	.zero		977


//--------------------- .nv.constant0._ZN6thrust24THRUST_300001_SM_1000_NS8cuda_cub4core6detail13_kernel_agentINS1_8__reduce11ReduceAgentINS0_12zip_iteratorIN4cuda3std3__45tupleIJNS0_6detail15normal_iteratorINS0_10device_ptrIfEEEENS0_17counting_iteratorIlNS0_11use_defaultESI_SI_EEEEEEEPNSB_IJflEEESM_iNS1_9__extrema9arg_min_fIflNSA_4lessIfEEEEEEJSL_SN_iSS_EEEvDpT0_ --------------------------
	.section	.nv.constant0._ZN6thrust24THRUST_300001_SM_1000_NS8cuda_cub4core6detail13_kernel_agentINS1_8__reduce11ReduceAgentINS0_12zip_iteratorIN4cuda3std3__45tupleIJNS0_6detail15normal_iteratorINS0_10device_ptrIfEEEENS0_17counting_iteratorIlNS0_11use_defaultESI_SI_EEEEEEEPNSB_IJflEEESM_iNS1_9__extrema9arg_min_fIflNSA_4lessIfEEEEEEJSL_SN_iSS_EEEvDpT0_,"a",@progbits
	.sectionflags	@""
	.align	4
.nv.constant0._ZN6thrust24THRUST_300001_SM_1000_NS8cuda_cub4core6detail13_kernel_agentINS1_8__reduce11ReduceAgentINS0_12zip_iteratorIN4cuda3std3__45tupleIJNS0_6detail15normal_iteratorINS0_10device_ptrIfEEEENS0_17counting_iteratorIlNS0_11use_defaultESI_SI_EEEEEEEPNSB_IJflEEESM_iNS1_9__extrema9arg_min_fIflNSA_4lessIfEEEEEEJSL_SN_iSS_EEEvDpT0_:
	.zero		925


//--------------------- .nv.constant0._Z19generateIndividualsPA10_fff --------------------------
	.section	.nv.constant0._Z19generateIndividualsPA10_fff,"a",@progbits
	.sectionflags	@""
	.align	4
.nv.constant0._Z19generateIndividualsPA10_fff:
	.zero		912


//--------------------- SYMBOLS --------------------------

	.type		.nv.reservedSmem.offset0,@object
	.size		.nv.reservedSmem.offset0,0x4
	.type		.nv.reservedSmem.cap,@object
	.size		.nv.reservedSmem.cap,0x4
	.type		vprintf,@function
